	.target	sm_80

	.elftype	@"ET_EXEC"


//--------------------- .note.nv.tkinfo           --------------------------
	.section	.note.nv.tkinfo,"",@"SHT_NOTE"
	.sectionflags	@"SHF_NOTE_NV_TKINFO"
	.tkinfo
        /*0018*/ 	.word	0x00000002
        /*0030*/ 	.string	""
        /*0030*/ 	.string	"ptxas"
        /*0030*/ 	.string	"Cuda compilation tools, release 13.0, V13.0.88"
        /*0030*/ 	.string	"Build cuda_13.0.r13.0/compiler.36424714_0"
        /*0030*/ 	.string	"-v  -suppress-debug-info  -lineinfo  -arch sm_80 "



//--------------------- .note.nv.cuinfo           --------------------------
	.section	.note.nv.cuinfo,"",@"SHT_NOTE"
	.sectionflags	@"SHF_NOTE_NV_CUINFO"
        /*0018*/ 	.short	0x0002
        /*001a*/ 	.short	0x0050
        /*001c*/ 	.short	0x0082
	.zero		2


//--------------------- .nv.info                  --------------------------
	.section	.nv.info,"",@"SHT_CUDA_INFO"
	.align	4


	//----- nvinfo : EIATTR_REGCOUNT
	.align		4
        /*0000*/ 	.byte	0x04, 0x2f
        /*0002*/ 	.short	(.L_1 - .L_0)
	.align		4
.L_0:
        /*0004*/ 	.word	index@(matmul_kernel)
        /*0008*/ 	.word	0x000000ff


	//----- nvinfo : EIATTR_FRAME_SIZE
	.align		4
.L_1:
        /*000c*/ 	.byte	0x04, 0x11
        /*000e*/ 	.short	(.L_3 - .L_2)
	.align		4
.L_2:
        /*0010*/ 	.word	index@(matmul_kernel)
        /*0014*/ 	.word	0x00003ab0


	//----- nvinfo : EIATTR_MIN_STACK_SIZE
	.align		4
.L_3:
        /*0018*/ 	.byte	0x04, 0x12
        /*001a*/ 	.short	(.L_5 - .L_4)
	.align		4
.L_4:
        /*001c*/ 	.word	index@(matmul_kernel)
        /*0020*/ 	.word	0x00003ab0
.L_5:


//--------------------- .nv.info.matmul_kernel    --------------------------
	.section	.nv.info.matmul_kernel,"",@"SHT_CUDA_INFO"
	.sectionflags	@""
	.align	4


	//----- nvinfo : EIATTR_CUDA_API_VERSION
	.align		4
        /*0000*/ 	.byte	0x04, 0x37
        /*0002*/ 	.short	(.L_7 - .L_6)
.L_6:
        /*0004*/ 	.word	0x00000082


	//----- nvinfo : EIATTR_SW2861232_WAR
	.align		4
.L_7:
        /*0008*/ 	.byte	0x01, 0x35
	.zero		2


	//----- nvinfo : EIATTR_PARAM_CBANK
	.align		4
        /*000c*/ 	.byte	0x04, 0x0a
        /*000e*/ 	.short	(.L_9 - .L_8)
	.align		4
.L_8:
        /*0010*/ 	.word	index@(.nv.constant0.matmul_kernel)
        /*0014*/ 	.short	0x0160
        /*0016*/ 	.short	0x0050


	//----- nvinfo : EIATTR_CBANK_PARAM_SIZE
	.align		4
.L_9:
        /*0018*/ 	.byte	0x03, 0x19
        /*001a*/ 	.short	0x0050


	//----- nvinfo : EIATTR_KPARAM_INFO
	.align		4
        /*001c*/ 	.byte	0x04, 0x17
        /*001e*/ 	.short	(.L_11 - .L_10)
.L_10:
        /*0020*/ 	.word	0x00000000
        /*0024*/ 	.short	0x000d
        /*0026*/ 	.short	0x0048
        /*0028*/ 	.byte	0x00, 0xf4, 0x21, 0x00


	//----- nvinfo : EIATTR_KPARAM_INFO
	.align		4
.L_11:
        /*002c*/ 	.byte	0x04, 0x17
        /*002e*/ 	.short	(.L_13 - .L_12)
.L_12:
        /*0030*/ 	.word	0x00000000
        /*0034*/ 	.short	0x000c
        /*0036*/ 	.short	0x0040
        /*0038*/ 	.byte	0x00, 0xf4, 0x21, 0x00


	//----- nvinfo : EIATTR_KPARAM_INFO
	.align		4
.L_13:
        /*003c*/ 	.byte	0x04, 0x17
        /*003e*/ 	.short	(.L_15 - .L_14)
.L_14:
        /*0040*/ 	.word	0x00000000
        /*0044*/ 	.short	0x000b
        /*0046*/ 	.short	0x0038
        /*0048*/ 	.byte	0x00, 0xf0, 0x11, 0x00


	//----- nvinfo : EIATTR_KPARAM_INFO
	.align		4
.L_15:
        /*004c*/ 	.byte	0x04, 0x17
        /*004e*/ 	.short	(.L_17 - .L_16)
.L_16:
        /*0050*/ 	.word	0x00000000
        /*0054*/ 	.short	0x000a
        /*0056*/ 	.short	0x0034
        /*0058*/ 	.byte	0x00, 0xf0, 0x11, 0x00


	//----- nvinfo : EIATTR_KPARAM_INFO
	.align		4
.L_17:
        /*005c*/ 	.byte	0x04, 0x17
        /*005e*/ 	.short	(.L_19 - .L_18)
.L_18:
        /*0060*/ 	.word	0x00000000
        /*0064*/ 	.short	0x0009
        /*0066*/ 	.short	0x0030
        /*0068*/ 	.byte	0x00, 0xf0, 0x11, 0x00


	//----- nvinfo : EIATTR_KPARAM_INFO
	.align		4
.L_19:
        /*006c*/ 	.byte	0x04, 0x17
        /*006e*/ 	.short	(.L_21 - .L_20)
.L_20:
        /*0070*/ 	.word	0x00000000
        /*0074*/ 	.short	0x0008
        /*0076*/ 	.short	0x002c
        /*0078*/ 	.byte	0x00, 0xf0, 0x11, 0x00


	//----- nvinfo : EIATTR_KPARAM_INFO
	.align		4
.L_21:
        /*007c*/ 	.byte	0x04, 0x17
        /*007e*/ 	.short	(.L_23 - .L_22)
.L_22:
        /*0080*/ 	.word	0x00000000
        /*0084*/ 	.short	0x0007
        /*0086*/ 	.short	0x0028
        /*0088*/ 	.byte	0x00, 0xf0, 0x11, 0x00


	//----- nvinfo : EIATTR_KPARAM_INFO
	.align		4
.L_23:
        /*008c*/ 	.byte	0x04, 0x17
        /*008e*/ 	.short	(.L_25 - .L_24)
.L_24:
        /*0090*/ 	.word	0x00000000
        /*0094*/ 	.short	0x0006
        /*0096*/ 	.short	0x0024
        /*0098*/ 	.byte	0x00, 0xf0, 0x11, 0x00


	//----- nvinfo : EIATTR_KPARAM_INFO
	.align		4
.L_25:
        /*009c*/ 	.byte	0x04, 0x17
        /*009e*/ 	.short	(.L_27 - .L_26)
.L_26:
        /*00a0*/ 	.word	0x00000000
        /*00a4*/ 	.short	0x0005
        /*00a6*/ 	.short	0x0020
        /*00a8*/ 	.byte	0x00, 0xf0, 0x11, 0x00


	//----- nvinfo : EIATTR_KPARAM_INFO
	.align		4
.L_27:
        /*00ac*/ 	.byte	0x04, 0x17
        /*00ae*/ 	.short	(.L_29 - .L_28)
.L_28:
        /*00b0*/ 	.word	0x00000000
        /*00b4*/ 	.short	0x0004
        /*00b6*/ 	.short	0x001c
        /*00b8*/ 	.byte	0x00, 0xf0, 0x11, 0x00


	//----- nvinfo : EIATTR_KPARAM_INFO
	.align		4
.L_29:
        /*00bc*/ 	.byte	0x04, 0x17
        /*00be*/ 	.short	(.L_31 - .L_30)
.L_30:
        /*00c0*/ 	.word	0x00000000
        /*00c4*/ 	.short	0x0003
        /*00c6*/ 	.short	0x0018
        /*00c8*/ 	.byte	0x00, 0xf0, 0x11, 0x00


	//----- nvinfo : EIATTR_KPARAM_INFO
	.align		4
.L_31:
        /*00cc*/ 	.byte	0x04, 0x17
        /*00ce*/ 	.short	(.L_33 - .L_32)
.L_32:
        /*00d0*/ 	.word	0x00000000
        /*00d4*/ 	.short	0x0002
        /*00d6*/ 	.short	0x0010
        /*00d8*/ 	.byte	0x00, 0xf4, 0x21, 0x00


	//----- nvinfo : EIATTR_KPARAM_INFO
	.align		4
.L_33:
        /*00dc*/ 	.byte	0x04, 0x17
        /*00de*/ 	.short	(.L_35 - .L_34)
.L_34:
        /*00e0*/ 	.word	0x00000000
        /*00e4*/ 	.short	0x0001
        /*00e6*/ 	.short	0x0008
        /*00e8*/ 	.byte	0x00, 0xf4, 0x21, 0x00


	//----- nvinfo : EIATTR_KPARAM_INFO
	.align		4
.L_35:
        /*00ec*/ 	.byte	0x04, 0x17
        /*00ee*/ 	.short	(.L_37 - .L_36)
.L_36:
        /*00f0*/ 	.word	0x00000000
        /*00f4*/ 	.short	0x0000
        /*00f6*/ 	.short	0x0000
        /*00f8*/ 	.byte	0x00, 0xf4, 0x21, 0x00


	//----- nvinfo : EIATTR_MAXREG_COUNT
	.align		4
.L_37:
        /*00fc*/ 	.byte	0x03, 0x1b
        /*00fe*/ 	.short	0x00ff


	//----- nvinfo : EIATTR_NUM_BARRIERS
	.align		4
        /*0100*/ 	.byte	0x02, 0x4c
        /*0102*/ 	.byte	0x01
	.zero		1


	//----- nvinfo : EIATTR_ANNOTATIONS
	.align		4
        /*0104*/ 	.byte	0x04, 0x55
        /*0106*/ 	.short	(.L_39 - .L_38)


	//   ....[0]....
.L_38:
        /*0108*/ 	.word	0x00000001
        /*010c*/ 	.byte	0x40, 0x07, 0x00, 0x00, 0x01, 0x00, 0x00, 0x00, 0x80, 0x07, 0x00, 0x00, 0x01, 0x00, 0x00, 0x00
        /* <DEDUP_REMOVED lines=295> */
        /*138c*/ 	.byte	0x30, 0xd6, 0x00, 0x00


	//----- nvinfo : EIATTR_MERCURY_ISA_VERSION
	.align		4
.L_39:
        /*1390*/ 	.byte	0x03, 0x5f
        /*1392*/ 	.short	0x0000


	//----- nvinfo : EIATTR_EXIT_INSTR_OFFSETS
	.align		4
        /*1394*/ 	.byte	0x04, 0x1c
        /*1396*/ 	.short	(.L_41 - .L_40)


	//   ....[0]....
.L_40:
        /*1398*/ 	.word	0x0007e310


	//   ....[1]....
        /*139c*/ 	.word	0x0007e330


	//----- nvinfo : EIATTR_REQNTID
	.align		4
.L_41:
        /*13a0*/ 	.byte	0x04, 0x10
        /*13a2*/ 	.short	(.L_43 - .L_42)
.L_42:
        /*13a4*/ 	.word	0x00000080
        /*13a8*/ 	.word	0x00000001
        /*13ac*/ 	.word	0x00000001
.L_43:


//--------------------- .nv.callgraph             --------------------------
	.section	.nv.callgraph,"",@"SHT_CUDA_CALLGRAPH"
	.align	4
	.sectionentsize	8
	.align		4
        /*0000*/ 	.word	0x00000000
	.align		4
        /*0004*/ 	.word	0xffffffff
	.align		4
        /*0008*/ 	.word	0x00000000
	.align		4
        /*000c*/ 	.word	0xfffffffe
	.align		4
        /*0010*/ 	.word	0x00000000
	.align		4
        /*0014*/ 	.word	0xfffffffd
	.align		4
        /*0018*/ 	.word	0x00000000
	.align		4
        /*001c*/ 	.word	0xfffffffc


//--------------------- .nv.rel.action            --------------------------
	.section	.nv.rel.action,"",@"SHT_CUDA_RELOCINFO"
	.align	8
	.sectionentsize	8
        /*0000*/ 	.byte	0x73, 0x00, 0x00, 0x00, 0x00, 0x00, 0x00, 0x00, 0x00, 0x00, 0x00, 0x11, 0x25, 0x00, 0x05, 0x36


//--------------------- .nv.constant0.matmul_kernel --------------------------
	.section	.nv.constant0.matmul_kernel,"a",@progbits
	.sectionflags	@""
	.align	4
.nv.constant0.matmul_kernel:
	.zero		432


//--------------------- .text.matmul_kernel       --------------------------
	.section	.text.matmul_kernel,"ax",@progbits
	.sectioninfo	@"SHI_REGISTERS=255"
	.align	128
        .global         matmul_kernel
        .type           matmul_kernel,@function
        .size           matmul_kernel,(.L_x_3 - matmul_kernel)
        .other          matmul_kernel,@"STO_CUDA_ENTRY STV_DEFAULT"
matmul_kernel:
.text.matmul_kernel:
[----:B------:R-:W-:Y:S02]  /*0000*/  IMAD.MOV.U32 R1, RZ, RZ, c[0x0][0x28] ;  /* 0x00000a00ff017624 */ /* 0x000fe400078e00ff */
[----:B------:R-:W-:Y:S01]  /*0010*/  IMAD.MOV.U32 R0, RZ, RZ, c[0x0][0x17c] ;  /* 0x00005f00ff007624 */ /* 0x000fe200078e00ff */
[----:B------:R-:W1:Y:S01]  /*0020*/  S2R R5, SR_CTAID.X ;  /* 0x0000000000057919 */ /* 0x000e620000002500 */
[----:B------:R-:W-:Y:S01]  /*0030*/  IABS R81, c[0x0][0x17c] ;  /* 0x00005f0000517a13 */ /* 0x000fe20000000000 */
[----:B------:R-:W-:Y:S01]  /*0040*/  IMAD.MOV.U32 R202, RZ, RZ, c[0x0][0x180] ;  /* 0x00006000ffca7624 */ /* 0x000fe200078e00ff */
[----:B------:R-:W-:Y:S01]  /*0050*/  IADD3 R1, R1, -0x3ab0, RZ ;  /* 0xffffc55001017810 */ /* 0x000fe20007ffe0ff */
[----:B------:R-:W2:Y:S01]  /*0060*/  S2R R13, SR_TID.X ;  /* 0x00000000000d7919 */ /* 0x000ea20000002100 */
[----:B------:R-:W-:Y:S01]  /*0070*/  IADD3 R0, R0, 0x7f, RZ ;  /* 0x0000007f00007810 */ /* 0x000fe20007ffe0ff */
[----:B------:R-:W-:Y:S01]  /*0080*/  IMAD.MOV.U32 R201, RZ, RZ, c[0x0][0x188] ;  /* 0x00006200ffc97624 */ /* 0x000fe200078e00ff */
[----:B------:R-:W-:Y:S01]  /*0090*/  ULDC.64 UR6, c[0x0][0x118] ;  /* 0x0000460000067ab9 */ /* 0x000fe20000000a00 */
[C---:B------:R-:W-:Y:S02]  /*00a0*/  IADD3 R28, R202.reuse, -0x72, RZ ;  /* 0xffffff8eca1c7810 */ /* 0x040fe40007ffe0ff */
[----:B------:R-:W-:Y:S01]  /*00b0*/  SHF.R.S32.HI R3, RZ, 0x1f, R0 ;  /* 0x0000001fff037819 */ /* 0x000fe20000011400 */
[C---:B------:R-:W-:Y:S01]  /*00c0*/  IMAD.SHL.U32 R51, R201.reuse, 0x8, RZ ;  /* 0x00000008c9337824 */ /* 0x040fe200078e00ff */
[C---:B------:R-:W-:Y:S01]  /*00d0*/  SHF.L.U32 R243, R201.reuse, 0x2, RZ ;  /* 0x00000002c9f37819 */ /* 0x040fe200000006ff */
[----:B------:R-:W-:Y:S01]  /*00e0*/  IMAD R226, R201, 0x5, RZ ;  /* 0x00000005c9e27824 */ /* 0x000fe200078e02ff */
[----:B------:R-:W-:Y:S01]  /*00f0*/  LEA.HI R3, R3, R0, RZ, 0x7 ;  /* 0x0000000003037211 */ /* 0x000fe200078f38ff */
[C---:B------:R-:W-:Y:S01]  /*0100*/  IMAD R42, R201.reuse, 0x9, RZ ;  /* 0x00000009c92a7824 */ /* 0x040fe200078e02ff */
[C---:B------:R-:W-:Y:S01]  /*0110*/  IADD3 R69, R202.reuse, -0x1c, RZ ;  /* 0xffffffe4ca457810 */ /* 0x040fe20007ffe0ff */
[C---:B------:R-:W-:Y:S01]  /*0120*/  IMAD R66, R201.reuse, 0x6, RZ ;  /* 0x00000006c9427824 */ /* 0x040fe200078e02ff */
[----:B------:R-:W-:Y:S01]  /*0130*/  SHF.R.S32.HI R3, RZ, 0x7, R3 ;  /* 0x00000007ff037819 */ /* 0x000fe20000011403 */
[C---:B------:R-:W-:Y:S01]  /*0140*/  IMAD R34, R201.reuse, 0xa, RZ ;  /* 0x0000000ac9227824 */ /* 0x040fe200078e02ff */
[C---:B------:R-:W-:Y:S01]  /*0150*/  IADD3 R70, R202.reuse, -0x20, RZ ;  /* 0xffffffe0ca467810 */ /* 0x040fe20007ffe0ff */
[----:B------:R-:W-:Y:S01]  /*0160*/  IMAD R58, R201, 0x7, RZ ;  /* 0x00000007c93a7824 */ /* 0x000fe200078e02ff */
[C---:B------:R-:W-:Y:S01]  /*0170*/  IADD3 R72, R202.reuse, -0x30, RZ ;  /* 0xffffffd0ca487810 */ /* 0x040fe20007ffe0ff */
[----:B------:R-:W-:Y:S01]  /*0180*/  IMAD.SHL.U32 R4, R3, 0x8, RZ ;  /* 0x0000000803047824 */ /* 0x000fe200078e00ff */
[----:B-1----:R-:W-:Y:S01]  /*0190*/  IABS R8, R5 ;  /* 0x0000000500087213 */ /* 0x002fe20000000000 */
[C---:B------:R-:W-:Y:S01]  /*01a0*/  IMAD R74, R201.reuse, 0x43, RZ ;  /* 0x00000043c94a7824 */ /* 0x040fe200078e02ff */
[----:B------:R-:W-:Y:S01]  /*01b0*/  IADD3 R75, R202, -0x5c, RZ ;  /* 0xffffffa4ca4b7810 */ /* 0x000fe20007ffe0ff */
[----:B------:R-:W-:Y:S01]  /*01c0*/  IMAD R200, R201, 0x4f, RZ ;  /* 0x0000004fc9c87824 */ /* 0x000fe200078e02ff */
[----:B------:R-:W-:-:S02]  /*01d0*/  IABS R7, R4 ;  /* 0x0000000400077213 */ /* 0x000fc40000000000 */
[----:B------:R-:W-:Y:S02]  /*01e0*/  IABS R10, R4 ;  /* 0x00000004000a7213 */ /* 0x000fe40000000000 */
[----:B------:R-:W1:Y:S01]  /*01f0*/  I2F.RP R0, R7 ;  /* 0x0000000700007306 */ /* 0x000e620000209400 */
[----:B--2---:R-:W-:Y:S02]  /*0200*/  LOP3.LUT R29, R13, 0x7f, RZ, 0xc0, !PT ;  /* 0x0000007f0d1d7812 */ /* 0x004fe400078ec0ff */
[----:B------:R-:W-:-:S05]  /*0210*/  IADD3 R77, R202, -0x60, RZ ;  /* 0xffffffa0ca4d7810 */ /* 0x000fca0007ffe0ff */
[----:B-1----:R-:W1:Y:S02]  /*0220*/  MUFU.RCP R0, R0 ;  /* 0x0000000000007308 */ /* 0x002e640000001000 */
[----:B-1----:R-:W-:Y:S01]  /*0230*/  IADD3 R2, R0, 0xffffffe, RZ ;  /* 0x0ffffffe00027810 */ /* 0x002fe20007ffe0ff */
[----:B------:R-:W-:-:S05]  /*0240*/  IMAD.MOV R0, RZ, RZ, -R10 ;  /* 0x000000ffff007224 */ /* 0x000fca00078e0a0a */
[----:B------:R1:W2:Y:S02]  /*0250*/  F2I.FTZ.U32.TRUNC.NTZ R3, R2 ;  /* 0x0000000200037305 */ /* 0x0002a4000021f000 */
[----:B-1----:R-:W-:Y:S01]  /*0260*/  IMAD.MOV.U32 R2, RZ, RZ, RZ ;  /* 0x000000ffff027224 */ /* 0x002fe200078e00ff */
[----:B--2---:R-:W-:-:S05]  /*0270*/  IADD3 R6, RZ, -R3, RZ ;  /* 0x80000003ff067210 */ /* 0x004fca0007ffe0ff */
[----:B------:R-:W-:Y:S02]  /*0280*/  IMAD R9, R6, R7, RZ ;  /* 0x0000000706097224 */ /* 0x000fe400078e02ff */
[----:B------:R-:W-:Y:S02]  /*0290*/  IMAD.MOV.U32 R6, RZ, RZ, R8 ;  /* 0x000000ffff067224 */ /* 0x000fe400078e0008 */
[----:B------:R-:W-:Y:S01]  /*02a0*/  IMAD.HI.U32 R3, R3, R9, R2 ;  /* 0x0000000903037227 */ /* 0x000fe200078e0002 */
[----:B------:R-:W-:-:S05]  /*02b0*/  IABS R9, c[0x0][0x178] ;  /* 0x00005e0000097a13 */ /* 0x000fca0000000000 */
[----:B------:R-:W-:-:S04]  /*02c0*/  IMAD.HI.U32 R3, R3, R6, RZ ;  /* 0x0000000603037227 */ /* 0x000fc800078e00ff */
[----:B------:R-:W-:-:S05]  /*02d0*/  IMAD R0, R3, R0, R6 ;  /* 0x0000000003007224 */ /* 0x000fca00078e0206 */
[----:B------:R-:W-:-:S13]  /*02e0*/  ISETP.GT.U32.AND P1, PT, R7, R0, PT ;  /* 0x000000000700720c */ /* 0x000fda0003f24070 */
[-C--:B------:R-:W-:Y:S02]  /*02f0*/  @!P1 IADD3 R0, R0, -R7.reuse, RZ ;  /* 0x8000000700009210 */ /* 0x080fe40007ffe0ff */
[----:B------:R-:W-:Y:S02]  /*0300*/  @!P1 IADD3 R3, R3, 0x1, RZ ;  /* 0x0000000103039810 */ /* 0x000fe40007ffe0ff */
[----:B------:R-:W-:Y:S02]  /*0310*/  ISETP.GE.U32.AND P0, PT, R0, R7, PT ;  /* 0x000000070000720c */ /* 0x000fe40003f06070 */
[----:B------:R-:W-:Y:S02]  /*0320*/  LOP3.LUT R0, R5, R4, RZ, 0x3c, !PT ;  /* 0x0000000405007212 */ /* 0x000fe400078e3cff */
[----:B------:R-:W-:Y:S02]  /*0330*/  ISETP.NE.AND P1, PT, R4, RZ, PT ;  /* 0x000000ff0400720c */ /* 0x000fe40003f25270 */
[----:B------:R-:W-:Y:S01]  /*0340*/  ISETP.GE.AND P2, PT, R0, RZ, PT ;  /* 0x000000ff0000720c */ /* 0x000fe20003f46270 */
[----:B------:R-:W-:-:S05]  /*0350*/  IMAD.MOV.U32 R0, RZ, RZ, c[0x0][0x178] ;  /* 0x00005e00ff007624 */ /* 0x000fca00078e00ff */
[----:B------:R-:W-:Y:S02]  /*0360*/  IADD3 R0, R0, 0x1ff, RZ ;  /* 0x000001ff00007810 */ /* 0x000fe40007ffe0ff */
[----:B------:R-:W-:-:S05]  /*0370*/  @P0 IADD3 R3, R3, 0x1, RZ ;  /* 0x0000000103030810 */ /* 0x000fca0007ffe0ff */
[----:B------:R-:W-:Y:S01]  /*0380*/  IMAD.MOV.U32 R2, RZ, RZ, R3 ;  /* 0x000000ffff027224 */ /* 0x000fe200078e0003 */
[----:B------:R-:W-:-:S03]  /*0390*/  SHF.R.S32.HI R3, RZ, 0x1f, R0 ;  /* 0x0000001fff037819 */ /* 0x000fc60000011400 */
[----:B------:R-:W-:Y:S01]  /*03a0*/  @!P2 IMAD.MOV R2, RZ, RZ, -R2 ;  /* 0x000000ffff02a224 */ /* 0x000fe200078e0a02 */
[----:B------:R-:W-:Y:S02]  /*03b0*/  @!P1 LOP3.LUT R2, RZ, R4, RZ, 0x33, !PT ;  /* 0x00000004ff029212 */ /* 0x000fe400078e33ff */
[----:B------:R-:W-:Y:S02]  /*03c0*/  LEA.HI R3, R3, R0, RZ, 0x9 ;  /* 0x0000000003037211 */ /* 0x000fe400078f48ff */
[----:B------:R-:W-:Y:S01]  /*03d0*/  SHF.L.U32 R8, R2, 0x3, RZ ;  /* 0x0000000302087819 */ /* 0x000fe200000006ff */
[----:B------:R-:W-:-:S03]  /*03e0*/  IMAD.MOV R2, RZ, RZ, -R2 ;  /* 0x000000ffff027224 */ /* 0x000fc600078e0a02 */
[----:B------:R-:W-:Y:S01]  /*03f0*/  LEA.HI.SX32 R3, R3, -R8, 0x17 ;  /* 0x8000000803037211 */ /* 0x000fe200078fbaff */
[----:B------:R-:W-:Y:S02]  /*0400*/  IMAD R10, R4, R2, R5 ;  /* 0x00000002040a7224 */ /* 0x000fe400078e0205 */
[----:B------:R-:W-:Y:S01]  /*0410*/  IMAD.MOV.U32 R2, RZ, RZ, RZ ;  /* 0x000000ffff027224 */ /* 0x000fe200078e00ff */
[----:B------:R-:W-:Y:S02]  /*0420*/  IMNMX R11, R3, 0x8, PT ;  /* 0x00000008030b7817 */ /* 0x000fe40003800200 */
[----:B------:R-:W-:Y:S02]  /*0430*/  IABS R4, R10 ;  /* 0x0000000a00047213 */ /* 0x000fe40000000000 */
[----:B------:R-:W-:-:S04]  /*0440*/  IABS R7, R11 ;  /* 0x0000000b00077213 */ /* 0x000fc80000000000 */
[----:B------:R-:W1:Y:S08]  /*0450*/  I2F.RP R0, R7 ;  /* 0x0000000700007306 */ /* 0x000e700000209400 */
[----:B-1----:R-:W1:Y:S02]  /*0460*/  MUFU.RCP R0, R0 ;  /* 0x0000000000007308 */ /* 0x002e640000001000 */
[----:B-1----:R-:W-:-:S06]  /*0470*/  IADD3 R3, R0, 0xffffffe, RZ ;  /* 0x0ffffffe00037810 */ /* 0x002fcc0007ffe0ff */
[----:B------:R-:W1:Y:S02]  /*0480*/  F2I.FTZ.U32.TRUNC.NTZ R3, R3 ;  /* 0x0000000300037305 */ /* 0x000e64000021f000 */
[----:B-1----:R-:W-:-:S04]  /*0490*/  IMAD.MOV R6, RZ, RZ, -R3 ;  /* 0x000000ffff067224 */ /* 0x002fc800078e0a03 */
[----:B------:R-:W-:Y:S01]  /*04a0*/  IMAD R5, R6, R7, RZ ;  /* 0x0000000706057224 */ /* 0x000fe200078e02ff */
[----:B------:R-:W-:-:S03]  /*04b0*/  IABS R6, R11 ;  /* 0x0000000b00067213 */ /* 0x000fc60000000000 */
[----:B------:R-:W-:Y:S01]  /*04c0*/  IMAD.HI.U32 R2, R3, R5, R2 ;  /* 0x0000000503027227 */ /* 0x000fe200078e0002 */
[----:B------:R-:W-:-:S03]  /*04d0*/  MOV R3, R4 ;  /* 0x0000000400037202 */ /* 0x000fc60000000f00 */
[----:B------:R-:W-:Y:S02]  /*04e0*/  IMAD.MOV R0, RZ, RZ, -R6 ;  /* 0x000000ffff007224 */ /* 0x000fe400078e0a06 */
[----:B------:R-:W-:Y:S01]  /*04f0*/  IMAD.HI.U32 R2, R2, R3, RZ ;  /* 0x0000000302027227 */ /* 0x000fe200078e00ff */
[----:B------:R-:W1:Y:S03]  /*0500*/  I2F.RP R6, R81 ;  /* 0x0000005100067306 */ /* 0x000e660000209400 */
[----:B------:R-:W-:-:S05]  /*0510*/  IMAD R0, R2, R0, R3 ;  /* 0x0000000002007224 */ /* 0x000fca00078e0203 */
[----:B------:R-:W2:Y:S01]  /*0520*/  I2F.RP R3, R9 ;  /* 0x0000000900037306 */ /* 0x000ea20000209400 */
[----:B------:R-:W-:-:S07]  /*0530*/  ISETP.GT.U32.AND P1, PT, R7, R0, PT ;  /* 0x000000000700720c */ /* 0x000fce0003f24070 */
[----:B-1----:R-:W1:Y:S06]  /*0540*/  MUFU.RCP R6, R6 ;  /* 0x0000000600067308 */ /* 0x002e6c0000001000 */
[----:B------:R-:W-:Y:S01]  /*0550*/  @!P1 IMAD.IADD R0, R0, 0x1, -R7 ;  /* 0x0000000100009824 */ /* 0x000fe200078e0a07 */
[----:B------:R-:W-:Y:S01]  /*0560*/  @!P1 IADD3 R2, R2, 0x1, RZ ;  /* 0x0000000102029810 */ /* 0x000fe20007ffe0ff */
[----:B--2---:R-:W2:Y:S01]  /*0570*/  MUFU.RCP R3, R3 ;  /* 0x0000000300037308 */ /* 0x004ea20000001000 */
[----:B------:R-:W-:Y:S02]  /*0580*/  ISETP.NE.AND P1, PT, R11, RZ, PT ;  /* 0x000000ff0b00720c */ /* 0x000fe40003f25270 */
[----:B------:R-:W-:-:S02]  /*0590*/  ISETP.GE.U32.AND P0, PT, R0, R7, PT ;  /* 0x000000070000720c */ /* 0x000fc40003f06070 */
[----:B------:R-:W-:Y:S02]  /*05a0*/  LOP3.LUT R0, R10, R11, RZ, 0x3c, !PT ;  /* 0x0000000b0a007212 */ /* 0x000fe400078e3cff */
[----:B-1----:R-:W-:Y:S02]  /*05b0*/  IADD3 R5, R6, 0xffffffe, RZ ;  /* 0x0ffffffe06057810 */ /* 0x002fe40007ffe0ff */
[----:B------:R-:W-:-:S04]  /*05c0*/  ISETP.GE.AND P2, PT, R0, RZ, PT ;  /* 0x000000ff0000720c */ /* 0x000fc80003f46270 */
[----:B------:R-:W1:Y:S03]  /*05d0*/  F2I.FTZ.U32.TRUNC.NTZ R5, R5 ;  /* 0x0000000500057305 */ /* 0x000e66000021f000 */
[----:B------:R-:W-:Y:S02]  /*05e0*/  @P0 IADD3 R2, R2, 0x1, RZ ;  /* 0x0000000102020810 */ /* 0x000fe40007ffe0ff */
[----:B--2---:R-:W-:-:S04]  /*05f0*/  IADD3 R4, R3, 0xffffffe, RZ ;  /* 0x0ffffffe03047810 */ /* 0x004fc80007ffe0ff */
[----:B------:R2:W3:Y:S01]  /*0600*/  F2I.FTZ.U32.TRUNC.NTZ R3, R4 ;  /* 0x0000000400037305 */ /* 0x0004e2000021f000 */
[----:B------:R-:W-:Y:S01]  /*0610*/  @!P2 IMAD.MOV R2, RZ, RZ, -R2 ;  /* 0x000000ffff02a224 */ /* 0x000fe200078e0a02 */
[----:B------:R-:W-:-:S05]  /*0620*/  @!P1 LOP3.LUT R2, RZ, R11, RZ, 0x33, !PT ;  /* 0x0000000bff029212 */ /* 0x000fca00078e33ff */
[----:B------:R-:W-:Y:S01]  /*0630*/  IMAD.MOV R0, RZ, RZ, -R2 ;  /* 0x000000ffff007224 */ /* 0x000fe200078e0a02 */
[----:B-1----:R-:W-:Y:S01]  /*0640*/  IADD3 R12, RZ, -R5, RZ ;  /* 0x80000005ff0c7210 */ /* 0x002fe20007ffe0ff */
[----:B------:R-:W-:Y:S01]  /*0650*/  IMAD.SHL.U32 R203, R2, 0x80, RZ ;  /* 0x0000008002cb7824 */ /* 0x000fe200078e00ff */
[----:B--2---:R-:W-:Y:S01]  /*0660*/  MOV R4, RZ ;  /* 0x000000ff00047202 */ /* 0x004fe20000000f00 */
[----:B------:R-:W-:Y:S02]  /*0670*/  IMAD R0, R11, R0, R10 ;  /* 0x000000000b007224 */ /* 0x000fe400078e020a */
[----:B------:R-:W-:Y:S01]  /*0680*/  IMAD R197, R12, R81, RZ ;  /* 0x000000510cc57224 */ /* 0x000fe200078e02ff */
[----:B------:R-:W-:Y:S01]  /*0690*/  IADD3 R12, R203, 0x7f, RZ ;  /* 0x0000007fcb0c7810 */ /* 0x000fe20007ffe0ff */
[----:B------:R-:W-:Y:S02]  /*06a0*/  IMAD.IADD R0, R8, 0x1, R0 ;  /* 0x0000000108007824 */ /* 0x000fe400078e0200 */
[----:B---3--:R-:W-:Y:S01]  /*06b0*/  IMAD.MOV R6, RZ, RZ, -R3 ;  /* 0x000000ffff067224 */ /* 0x008fe200078e0a03 */
[----:B------:R-:W-:Y:S01]  /*06c0*/  IABS R134, R12 ;  /* 0x0000000c00867213 */ /* 0x000fe20000000000 */
[----:B------:R-:W-:-:S02]  /*06d0*/  IMAD R16, R0, 0x200, R29 ;  /* 0x0000020000107824 */ /* 0x000fc400078e021d */
[----:B------:R-:W-:-:S03]  /*06e0*/  IMAD.HI.U32 R197, R5, R197, R4 ;  /* 0x000000c505c57227 */ /* 0x000fc600078e0004 */
[----:B------:R-:W-:Y:S01]  /*06f0*/  IADD3 R15, R16, 0x80, RZ ;  /* 0x00000080100f7810 */ /* 0x000fe20007ffe0ff */
[----:B------:R-:W-:Y:S01]  /*0700*/  IMAD R5, R6, R9, RZ ;  /* 0x0000000906057224 */ /* 0x000fe200078e02ff */
[----:B------:R-:W-:Y:S01]  /*0710*/  IABS R6, R16 ;  /* 0x0000001000067213 */ /* 0x000fe20000000000 */
[----:B------:R-:W-:Y:S01]  /*0720*/  IMAD.MOV.U32 R2, RZ, RZ, RZ ;  /* 0x000000ffff027224 */ /* 0x000fe200078e00ff */
[----:B------:R-:W-:Y:S01]  /*0730*/  IABS R7, R15 ;  /* 0x0000000f00077213 */ /* 0x000fe20000000000 */
[----:B------:R-:W-:Y:S01]  /*0740*/  STL [R1+0xa4c], R16 ;  /* 0x000a4c1001007387 */ /* 0x000fe20000100800 */
[C---:B------:R-:W-:Y:S01]  /*0750*/  IADD3 R13, R16.reuse, 0x180, RZ ;  /* 0x00000180100d7810 */ /* 0x040fe20007ffe0ff */
[----:B------:R-:W-:Y:S01]  /*0760*/  IMAD.HI.U32 R2, R3, R5, R2 ;  /* 0x0000000503027227 */ /* 0x000fe200078e0002 */
[C---:B------:R-:W-:Y:S01]  /*0770*/  IADD3 R14, R16.reuse, 0x100, RZ ;  /* 0x00000100100e7810 */ /* 0x040fe20007ffe0ff */
[----:B------:R-:W-:Y:S01]  /*0780*/  STL [R1+0xb20], R203 ;  /* 0x000b20cb01007387 */ /* 0x000fe20000100800 */
[----:B------:R-:W-:Y:S01]  /*0790*/  IABS R11, R13 ;  /* 0x0000000d000b7213 */ /* 0x000fe20000000000 */
[----:B------:R-:W-:Y:S01]  /*07a0*/  IMAD.HI.U32 R5, R197, R134, RZ ;  /* 0x00000086c5057227 */ /* 0x000fe200078e00ff */
[----:B------:R-:W-:Y:S01]  /*07b0*/  IABS R10, R14 ;  /* 0x0000000e000a7213 */ /* 0x000fe20000000000 */
[----:B------:R-:W-:Y:S01]  /*07c0*/  STL [R1+0xb24], R15 ;  /* 0x000b240f01007387 */ /* 0x000fe20000100800 */
[----:B------:R-:W-:Y:S01]  /*07d0*/  ISETP.GE.AND P6, PT, R16, RZ, PT ;  /* 0x000000ff1000720c */ /* 0x000fe20003fc6270 */
[----:B------:R-:W-:-:S02]  /*07e0*/  IMAD.HI.U32 R0, R2, R6, RZ ;  /* 0x0000000602007227 */ /* 0x000fc400078e00ff */
[----:B------:R-:W-:Y:S02]  /*07f0*/  STL [R1+0x2118], R12 ;  /* 0x0021180c01007387 */ /* 0x000fe40000100800 */
[----:B------:R-:W-:Y:S01]  /*0800*/  IMAD.HI.U32 R3, R2, R7, RZ ;  /* 0x0000000702037227 */ /* 0x000fe200078e00ff */
[----:B------:R-:W-:Y:S01]  /*0810*/  IADD3 R0, -R0, RZ, RZ ;  /* 0x000000ff00007210 */ /* 0x000fe20007ffe1ff */
[----:B------:R-:W-:Y:S02]  /*0820*/  STL [R1+0xb28], R14 ;  /* 0x000b280e01007387 */ /* 0x000fe40000100800 */
[----:B------:R-:W-:Y:S02]  /*0830*/  IMAD.MOV R8, RZ, RZ, -R3 ;  /* 0x000000ffff087224 */ /* 0x000fe400078e0a03 */
[C---:B------:R-:W-:Y:S01]  /*0840*/  IMAD.HI.U32 R3, R2.reuse, R11, RZ ;  /* 0x0000000b02037227 */ /* 0x040fe200078e00ff */
[----:B------:R1:W-:Y:S03]  /*0850*/  STL [R1+0xb2c], R13 ;  /* 0x000b2c0d01007387 */ /* 0x0003e60000100800 */
[----:B------:R-:W-:-:S04]  /*0860*/  IMAD.HI.U32 R4, R2, R10, RZ ;  /* 0x0000000a02047227 */ /* 0x000fc800078e00ff */
[----:B------:R-:W-:Y:S02]  /*0870*/  IMAD R0, R9, R0, R6 ;  /* 0x0000000009007224 */ /* 0x000fe400078e0206 */
[----:B------:R-:W-:Y:S01]  /*0880*/  IMAD.MOV R6, RZ, RZ, -R3 ;  /* 0x000000ffff067224 */ /* 0x000fe200078e0a03 */
[----:B------:R-:W-:Y:S01]  /*0890*/  IADD3 R3, -R5, RZ, RZ ;  /* 0x000000ff05037210 */ /* 0x000fe20007ffe1ff */
[----:B------:R-:W-:Y:S01]  /*08a0*/  IMAD.MOV R4, RZ, RZ, -R4 ;  /* 0x000000ffff047224 */ /* 0x000fe200078e0a04 */
[C---:B------:R-:W-:Y:S01]  /*08b0*/  ISETP.GT.U32.AND P0, PT, R9.reuse, R0, PT ;  /* 0x000000000900720c */ /* 0x040fe20003f04070 */
[C---:B------:R-:W-:Y:S01]  /*08c0*/  IMAD R2, R9.reuse, R8, R7 ;  /* 0x0000000809027224 */ /* 0x040fe200078e0207 */
[----:B------:R-:W-:Y:S01]  /*08d0*/  IABS R7, R203 ;  /* 0x000000cb00077213 */ /* 0x000fe20000000000 */
[C---:B------:R-:W-:Y:S02]  /*08e0*/  IMAD R5, R9.reuse, R6, R11 ;  /* 0x0000000609057224 */ /* 0x040fe400078e020b */
[C---:B------:R-:W-:Y:S01]  /*08f0*/  IMAD R4, R9.reuse, R4, R10 ;  /* 0x0000000409047224 */ /* 0x040fe200078e020a */
[----:B------:R-:W-:Y:S01]  /*0900*/  ISETP.GT.U32.AND P1, PT, R9, R2, PT ;  /* 0x000000020900720c */ /* 0x000fe20003f24070 */
[----:B------:R-:W-:Y:S01]  /*0910*/  IMAD R134, R81, R3, R134 ;  /* 0x0000000351867224 */ /* 0x000fe200078e0286 */
[C---:B------:R-:W-:Y:S01]  /*0920*/  ISETP.GT.U32.AND P3, PT, R9.reuse, R5, PT ;  /* 0x000000050900720c */ /* 0x040fe20003f64070 */
[----:B------:R-:W-:Y:S01]  /*0930*/  IMAD.MOV.U32 R6, RZ, RZ, R7 ;  /* 0x000000ffff067224 */ /* 0x000fe200078e0007 */
[----:B------:R-:W-:-:S02]  /*0940*/  ISETP.GT.U32.AND P2, PT, R9, R4, PT ;  /* 0x000000040900720c */ /* 0x000fc40003f44070 */
[----:B------:R-:W-:Y:S01]  /*0950*/  ISETP.GT.U32.AND P5, PT, R81, R134, PT ;  /* 0x000000865100720c */ /* 0x000fe20003fa4070 */
[----:B------:R-:W-:Y:S01]  /*0960*/  IMAD.HI.U32 R3, R197, R6, RZ ;  /* 0x00000006c5037227 */ /* 0x000fe200078e00ff */
[----:B------:R-:W-:-:S03]  /*0970*/  IADD3 R7, R202, -0x1, RZ ;  /* 0xffffffffca077810 */ /* 0x000fc60007ffe0ff */
[--C-:B------:R-:W-:Y:S01]  /*0980*/  @!P0 IMAD.IADD R0, R0, 0x1, -R9.reuse ;  /* 0x0000000100008824 */ /* 0x100fe200078e0a09 */
[----:B------:R-:W-:Y:S01]  /*0990*/  IADD3 R3, -R3, RZ, RZ ;  /* 0x000000ff03037210 */ /* 0x000fe20007ffe1ff */
[--C-:B------:R-:W-:Y:S01]  /*09a0*/  @!P1 IMAD.IADD R2, R2, 0x1, -R9.reuse ;  /* 0x0000000102029824 */ /* 0x100fe200078e0a09 */
[----:B------:R-:W-:Y:S01]  /*09b0*/  ISETP.GE.U32.AND P0, PT, R7, 0x7fffff80, PT ;  /* 0x7fffff800700780c */ /* 0x000fe20003f06070 */
[--C-:B------:R-:W-:Y:S01]  /*09c0*/  @!P3 IMAD.IADD R5, R5, 0x1, -R9.reuse ;  /* 0x000000010505b824 */ /* 0x100fe200078e0a09 */
[C---:B------:R-:W-:Y:S01]  /*09d0*/  ISETP.GT.U32.AND P4, PT, R9.reuse, R0, PT ;  /* 0x000000000900720c */ /* 0x040fe20003f84070 */
[----:B------:R-:W-:Y:S01]  /*09e0*/  @!P2 IMAD.IADD R4, R4, 0x1, -R9 ;  /* 0x000000010404a824 */ /* 0x000fe200078e0a09 */
[----:B------:R-:W-:Y:S01]  /*09f0*/  ISETP.GT.U32.AND P3, PT, R9, R2, PT ;  /* 0x000000020900720c */ /* 0x000fe20003f64070 */
[----:B------:R-:W-:Y:S01]  /*0a00*/  IMAD R133, R81, R3, R6 ;  /* 0x0000000351857224 */ /* 0x000fe200078e0206 */
[----:B------:R-:W-:Y:S02]  /*0a10*/  @!P5 IADD3 R134, R134, -R81, RZ ;  /* 0x800000518686d210 */ /* 0x000fe40007ffe0ff */
[----:B------:R-:W-:-:S02]  /*0a20*/  ISETP.GT.U32.AND P1, PT, R9, R5, PT ;  /* 0x000000050900720c */ /* 0x000fc40003f24070 */
[----:B------:R-:W-:Y:S02]  /*0a30*/  ISETP.GT.U32.AND P2, PT, R81, R134, PT ;  /* 0x000000865100720c */ /* 0x000fe40003f44070 */
[----:B------:R-:W-:Y:S02]  /*0a40*/  ISETP.GT.U32.AND P5, PT, R9, R4, PT ;  /* 0x000000040900720c */ /* 0x000fe40003fa4070 */
[----:B------:R-:W-:Y:S01]  /*0a50*/  IADD3 R3, R202, -0x5, RZ ;  /* 0xfffffffbca037810 */ /* 0x000fe20007ffe0ff */
[--C-:B------:R-:W-:Y:S01]  /*0a60*/  @!P4 IMAD.IADD R0, R0, 0x1, -R9.reuse ;  /* 0x000000010000c824 */ /* 0x100fe200078e0a09 */
[----:B------:R-:W-:Y:S01]  /*0a70*/  IADD3 R6, R202, -0x9, RZ ;  /* 0xfffffff7ca067810 */ /* 0x000fe20007ffe0ff */
[----:B------:R-:W-:Y:S01]  /*0a80*/  @!P3 IMAD.IADD R2, R2, 0x1, -R9 ;  /* 0x000000010202b824 */ /* 0x000fe200078e0a09 */
[----:B------:R-:W-:Y:S01]  /*0a90*/  ISETP.GT.U32.AND P3, PT, R81, R133, PT ;  /* 0x000000855100720c */ /* 0x000fe20003f64070 */
[----:B------:R-:W-:Y:S01]  /*0aa0*/  @!P6 IMAD.MOV R0, RZ, RZ, -R0 ;  /* 0x000000ffff00e224 */ /* 0x000fe200078e0a00 */
[----:B------:R-:W-:-:S02]  /*0ab0*/  ISETP.GE.U32.AND P4, PT, R3, 0x7fffff7c, PT ;  /* 0x7fffff7c0300780c */ /* 0x000fc40003f86070 */
[----:B------:R-:W-:Y:S01]  /*0ac0*/  @!P1 IADD3 R5, R5, -R9, RZ ;  /* 0x8000000905059210 */ /* 0x000fe20007ffe0ff */
[----:B------:R-:W-:Y:S01]  /*0ad0*/  @!P2 IMAD.IADD R134, R134, 0x1, -R81 ;  /* 0x000000018686a824 */ /* 0x000fe200078e0a51 */
[----:B------:R-:W-:Y:S01]  /*0ae0*/  ISETP.GE.AND P2, PT, R14, RZ, PT ;  /* 0x000000ff0e00720c */ /* 0x000fe20003f46270 */
[----:B------:R-:W-:Y:S01]  /*0af0*/  @!P5 IMAD.IADD R4, R4, 0x1, -R9 ;  /* 0x000000010404d824 */ /* 0x000fe200078e0a09 */
[----:B------:R-:W-:Y:S01]  /*0b00*/  ISETP.GE.AND P1, PT, R13, RZ, PT ;  /* 0x000000ff0d00720c */ /* 0x000fe20003f26270 */
[----:B-1----:R-:W-:Y:S01]  /*0b10*/  IMAD.SHL.U32 R13, R201, 0x10, RZ ;  /* 0x00000010c90d7824 */ /* 0x002fe200078e00ff */
[----:B------:R-:W-:Y:S02]  /*0b20*/  ISETP.GE.AND P5, PT, R15, RZ, PT ;  /* 0x000000ff0f00720c */ /* 0x000fe40003fa6270 */
[----:B------:R-:W-:Y:S01]  /*0b30*/  ISETP.NE.AND P6, PT, RZ, c[0x0][0x178], PT ;  /* 0x00005e00ff007a0c */ /* 0x000fe20003fc5270 */
[----:B------:R-:W-:Y:S01]  /*0b40*/  @!P3 IMAD.IADD R133, R133, 0x1, -R81 ;  /* 0x000000018585b824 */ /* 0x000fe200078e0a51 */
[----:B------:R-:W-:-:S02]  /*0b50*/  LOP3.LUT R3, RZ, c[0x0][0x178], RZ, 0x33, !PT ;  /* 0x00005e00ff037a12 */ /* 0x000fc400078e33ff */
[----:B------:R-:W-:Y:S02]  /*0b60*/  ISETP.GE.AND P3, PT, R12, RZ, PT ;  /* 0x000000ff0c00720c */ /* 0x000fe40003f66270 */
[----:B------:R-:W-:Y:S01]  /*0b70*/  SEL R0, R3, R0, !P6 ;  /* 0x0000000003007207 */ /* 0x000fe20007000000 */
[----:B------:R-:W-:Y:S01]  /*0b80*/  @!P2 IMAD.MOV R4, RZ, RZ, -R4 ;  /* 0x000000ffff04a224 */ /* 0x000fe200078e0a04 */
[----:B------:R-:W-:Y:S01]  /*0b90*/  ISETP.GE.U32.AND P2, PT, R6, 0x7fffff78, PT ;  /* 0x7fffff780600780c */ /* 0x000fe20003f46070 */
[----:B------:R-:W-:Y:S01]  /*0ba0*/  @!P1 IMAD.MOV R5, RZ, RZ, -R5 ;  /* 0x000000ffff059224 */ /* 0x000fe200078e0a05 */
[----:B------:R-:W-:Y:S01]  /*0bb0*/  IADD3 R6, R202, -0x11, RZ ;  /* 0xffffffefca067810 */ /* 0x000fe20007ffe0ff */
[----:B------:R-:W-:Y:S01]  /*0bc0*/  IMAD R0, R0, c[0x0][0x184], RZ ;  /* 0x0000610000007a24 */ /* 0x000fe200078e02ff */
[----:B------:R-:W-:Y:S02]  /*0bd0*/  @!P5 IADD3 R2, -R2, RZ, RZ ;  /* 0x000000ff0202d210 */ /* 0x000fe40007ffe1ff */
[----:B------:R-:W-:-:S02]  /*0be0*/  ISETP.GT.U32.AND P5, PT, R81, R133, PT ;  /* 0x000000855100720c */ /* 0x000fc40003fa4070 */
[C---:B------:R-:W-:Y:S02]  /*0bf0*/  SEL R2, R3.reuse, R2, !P6 ;  /* 0x0000000203027207 */ /* 0x040fe40007000000 */
[C---:B------:R-:W-:Y:S02]  /*0c00*/  SEL R4, R3.reuse, R4, !P6 ;  /* 0x0000000403047207 */ /* 0x040fe40007000000 */
[----:B------:R-:W-:Y:S01]  /*0c10*/  SEL R5, R3, R5, !P6 ;  /* 0x0000000503057207 */ /* 0x000fe20007000000 */
[----:B------:R-:W-:Y:S01]  /*0c20*/  IMAD R2, R2, c[0x0][0x184], RZ ;  /* 0x0000610002027a24 */ /* 0x000fe200078e02ff */
[----:B------:R-:W-:Y:S02]  /*0c30*/  ISETP.GE.AND P6, PT, R203, RZ, PT ;  /* 0x000000ffcb00720c */ /* 0x000fe40003fc6270 */
[----:B------:R-:W-:Y:S01]  /*0c40*/  IADD3 R3, R202, -0xd, RZ ;  /* 0xfffffff3ca037810 */ /* 0x000fe20007ffe0ff */
[----:B------:R-:W-:Y:S01]  /*0c50*/  IMAD R5, R5, c[0x0][0x184], RZ ;  /* 0x0000610005057a24 */ /* 0x000fe200078e02ff */
[----:B------:R-:W-:Y:S01]  /*0c60*/  @!P3 IADD3 R134, -R134, RZ, RZ ;  /* 0x000000ff8686b210 */ /* 0x000fe20007ffe1ff */
[----:B------:R-:W-:Y:S01]  /*0c70*/  @!P5 IMAD.IADD R133, R133, 0x1, -R81 ;  /* 0x000000018585d824 */ /* 0x000fe200078e0a51 */
[----:B------:R-:W-:Y:S01]  /*0c80*/  ISETP.GE.U32.AND P1, PT, R3, 0x7fffff74, PT ;  /* 0x7fffff740300780c */ /* 0x000fe20003f26070 */
[----:B------:R-:W-:Y:S01]  /*0c90*/  IMAD R3, R4, c[0x0][0x184], RZ ;  /* 0x0000610004037a24 */ /* 0x000fe200078e02ff */
[----:B------:R-:W-:-:S02]  /*0ca0*/  LEA R10, P5, R0, c[0x0][0x160], 0x2 ;  /* 0x00005800000a7a11 */ /* 0x000fc400078a10ff */
[----:B------:R-:W-:Y:S02]  /*0cb0*/  ISETP.GE.U32.AND P3, PT, R6, 0x7fffff70, PT ;  /* 0x7fffff700600780c */ /* 0x000fe40003f66070 */
[----:B------:R-:W-:Y:S01]  /*0cc0*/  LEA.HI.X.SX32 R11, R0, c[0x0][0x164], 0x2, P5 ;  /* 0x00005900000b7a11 */ /* 0x000fe200028f16ff */
[----:B------:R-:W-:Y:S01]  /*0cd0*/  @!P6 IMAD.MOV R133, RZ, RZ, -R133 ;  /* 0x000000ffff85e224 */ /* 0x000fe200078e0a85 */
[C---:B------:R-:W-:Y:S02]  /*0ce0*/  LEA R8, P6, R2.reuse, c[0x0][0x160], 0x2 ;  /* 0x0000580002087a11 */ /* 0x040fe400078c10ff */
[----:B------:R-:W-:Y:S01]  /*0cf0*/  LEA R6, P5, R3, c[0x0][0x160], 0x2 ;  /* 0x0000580003067a11 */ /* 0x000fe200078a10ff */
[--C-:B------:R-:W-:Y:S01]  /*0d00*/  IMAD.WIDE R18, R243, 0x4, R10.reuse ;  /* 0x00000004f3127825 */ /* 0x100fe200078e020a */
[----:B------:R-:W-:Y:S02]  /*0d10*/  LEA.HI.X.SX32 R9, R2, c[0x0][0x164], 0x2, P6 ;  /* 0x0000590002097a11 */ /* 0x000fe400030f16ff */
[----:B------:R-:W-:Y:S01]  /*0d20*/  LEA R4, P6, R5, c[0x0][0x160], 0x2 ;  /* 0x0000580005047a11 */ /* 0x000fe200078c10ff */
[----:B------:R-:W-:Y:S01]  /*0d30*/  IMAD.WIDE R56, R51, 0x4, R10 ;  /* 0x0000000433387825 */ /* 0x000fe200078e020a */
[----:B------:R-:W-:Y:S01]  /*0d40*/  LEA.HI.X.SX32 R7, R3, c[0x0][0x164], 0x2, P5 ;  /* 0x0000590003077a11 */ /* 0x000fe200028f16ff */
[----:B------:R1:W-:Y:S01]  /*0d50*/  STL.64 [R1+0x10], R18 ;  /* 0x0000101201007387 */ /* 0x0003e20000100a00 */
[----:B------:R-:W-:Y:S01]  /*0d60*/  LEA.HI.X.SX32 R5, R5, c[0x0][0x164], 0x2, P6 ;  /* 0x0000590005057a11 */ /* 0x000fe200030f16ff */
[----:B------:R-:W-:Y:S01]  /*0d70*/  IMAD.SHL.U32 R3, R29, 0x4, RZ ;  /* 0x000000041d037824 */ /* 0x000fe200078e00ff */
[C---:B------:R-:W-:Y:S01]  /*0d80*/  IADD3 R12, R202.reuse, -0x15, RZ ;  /* 0xffffffebca0c7810 */ /* 0x040fe20007ffe0ff */
[----:B------:R-:W-:Y:S01]  /*0d90*/  IMAD.WIDE R16, R243, 0x4, R8 ;  /* 0x00000004f3107825 */ /* 0x000fe200078e0208 */
[----:B------:R-:W-:-:S02]  /*0da0*/  IADD3 R0, R202, -0x19, RZ ;  /* 0xffffffe7ca007810 */ /* 0x000fc40007ffe0ff */
[----:B------:R2:W-:Y:S01]  /*0db0*/  LDGSTS.E [R3], [R10.64], !P0 ;  /* 0x000000000a037fae */ /* 0x0005e2000c121846 */
[C---:B------:R-:W-:Y:S01]  /*0dc0*/  IMAD.WIDE R14, R243.reuse, 0x4, R6 ;  /* 0x00000004f30e7825 */ /* 0x040fe200078e0206 */
[----:B------:R-:W-:Y:S02]  /*0dd0*/  ISETP.GE.U32.AND P5, PT, R12, 0x7fffff6c, PT ;  /* 0x7fffff6c0c00780c */ /* 0x000fe40003fa6070 */
[----:B------:R2:W-:Y:S01]  /*0de0*/  LDGSTS.E [R3+0x200], [R8.64], !P0 ;  /* 0x0020000008037fae */ /* 0x0005e2000c121846 */
[----:B------:R-:W-:Y:S01]  /*0df0*/  IMAD.WIDE R242, R243, 0x4, R4 ;  /* 0x00000004f3f27825 */ /* 0x000fe200078e0204 */
[----:B------:R-:W-:Y:S02]  /*0e00*/  ISETP.GE.U32.AND P6, PT, R0, 0x7fffff68, PT ;  /* 0x7fffff680000780c */ /* 0x000fe40003fc6070 */
[----:B------:R2:W-:Y:S01]  /*0e10*/  LDGSTS.E [R3+0x400], [R6.64], !P0 ;  /* 0x0040000006037fae */ /* 0x0005e2000c121846 */
[----:B------:R-:W-:Y:S01]  /*0e20*/  IMAD.WIDE R54, R51, 0x4, R8 ;  /* 0x0000000433367825 */ /* 0x000fe200078e0208 */
[----:B------:R-:W-:-:S02]  /*0e30*/  IADD3 R0, R202, -0x1d, RZ ;  /* 0xffffffe3ca007810 */ /* 0x000fc40007ffe0ff */
[----:B------:R2:W-:Y:S01]  /*0e40*/  LDGSTS.E [R3+0x600], [R4.64], !P0 ;  /* 0x0060000004037fae */ /* 0x0005e2000c121846 */
[C---:B------:R-:W-:Y:S01]  /*0e50*/  IMAD.WIDE R52, R51.reuse, 0x4, R6 ;  /* 0x0000000433347825 */ /* 0x040fe200078e0206 */
[----:B------:R-:W-:Y:S02]  /*0e60*/  ISETP.GE.U32.AND P0, PT, R0, 0x7fffff64, PT ;  /* 0x7fffff640000780c */ /* 0x000fe40003f06070 */
[----:B------:R1:W-:Y:S01]  /*0e70*/  LDGSTS.E [R3+0x2000], [R18.64], !P4 ;  /* 0x0200000012037fae */ /* 0x0003e2000e121846 */
[----:B------:R-:W-:Y:S01]  /*0e80*/  IMAD.WIDE R50, R51, 0x4, R4 ;  /* 0x0000000433327825 */ /* 0x000fe200078e0204 */
[----:B------:R-:W-:Y:S02]  /*0e90*/  IADD3 R0, R202, -0x21, RZ ;  /* 0xffffffdfca007810 */ /* 0x000fe40007ffe0ff */
[----:B------:R-:W-:Y:S01]  /*0ea0*/  STL.64 [R1+0x8], R16 ;  /* 0x0000081001007387 */ /* 0x000fe20000100a00 */
[----:B------:R-:W-:Y:S01]  /*0eb0*/  IMAD.WIDE R32, R13, 0x4, R10 ;  /* 0x000000040d207825 */ /* 0x000fe200078e020a */
[----:B------:R-:W-:-:S02]  /*0ec0*/  LOP3.LUT R252, R3, 0x40, RZ, 0x3c, !PT ;  /* 0x0000004003fc7812 */ /* 0x000fc400078e3cff */
[----:B------:R3:W-:Y:S01]  /*0ed0*/  LDGSTS.E [R3+0x2200], [R16.64], !P4 ;  /* 0x0220000010037fae */ /* 0x0007e2000e121846 */
[----:B------:R-:W-:Y:S01]  /*0ee0*/  IMAD.WIDE R30, R13, 0x4, R8 ;  /* 0x000000040d1e7825 */ /* 0x000fe200078e0208 */
[----:B------:R-:W-:Y:S02]  /*0ef0*/  LOP3.LUT R217, R3, 0x60, RZ, 0x3c, !PT ;  /* 0x0000006003d97812 */ /* 0x000fe400078e3cff */
[----:B------:R4:W-:Y:S01]  /*0f00*/  STL.64 [R1], R14 ;  /* 0x0000000e01007387 */ /* 0x0009e20000100a00 */
[----:B-1----:R-:W-:Y:S02]  /*0f10*/  IMAD R19, R201, 0xc, RZ ;  /* 0x0000000cc9137824 */ /* 0x002fe400078e02ff */
[----:B------:R-:W-:Y:S01]  /*0f20*/  IMAD.WIDE R26, R13, 0x4, R6 ;  /* 0x000000040d1a7825 */ /* 0x000fe200078e0206 */
[----:B------:R4:W-:Y:S03]  /*0f30*/  LDGSTS.E [R3+0x2400], [R14.64], !P4 ;  /* 0x024000000e037fae */ /* 0x0009e6000e121846 */
[----:B------:R-:W-:Y:S01]  /*0f40*/  IMAD.WIDE R24, R19, 0x4, R10 ;  /* 0x0000000413187825 */ /* 0x000fe200078e020a */
[----:B------:R1:W-:Y:S01]  /*0f50*/  LDGSTS.E [R3+0x2600], [R242.64], !P4 ;  /* 0x02600000f2037fae */ /* 0x0003e2000e121846 */
[----:B------:R-:W-:-:S02]  /*0f60*/  ISETP.GE.U32.AND P4, PT, R0, 0x7fffff60, PT ;  /* 0x7fffff600000780c */ /* 0x000fc40003f86070 */
[C---:B------:R-:W-:Y:S01]  /*0f70*/  IMAD.WIDE R22, R19.reuse, 0x4, R8 ;  /* 0x0000000413167825 */ /* 0x040fe200078e0208 */
[----:B------:R-:W-:Y:S01]  /*0f80*/  STL.64 [R1+0x2120], R242 ;  /* 0x002120f201007387 */ /* 0x000fe20000100a00 */
[----:B------:R-:W-:Y:S02]  /*0f90*/  IADD3 R0, R202, -0x25, RZ ;  /* 0xffffffdbca007810 */ /* 0x000fe40007ffe0ff */
[C---:B------:R-:W-:Y:S01]  /*0fa0*/  IMAD.WIDE R20, R19.reuse, 0x4, R6 ;  /* 0x0000000413147825 */ /* 0x040fe200078e0206 */
[----:B------:R1:W-:Y:S03]  /*0fb0*/  LDGSTS.E [R3+0x4000], [R56.64], !P2 ;  /* 0x0400000038037fae */ /* 0x0003e6000d121846 */
[--C-:B------:R-:W-:Y:S01]  /*0fc0*/  IMAD.WIDE R18, R19, 0x4, R4.reuse ;  /* 0x0000000413127825 */ /* 0x100fe200078e0204 */
[----:B------:R-:W-:Y:S03]  /*0fd0*/  STL.64 [R1+0x2128], R56 ;  /* 0x0021283801007387 */ /* 0x000fe60000100a00 */
[----:B----4-:R-:W-:Y:S01]  /*0fe0*/  IMAD R15, R201, 0x14, RZ ;  /* 0x00000014c90f7824 */ /* 0x010fe200078e02ff */
[----:B------:R4:W-:Y:S01]  /*0ff0*/  LDGSTS.E [R3+0x4200], [R54.64], !P2 ;  /* 0x0420000036037fae */ /* 0x0009e2000d121846 */
[----:B---3--:R-:W-:-:S03]  /*1000*/  IMAD.WIDE R16, R13, 0x4, R4 ;  /* 0x000000040d107825 */ /* 0x008fc600078e0204 */
[----:B------:R-:W-:Y:S01]  /*1010*/  STL.64 [R1+0x2130], R54 ;  /* 0x0021303601007387 */ /* 0x000fe20000100a00 */
[C---:B------:R-:W-:Y:S02]  /*1020*/  IMAD R13, R201.reuse, 0x18, RZ ;  /* 0x00000018c90d7824 */ /* 0x040fe400078e02ff */
[----:B------:R-:W-:Y:S01]  /*1030*/  IMAD R2, R201, 0x74, RZ ;  /* 0x00000074c9027824 */ /* 0x000fe200078e02ff */
[----:B------:R3:W-:Y:S01]  /*1040*/  LDGSTS.E [R3+0x4400], [R52.64], !P2 ;  /* 0x0440000034037fae */ /* 0x0007e2000d121846 */
[----:B------:R-:W-:-:S03]  /*1050*/  IMAD.WIDE R240, R226, 0x4, R10 ;  /* 0x00000004e2f07825 */ /* 0x000fc600078e020a */
[----:B------:R-:W-:Y:S01]  /*1060*/  STL.64 [R1+0x2138], R52 ;  /* 0x0021383401007387 */ /* 0x000fe20000100a00 */
[----:B------:R-:W-:-:S03]  /*1070*/  IMAD.WIDE R238, R226, 0x4, R8 ;  /* 0x00000004e2ee7825 */ /* 0x000fc600078e0208 */
[----:B------:R1:W-:Y:S01]  /*1080*/  LDGSTS.E [R3+0x4600], [R50.64], !P2 ;  /* 0x0460000032037fae */ /* 0x0003e2000d121846 */
[----:B------:R-:W-:Y:S01]  /*1090*/  ISETP.GE.U32.AND P2, PT, R0, 0x7fffff5c, PT ;  /* 0x7fffff5c0000780c */ /* 0x000fe20003f46070 */
[----:B------:R-:W-:Y:S01]  /*10a0*/  IMAD.WIDE R236, R226, 0x4, R6 ;  /* 0x00000004e2ec7825 */ /* 0x000fe200078e0206 */
[----:B------:R-:W-:Y:S01]  /*10b0*/  IADD3 R0, R202, -0x29, RZ ;  /* 0xffffffd7ca007810 */ /* 0x000fe20007ffe0ff */
[----:B------:R-:W-:Y:S02]  /*10c0*/  STL.64 [R1+0x2140], R50 ;  /* 0x0021403201007387 */ /* 0x000fe40000100a00 */
[----:B------:R-:W-:Y:S02]  /*10d0*/  IMAD.WIDE R226, R226, 0x4, R4 ;  /* 0x00000004e2e27825 */ /* 0x000fe400078e0204 */
[----:B------:R1:W-:Y:S02]  /*10e0*/  LDGSTS.E [R3+0x6000], [R24.64], !P1 ;  /* 0x0600000018037fae */ /* 0x0003e4000c921846 */
[----:B------:R-:W-:-:S02]  /*10f0*/  IMAD.WIDE R48, R42, 0x4, R10 ;  /* 0x000000042a307825 */ /* 0x000fc400078e020a */
[----:B------:R-:W-:Y:S02]  /*1100*/  STL.64 [R1+0x2148], R24 ;  /* 0x0021481801007387 */ /* 0x000fe40000100a00 */
[C---:B------:R-:W-:Y:S02]  /*1110*/  IMAD.WIDE R46, R42.reuse, 0x4, R8 ;  /* 0x000000042a2e7825 */ /* 0x040fe400078e0208 */
[----:B------:R1:W-:Y:S02]  /*1120*/  LDGSTS.E [R3+0x6200], [R22.64], !P1 ;  /* 0x0620000016037fae */ /* 0x0003e4000c921846 */
[C---:B------:R-:W-:Y:S02]  /*1130*/  IMAD.WIDE R44, R42.reuse, 0x4, R6 ;  /* 0x000000042a2c7825 */ /* 0x040fe400078e0206 */
[----:B------:R1:W-:Y:S02]  /*1140*/  STL.64 [R1+0x2150], R22 ;  /* 0x0021501601007387 */ /* 0x0003e40000100a00 */
[----:B------:R-:W-:-:S02]  /*1150*/  IMAD.WIDE R42, R42, 0x4, R4 ;  /* 0x000000042a2a7825 */ /* 0x000fc400078e0204 */
[----:B------:R2:W-:Y:S02]  /*1160*/  LDGSTS.E [R3+0x6400], [R20.64], !P1 ;  /* 0x0640000014037fae */ /* 0x0005e4000c921846 */
[C---:B------:R-:W-:Y:S02]  /*1170*/  IMAD.WIDE R224, R66.reuse, 0x4, R10 ;  /* 0x0000000442e07825 */ /* 0x040fe400078e020a */
[----:B------:R2:W-:Y:S02]  /*1180*/  STL.64 [R1+0x2158], R20 ;  /* 0x0021581401007387 */ /* 0x0005e40000100a00 */
[----:B------:R-:W-:Y:S02]  /*1190*/  IMAD.WIDE R214, R66, 0x4, R8 ;  /* 0x0000000442d67825 */ /* 0x000fe400078e0208 */
[----:B------:R3:W-:Y:S01]  /*11a0*/  LDGSTS.E [R3+0x6600], [R18.64], !P1 ;  /* 0x0660000012037fae */ /* 0x0007e2000c921846 */
[----:B------:R-:W-:Y:S01]  /*11b0*/  ISETP.GE.U32.AND P1, PT, R0, 0x7fffff58, PT ;  /* 0x7fffff580000780c */ /* 0x000fe20003f26070 */
[----:B-1----:R-:W-:Y:S01]  /*11c0*/  IMAD.WIDE R22, R15, 0x4, R10 ;  /* 0x000000040f167825 */ /* 0x002fe200078e020a */
[----:B------:R-:W-:Y:S01]  /*11d0*/  IADD3 R0, R202, -0x2d, RZ ;  /* 0xffffffd3ca007810 */ /* 0x000fe20007ffe0ff */
[----:B------:R3:W-:Y:S02]  /*11e0*/  STL.64 [R1+0x2160], R18 ;  /* 0x0021601201007387 */ /* 0x0007e40000100a00 */
[----:B------:R-:W-:-:S02]  /*11f0*/  IMAD.WIDE R212, R66, 0x4, R6 ;  /* 0x0000000442d47825 */ /* 0x000fc400078e0206 */
[----:B------:R-:W-:Y:S02]  /*1200*/  STL.64 [R1+0xa08], R32 ;  /* 0x000a082001007387 */ /* 0x000fe40000100a00 */
[C---:B--2---:R-:W-:Y:S02]  /*1210*/  IMAD.WIDE R20, R15.reuse, 0x4, R8 ;  /* 0x000000040f147825 */ /* 0x044fe400078e0208 */
[----:B------:R1:W-:Y:S02]  /*1220*/  LDGSTS.E [R3+0x8000], [R32.64], !P3 ;  /* 0x0800000020037fae */ /* 0x0003e4000d921846 */
[----:B------:R-:W-:Y:S02]  /*1230*/  IMAD.WIDE R66, R66, 0x4, R4 ;  /* 0x0000000442427825 */ /* 0x000fe400078e0204 */
[----:B------:R2:W-:Y:S02]  /*1240*/  STL.64 [R1+0xa28], R30 ;  /* 0x000a281e01007387 */ /* 0x0005e40000100a00 */
[----:B---3--:R-:W-:-:S02]  /*1250*/  IMAD.WIDE R18, R15, 0x4, R6 ;  /* 0x000000040f127825 */ /* 0x008fc400078e0206 */
[----:B------:R2:W-:Y:S02]  /*1260*/  LDGSTS.E [R3+0x8200], [R30.64], !P3 ;  /* 0x082000001e037fae */ /* 0x0005e4000d921846 */
[C---:B------:R-:W-:Y:S02]  /*1270*/  IMAD.WIDE R40, R34.reuse, 0x4, R10 ;  /* 0x0000000422287825 */ /* 0x040fe400078e020a */
[----:B------:R3:W-:Y:S02]  /*1280*/  STL.64 [R1+0xa30], R26 ;  /* 0x000a301a01007387 */ /* 0x0007e40000100a00 */
[C---:B------:R-:W-:Y:S02]  /*1290*/  IMAD.WIDE R38, R34.reuse, 0x4, R8 ;  /* 0x0000000422267825 */ /* 0x040fe400078e0208 */
[----:B------:R3:W-:Y:S02]  /*12a0*/  LDGSTS.E [R3+0x8400], [R26.64], !P3 ;  /* 0x084000001a037fae */ /* 0x0007e4000d921846 */
[----:B------:R-:W-:-:S02]  /*12b0*/  IMAD.WIDE R36, R34, 0x4, R6 ;  /* 0x0000000422247825 */ /* 0x000fc400078e0206 */
[----:B------:R1:W-:Y:S01]  /*12c0*/  STL.64 [R1+0xa38], R16 ;  /* 0x000a381001007387 */ /* 0x0003e20000100a00 */
[----:B--2---:R-:W-:Y:S01]  /*12d0*/  IADD3 R31, R202, -0x76, RZ ;  /* 0xffffff8aca1f7810 */ /* 0x004fe20007ffe0ff */
[----:B------:R-:W-:Y:S02]  /*12e0*/  IMAD R30, R29, c[0x0][0x18c], RZ ;  /* 0x000063001d1e7a24 */ /* 0x000fe400078e02ff */
[----:B------:R1:W-:Y:S01]  /*12f0*/  LDGSTS.E [R3+0x8600], [R16.64], !P3 ;  /* 0x0860000010037fae */ /* 0x0003e2000d921846 */
[----:B------:R-:W-:Y:S01]  /*1300*/  ISETP.GE.U32.AND P3, PT, R0, 0x7fffff54, PT ;  /* 0x7fffff540000780c */ /* 0x000fe20003f66070 */
[----:B------:R-:W-:Y:S01]  /*1310*/  IMAD.WIDE R34, R34, 0x4, R4 ;  /* 0x0000000422227825 */ /* 0x000fe200078e0204 */
[----:B------:R-:W-:Y:S01]  /*1320*/  IADD3 R0, R202, -0x31, RZ ;  /* 0xffffffcfca007810 */ /* 0x000fe20007ffe0ff */
[----:B------:R2:W-:Y:S02]  /*1330*/  STL.64 [R1+0xab0], R22 ;  /* 0x000ab01601007387 */ /* 0x0005e40000100a00 */
[----:B---3--:R-:W-:-:S02]  /*1340*/  IMAD R27, R201, 0x55, RZ ;  /* 0x00000055c91b7824 */ /* 0x008fc400078e02ff */
[----:B------:R2:W-:Y:S01]  /*1350*/  LDGSTS.E [R3+0xa000], [R22.64], !P5 ;  /* 0x0a00000016037fae */ /* 0x0005e2000e921846 */
[----:B------:R-:W-:-:S03]  /*1360*/  IMAD.WIDE R64, R58, 0x4, R10 ;  /* 0x000000043a407825 */ /* 0x000fc600078e020a */
[----:B------:R3:W-:Y:S01]  /*1370*/  STL.64 [R1+0xad8], R20 ;  /* 0x000ad81401007387 */ /* 0x0007e20000100a00 */
[----:B-1----:R-:W-:-:S03]  /*1380*/  IMAD.WIDE R16, R15, 0x4, R4 ;  /* 0x000000040f107825 */ /* 0x002fc600078e0204 */
[----:B------:R3:W-:Y:S01]  /*1390*/  LDGSTS.E [R3+0xa200], [R20.64], !P5 ;  /* 0x0a20000014037fae */ /* 0x0007e2000e921846 */
[----:B------:R-:W-:Y:S02]  /*13a0*/  IMAD R15, R201, 0x1c, RZ ;  /* 0x0000001cc90f7824 */ /* 0x000fe400078e02ff */
[C---:B------:R-:W-:Y:S01]  /*13b0*/  IMAD.WIDE R62, R58.reuse, 0x4, R8 ;  /* 0x000000043a3e7825 */ /* 0x040fe200078e0208 */
[----:B------:R1:W-:Y:S03]  /*13c0*/  STL.64 [R1+0xae8], R18 ;  /* 0x000ae81201007387 */ /* 0x0003e60000100a00 */
[C---:B--2---:R-:W-:Y:S01]  /*13d0*/  IMAD.WIDE R22, R13.reuse, 0x4, R10 ;  /* 0x000000040d167825 */ /* 0x044fe200078e020a */
[----:B------:R1:W-:Y:S03]  /*13e0*/  LDGSTS.E [R3+0xa400], [R18.64], !P5 ;  /* 0x0a40000012037fae */ /* 0x0003e6000e921846 */
[----:B------:R-:W-:Y:S01]  /*13f0*/  IMAD.WIDE R60, R58, 0x4, R6 ;  /* 0x000000043a3c7825 */ /* 0x000fe200078e0206 */
[----:B------:R2:W-:Y:S03]  /*1400*/  STL.64 [R1+0xaf8], R16 ;  /* 0x000af81001007387 */ /* 0x0005e60000100a00 */
[----:B---3--:R-:W-:Y:S01]  /*1410*/  IMAD.WIDE R20, R13, 0x4, R8 ;  /* 0x000000040d147825 */ /* 0x008fe200078e0208 */
[----:B------:R2:W-:Y:S01]  /*1420*/  LDGSTS.E [R3+0xa600], [R16.64], !P5 ;  /* 0x0a60000010037fae */ /* 0x0005e2000e921846 */
[----:B------:R-:W-:-:S02]  /*1430*/  ISETP.GE.U32.AND P5, PT, R0, 0x7fffff50, PT ;  /* 0x7fffff500000780c */ /* 0x000fc40003fa6070 */
[----:B------:R-:W-:Y:S01]  /*1440*/  IADD3 R0, R202, -0x35, RZ ;  /* 0xffffffcbca007810 */ /* 0x000fe20007ffe0ff */
[C---:B-1----:R-:W-:Y:S01]  /*1450*/  IMAD.WIDE R18, R13.reuse, 0x4, R6 ;  /* 0x000000040d127825 */ /* 0x042fe200078e0206 */
[----:B------:R1:W-:Y:S03]  /*1460*/  STL.64 [R1+0xb88], R22 ;  /* 0x000b881601007387 */ /* 0x0003e60000100a00 */
[--C-:B------:R-:W-:Y:S01]  /*1470*/  IMAD.WIDE R58, R58, 0x4, R4.reuse ;  /* 0x000000043a3a7825 */ /* 0x100fe200078e0204 */
[----:B------:R1:W-:Y:S03]  /*1480*/  LDGSTS.E [R3+0xc000], [R22.64], !P6 ;  /* 0x0c00000016037fae */ /* 0x0003e6000f121846 */
[----:B--2---:R-:W-:Y:S01]  /*1490*/  IMAD.WIDE R16, R13, 0x4, R4 ;  /* 0x000000040d107825 */ /* 0x004fe200078e0204 */
[----:B------:R2:W-:Y:S03]  /*14a0*/  STL.64 [R1+0xba0], R20 ;  /* 0x000ba01401007387 */ /* 0x0005e60000100a00 */
[----:B------:R-:W-:Y:S01]  /*14b0*/  IMAD.SHL.U32 R13, R201, 0x20, RZ ;  /* 0x00000020c90d7824 */ /* 0x000fe200078e00ff */
[----:B------:R2:W-:Y:S01]  /*14c0*/  LDGSTS.E [R3+0xc200], [R20.64], !P6 ;  /* 0x0c20000014037fae */ /* 0x0005e2000f121846 */
[----:B-1----:R-:W-:-:S03]  /*14d0*/  IMAD.WIDE R22, R15, 0x4, R10 ;  /* 0x000000040f167825 */ /* 0x002fc600078e020a */
[----:B------:R1:W-:Y:S04]  /*14e0*/  STL.64 [R1+0xbb0], R18 ;  /* 0x000bb01201007387 */ /* 0x0003e80000100a00 */
[----:B------:R1:W-:Y:S01]  /*14f0*/  LDGSTS.E [R3+0xc400], [R18.64], !P6 ;  /* 0x0c40000012037fae */ /* 0x0003e2000f121846 */
[----:B--2---:R-:W-:-:S03]  /*1500*/  IMAD.WIDE R20, R15, 0x4, R8 ;  /* 0x000000040f147825 */ /* 0x004fc600078e0208 */
[----:B------:R2:W-:Y:S04]  /*1510*/  STL.64 [R1+0xbc0], R16 ;  /* 0x000bc01001007387 */ /* 0x0005e80000100a00 */
[----:B------:R2:W-:Y:S01]  /*1520*/  LDGSTS.E [R3+0xc600], [R16.64], !P6 ;  /* 0x0c60000010037fae */ /* 0x0005e2000f121846 */
[----:B------:R-:W-:Y:S02]  /*1530*/  ISETP.GE.U32.AND P6, PT, R0, 0x7fffff4c, PT ;  /* 0x7fffff4c0000780c */ /* 0x000fe40003fc6070 */
[----:B------:R-:W-:Y:S01]  /*1540*/  IADD3 R0, R202, -0x39, RZ ;  /* 0xffffffc7ca007810 */ /* 0x000fe20007ffe0ff */
[C---:B-1----:R-:W-:Y:S01]  /*1550*/  IMAD.WIDE R18, R15.reuse, 0x4, R6 ;  /* 0x000000040f127825 */ /* 0x042fe200078e0206 */
[----:B------:R1:W-:Y:S04]  /*1560*/  STL.64 [R1+0xca8], R22 ;  /* 0x000ca81601007387 */ /* 0x0003e80000100a00 */
[----:B------:R1:W-:Y:S01]  /*1570*/  LDGSTS.E [R3+0xe000], [R22.64], !P0 ;  /* 0x0e00000016037fae */ /* 0x0003e2000c121846 */
[----:B--2---:R-:W-:-:S03]  /*1580*/  IMAD.WIDE R16, R15, 0x4, R4 ;  /* 0x000000040f107825 */ /* 0x004fc600078e0204 */
[----:B------:R2:W-:Y:S01]  /*1590*/  STL.64 [R1+0xce8], R20 ;  /* 0x000ce81401007387 */ /* 0x0005e20000100a00 */
[----:B------:R-:W-:-:S03]  /*15a0*/  IMAD R15, R201, 0x24, RZ ;  /* 0x00000024c90f7824 */ /* 0x000fc600078e02ff */
        /* <DEDUP_REMOVED lines=104> */
[----:B------:R-:W-:-:S03]  /*1c30*/  SHF.L.U32 R13, R201, 0x6, RZ ;  /* 0x00000006c90d7819 */ /* 0x000fc600000006ff */
        /* <DEDUP_REMOVED lines=190> */
[----:B------:R-:W-:Y:S04]  /*2820*/  STL.64 [R1+0x1b30], R22 ;  /* 0x001b301601007387 */ /* 0x000fe80000100a00 */
[----:B------:R1:W-:Y:S01]  /*2830*/  LDGSTS.E [R3+0x36000], [R22.64], !P6 ;  /* 0x3600000016037fae */ /* 0x0003e2000f121846 */
[----:B--2---:R-:W-:-:S03]  /*2840*/  IMAD.WIDE R16, R15, 0x4, R4 ;  /* 0x000000040f107825 */ /* 0x004fc600078e0204 */
[----:B------:R2:W-:Y:S01]  /*2850*/  STL.64 [R1+0x1b38], R20 ;  /* 0x001b381401007387 */ /* 0x0005e20000100a00 */
[----:B------:R-:W-:-:S03]  /*2860*/  IMAD.WIDE R14, R13, 0x4, R4 ;  /* 0x000000040d0e7825 */ /* 0x000fc600078e0204 */
[----:B------:R2:W-:Y:S04]  /*2870*/  LDGSTS.E [R3+0x36200], [R20.64], !P6 ;  /* 0x3620000014037fae */ /* 0x0005e8000f121846 */
[----:B------:R3:W-:Y:S04]  /*2880*/  STL.64 [R1+0x1b40], R18 ;  /* 0x001b401201007387 */ /* 0x0007e80000100a00 */
[----:B------:R3:W-:Y:S01]  /*2890*/  LDGSTS.E [R3+0x36400], [R18.64], !P6 ;  /* 0x3640000012037fae */ /* 0x0007e2000f121846 */
[----:B--2---:R-:W-:-:S03]  /*28a0*/  IMAD.WIDE R20, R13, 0x4, R10 ;  /* 0x000000040d147825 */ /* 0x004fc600078e020a */
[----:B------:R2:W-:Y:S04]  /*28b0*/  STL.64 [R1+0x1b48], R16 ;  /* 0x001b481001007387 */ /* 0x0005e80000100a00 */
[----:B------:R2:W-:Y:S01]  /*28c0*/  LDGSTS.E [R3+0x36600], [R16.64], !P6 ;  /* 0x3660000010037fae */ /* 0x0005e2000f121846 */
[----:B------:R-:W-:Y:S01]  /*28d0*/  ISETP.GE.U32.AND P6, PT, R0, 0x7fffff77, PT ;  /* 0x7fffff770000780c */ /* 0x000fe20003fc6070 */
[----:B---3--:R-:W-:Y:S02]  /*28e0*/  IMAD.WIDE R18, R13, 0x4, R8 ;  /* 0x000000040d127825 */ /* 0x008fe400078e0208 */
[----:B------:R3:W-:Y:S01]  /*28f0*/  STL.64 [R1+0x1bb0], R20 ;  /* 0x001bb01401007387 */ /* 0x0007e20000100a00 */
[----:B------:R-:W-:-:S03]  /*2900*/  IADD3 R0, R202, -0xe, RZ ;  /* 0xfffffff2ca007810 */ /* 0x000fc60007ffe0ff */
[----:B------:R3:W-:Y:S01]  /*2910*/  LDGSTS.E [R3+0x38000], [R20.64], !P0 ;  /* 0x3800000014037fae */ /* 0x0007e2000c121846 */
[----:B--2---:R-:W-:-:S03]  /*2920*/  IMAD.WIDE R16, R13, 0x4, R6 ;  /* 0x000000040d107825 */ /* 0x004fc600078e0206 */
[----:B------:R2:W-:Y:S01]  /*2930*/  STL.64 [R1+0x1bb8], R18 ;  /* 0x001bb81201007387 */ /* 0x0005e20000100a00 */
[----:B------:R-:W-:-:S03]  /*2940*/  IMAD.WIDE R12, R2, 0x4, R4 ;  /* 0x00000004020c7825 */ /* 0x000fc600078e0204 */
[----:B------:R2:W-:Y:S01]  /*2950*/  LDGSTS.E [R3+0x38200], [R18.64], !P0 ;  /* 0x3820000012037fae */ /* 0x0005e2000c121846 */
[----:B---3--:R-:W-:-:S03]  /*2960*/  IMAD.WIDE R20, R201, 0x4, R10 ;  /* 0x00000004c9147825 */ /* 0x008fc600078e020a */
[----:B------:R3:W-:Y:S04]  /*2970*/  STL.64 [R1+0x1bc0], R16 ;  /* 0x001bc01001007387 */ /* 0x0007e80000100a00 */
[----:B------:R3:W-:Y:S01]  /*2980*/  LDGSTS.E [R3+0x38400], [R16.64], !P0 ;  /* 0x3840000010037fae */ /* 0x0007e2000c121846 */
[----:B--2---:R-:W-:-:S03]  /*2990*/  IMAD.WIDE R18, R2, 0x4, R10 ;  /* 0x0000000402127825 */ /* 0x004fc600078e020a */
[----:B------:R2:W-:Y:S04]  /*29a0*/  STL.64 [R1+0x1bc8], R14 ;  /* 0x001bc80e01007387 */ /* 0x0005e80000100a00 */
[----:B------:R2:W-:Y:S01]  /*29b0*/  LDGSTS.E [R3+0x38600], [R14.64], !P0 ;  /* 0x386000000e037fae */ /* 0x0005e2000c121846 */
[----:B------:R-:W-:Y:S01]  /*29c0*/  ISETP.GE.U32.AND P0, PT, R0, 0x7fffff73, PT ;  /* 0x7fffff730000780c */ /* 0x000fe20003f06070 */
[----:B------:R-:W-:Y:S02]  /*29d0*/  IMAD R0, R201, 0x78, RZ ;  /* 0x00000078c9007824 */ /* 0x000fe400078e02ff */
[C---:B---3--:R-:W-:Y:S01]  /*29e0*/  IMAD.WIDE R16, R2.reuse, 0x4, R8 ;  /* 0x0000000402107825 */ /* 0x048fe200078e0208 */
[----:B------:R3:W-:Y:S04]  /*29f0*/  LDGSTS.E [R3+0x3a000], [R18.64], !P4 ;  /* 0x3a00000012037fae */ /* 0x0007e8000e121846 */
[----:B------:R1:W-:Y:S01]  /*2a00*/  LDGSTS.E [R3+0x3a200], [R16.64], !P4 ;  /* 0x3a20000010037fae */ /* 0x0003e2000e121846 */
[----:B--2---:R-:W-:Y:S01]  /*2a10*/  IMAD.WIDE R14, R2, 0x4, R6 ;  /* 0x00000004020e7825 */ /* 0x004fe200078e0206 */
[----:B------:R-:W-:-:S02]  /*2a20*/  IADD3 R2, R202, -0x12, RZ ;  /* 0xffffffeeca027810 */ /* 0x000fc40007ffe0ff */
[----:B------:R3:W-:Y:S04]  /*2a30*/  STL.64 [R1+0x1c30], R18 ;  /* 0x001c301201007387 */ /* 0x0007e80000100a00 */
[----:B------:R2:W-:Y:S04]  /*2a40*/  LDGSTS.E [R3+0x3a400], [R14.64], !P4 ;  /* 0x3a4000000e037fae */ /* 0x0005e8000e121846 */
[----:B------:R1:W-:Y:S04]  /*2a50*/  STL.64 [R1+0x1c38], R16 ;  /* 0x001c381001007387 */ /* 0x0003e80000100a00 */
[----:B------:R2:W-:Y:S01]  /*2a60*/  LDGSTS.E [R3+0x3a600], [R12.64], !P4 ;  /* 0x3a6000000c037fae */ /* 0x0005e2000e121846 */
[----:B---3--:R-:W-:Y:S01]  /*2a70*/  IMAD.WIDE R18, R0, 0x4, R10 ;  /* 0x0000000400127825 */ /* 0x008fe200078e020a */
[----:B------:R-:W-:-:S02]  /*2a80*/  ISETP.GE.U32.AND P4, PT, R2, 0x7fffff6f, PT ;  /* 0x7fffff6f0200780c */ /* 0x000fc40003f86070 */
[----:B------:R2:W-:Y:S01]  /*2a90*/  STL.64 [R1+0x1c40], R14 ;  /* 0x001c400e01007387 */ /* 0x0005e20000100a00 */
[----:B------:R-:W-:Y:S02]  /*2aa0*/  IMAD R2, R201, 0x7c, RZ ;  /* 0x0000007cc9027824 */ /* 0x000fe400078e02ff */
[C---:B-1----:R-:W-:Y:S01]  /*2ab0*/  IMAD.WIDE R16, R0.reuse, 0x4, R8 ;  /* 0x0000000400107825 */ /* 0x042fe200078e0208 */
[----:B------:R1:W-:Y:S04]  /*2ac0*/  STL.64 [R1+0x1c48], R12 ;  /* 0x001c480c01007387 */ /* 0x0003e80000100a00 */
[----:B------:R3:W-:Y:S01]  /*2ad0*/  STL.64 [R1+0x1cb0], R18 ;  /* 0x001cb01201007387 */ /* 0x0007e20000100a00 */
[----:B--2---:R-:W-:-:S03]  /*2ae0*/  IMAD.WIDE R14, R0, 0x4, R6 ;  /* 0x00000004000e7825 */ /* 0x004fc600078e0206 */
[----:B------:R3:W-:Y:S01]  /*2af0*/  LDGSTS.E [R3+0x3c000], [R18.64], !P2 ;  /* 0x3c00000012037fae */ /* 0x0007e2000d121846 */
[----:B-1----:R-:W-:-:S03]  /*2b00*/  IMAD.WIDE R12, R0, 0x4, R4 ;  /* 0x00000004000c7825 */ /* 0x002fc600078e0204 */
[----:B------:R1:W-:Y:S01]  /*2b10*/  STL.64 [R1+0x1cb8], R16 ;  /* 0x001cb81001007387 */ /* 0x0003e20000100a00 */
[----:B------:R-:W-:-:S03]  /*2b20*/  IADD3 R0, R202, -0x16, RZ ;  /* 0xffffffeaca007810 */ /* 0x000fc60007ffe0ff */
[----:B------:R1:W-:Y:S01]  /*2b30*/  LDGSTS.E [R3+0x3c200], [R16.64], !P2 ;  /* 0x3c20000010037fae */ /* 0x0003e2000d121846 */
[----:B---3--:R-:W-:-:S03]  /*2b40*/  IMAD.WIDE R18, R2, 0x4, R10 ;  /* 0x0000000402127825 */ /* 0x008fc600078e020a */
[----:B------:R2:W-:Y:S04]  /*2b50*/  STL.64 [R1+0x1cc0], R14 ;  /* 0x001cc00e01007387 */ /* 0x0005e80000100a00 */
[----:B------:R2:W-:Y:S01]  /*2b60*/  LDGSTS.E [R3+0x3c400], [R14.64], !P2 ;  /* 0x3c4000000e037fae */ /* 0x0005e2000d121846 */
[----:B-1----:R-:W-:-:S03]  /*2b70*/  IMAD.WIDE R16, R2, 0x4, R8 ;  /* 0x0000000402107825 */ /* 0x002fc600078e0208 */
[----:B------:R1:W-:Y:S04]  /*2b80*/  STL.64 [R1+0x1cc8], R12 ;  /* 0x001cc80c01007387 */ /* 0x0003e80000100a00 */
[----:B------:R1:W-:Y:S01]  /*2b90*/  LDGSTS.E [R3+0x3c600], [R12.64], !P2 ;  /* 0x3c6000000c037fae */ /* 0x0003e2000d121846 */
[----:B------:R-:W-:Y:S01]  /*2ba0*/  ISETP.GE.U32.AND P2, PT, R0, 0x7fffff6b, PT ;  /* 0x7fffff6b0000780c */ /* 0x000fe20003f46070 */
[----:B--2---:R-:W-:Y:S02]  /*2bb0*/  IMAD.WIDE R14, R2, 0x4, R6 ;  /* 0x00000004020e7825 */ /* 0x004fe400078e0206 */
[----:B------:R2:W-:Y:S01]  /*2bc0*/  STL.64 [R1+0x1ef0], R18 ;  /* 0x001ef01201007387 */ /* 0x0005e20000100a00 */
[----:B------:R-:W-:-:S03]  /*2bd0*/  IADD3 R0, R202, -0x1a, RZ ;  /* 0xffffffe6ca007810 */ /* 0x000fc60007ffe0ff */
[----:B------:R2:W-:Y:S01]  /*2be0*/  LDGSTS.E [R3+0x3e000], [R18.64], !P1 ;  /* 0x3e00000012037fae */ /* 0x0005e2000c921846 */
[----:B-1----:R-:W-:-:S03]  /*2bf0*/  IMAD.WIDE R12, R2, 0x4, R4 ;  /* 0x00000004020c7825 */ /* 0x002fc600078e0204 */
[----:B------:R1:W-:Y:S01]  /*2c00*/  STL.64 [R1+0x1ef8], R16 ;  /* 0x001ef81001007387 */ /* 0x0003e20000100a00 */
[----:B------:R-:W-:-:S03]  /*2c10*/  IADD3 R2, R202, -0x26, RZ ;  /* 0xffffffdaca027810 */ /* 0x000fc60007ffe0ff */
[----:B------:R1:W-:Y:S01]  /*2c20*/  LDGSTS.E [R3+0x3e200], [R16.64], !P1 ;  /* 0x3e20000010037fae */ /* 0x0003e2000c921846 */
[----:B--2---:R-:W-:-:S03]  /*2c30*/  LOP3.LUT R18, R3, 0x20, RZ, 0x3c, !PT ;  /* 0x0000002003127812 */ /* 0x004fc600078e3cff */
[----:B------:R2:W-:Y:S04]  /*2c40*/  STL.64 [R1+0x1f00], R14 ;  /* 0x001f000e01007387 */ /* 0x0005e80000100a00 */
[----:B------:R2:W-:Y:S01]  /*2c50*/  LDGSTS.E [R3+0x3e400], [R14.64], !P1 ;  /* 0x3e4000000e037fae */ /* 0x0005e2000c921846 */
[----:B-1----:R-:W-:-:S03]  /*2c60*/  IMAD.WIDE R16, R201, 0x4, R8 ;  /* 0x00000004c9107825 */ /* 0x002fc600078e0208 */
[----:B------:R1:W-:Y:S04]  /*2c70*/  STL.64 [R1+0x1f08], R12 ;  /* 0x001f080c01007387 */ /* 0x0003e80000100a00 */
[----:B------:R1:W-:Y:S01]  /*2c80*/  LDGSTS.E [R3+0x3e600], [R12.64], !P1 ;  /* 0x3e6000000c037fae */ /* 0x0003e2000c921846 */
[----:B------:R-:W-:Y:S01]  /*2c90*/  ISETP.GE.U32.AND P1, PT, R0, 0x7fffff67, PT ;  /* 0x7fffff670000780c */ /* 0x000fe20003f26070 */
[C---:B--2---:R-:W-:Y:S01]  /*2ca0*/  IMAD.WIDE R14, R201.reuse, 0x4, R6 ;  /* 0x00000004c90e7825 */ /* 0x044fe200078e0206 */
[----:B------:R-:W-:Y:S01]  /*2cb0*/  IADD3 R0, R202, -0x1e, RZ ;  /* 0xffffffe2ca007810 */ /* 0x000fe20007ffe0ff */
[----:B------:R2:W-:Y:S04]  /*2cc0*/  LDGSTS.E [R18+0x800], [R20.64], !P3 ;  /* 0x0080000014127fae */ /* 0x0005e8000d921846 */
[----:B------:R3:W-:Y:S01]  /*2cd0*/  LDGSTS.E [R18+0xa00], [R16.64], !P3 ;  /* 0x00a0000010127fae */ /* 0x0007e2000d921846 */
[----:B-1----:R-:W-:-:S03]  /*2ce0*/  IMAD.WIDE R12, R201, 0x4, R4 ;  /* 0x00000004c90c7825 */ /* 0x002fc600078e0204 */
[----:B------:R1:W-:Y:S04]  /*2cf0*/  LDGSTS.E [R18+0xc00], [R14.64], !P3 ;  /* 0x00c000000e127fae */ /* 0x0003e8000d921846 */
[----:B------:R1:W-:Y:S01]  /*2d00*/  LDGSTS.E [R18+0xe00], [R12.64], !P3 ;  /* 0x00e000000c127fae */ /* 0x0003e2000d921846 */
[----:B------:R-:W-:Y:S02]  /*2d10*/  ISETP.GE.U32.AND P3, PT, R0, 0x7fffff63, PT ;  /* 0x7fffff630000780c */ /* 0x000fe40003f66070 */
[----:B------:R-:W-:Y:S01]  /*2d20*/  IADD3 R0, R202, -0x22, RZ ;  /* 0xffffffdeca007810 */ /* 0x000fe20007ffe0ff */
[----:B------:R1:W-:Y:S04]  /*2d30*/  LDGSTS.E [R18+0x2800], [R240.64], !P5 ;  /* 0x02800000f0127fae */ /* 0x0003e8000e921846 */
[----:B------:R1:W-:Y:S04]  /*2d40*/  LDGSTS.E [R18+0x2a00], [R238.64], !P5 ;  /* 0x02a00000ee127fae */ /* 0x0003e8000e921846 */
[----:B------:R1:W-:Y:S04]  /*2d50*/  LDGSTS.E [R18+0x2c00], [R236.64], !P5 ;  /* 0x02c00000ec127fae */ /* 0x0003e8000e921846 */
[----:B------:R1:W-:Y:S01]  /*2d60*/  LDGSTS.E [R18+0x2e00], [R226.64], !P5 ;  /* 0x02e00000e2127fae */ /* 0x0003e2000e921846 */
[----:B------:R-:W-:Y:S01]  /*2d70*/  ISETP.GE.U32.AND P5, PT, R0, 0x7fffff5f, PT ;  /* 0x7fffff5f0000780c */ /* 0x000fe20003fa6070 */
[----:B------:R-:W-:-:S02]  /*2d80*/  IMAD R0, R201, 0xd, RZ ;  /* 0x0000000dc9007824 */ /* 0x000fc400078e02ff */
[----:B------:R2:W-:Y:S04]  /*2d90*/  STL.64 [R1+0x70], R20 ;  /* 0x0000701401007387 */ /* 0x0005e80000100a00 */
[----:B------:R3:W-:Y:S04]  /*2da0*/  STL.64 [R1+0x68], R16 ;  /* 0x0000681001007387 */ /* 0x0007e80000100a00 */
[----:B------:R1:W-:Y:S04]  /*2db0*/  STL.64 [R1+0x60], R14 ;  /* 0x0000600e01007387 */ /* 0x0003e80000100a00 */
[----:B------:R4:W-:Y:S01]  /*2dc0*/  STL.64 [R1+0x58], R12 ;  /* 0x0000580c01007387 */ /* 0x0009e20000100a00 */
[----:B--2---:R-:W-:-:S03]  /*2dd0*/  IMAD.WIDE R20, R0, 0x4, R4 ;  /* 0x0000000400147825 */ /* 0x004fc600078e0204 */
[----:B------:R-:W-:Y:S01]  /*2de0*/  STL.64 [R1+0x2168], R240 ;  /* 0x002168f001007387 */ /* 0x000fe20000100a00 */
[----:B---3--:R-:W-:-:S03]  /*2df0*/  IMAD.WIDE R16, R0, 0x4, R10 ;  /* 0x0000000400107825 */ /* 0x008fc600078e020a */
[----:B------:R-:W-:Y:S01]  /*2e00*/  STL.64 [R1+0x2170], R238 ;  /* 0x002170ee01007387 */ /* 0x000fe20000100a00 */
[----:B-1----:R-:W-:-:S03]  /*2e10*/  IMAD.WIDE R14, R0, 0x4, R8 ;  /* 0x00000004000e7825 */ /* 0x002fc600078e0208 */
[----:B------:R1:W-:Y:S01]  /*2e20*/  LDGSTS.E [R18+0x4800], [R48.64], !P6 ;  /* 0x0480000030127fae */ /* 0x0003e2000f121846 */
[----:B----4-:R-:W-:Y:S01]  /*2e30*/  IMAD.WIDE R12, R0, 0x4, R6 ;  /* 0x00000004000c7825 */ /* 0x010fe200078e0206 */
[----:B------:R-:W-:Y:S02]  /*2e40*/  IADD3 R0, R202, -0x2a, RZ ;  /* 0xffffffd6ca007810 */ /* 0x000fe40007ffe0ff */
[----:B------:R-:W-:Y:S04]  /*2e50*/  STL.64 [R1+0x2178], R236 ;  /* 0x002178ec01007387 */ /* 0x000fe80000100a00 */
[----:B------:R1:W-:Y:S04]  /*2e60*/  LDGSTS.E [R18+0x4a00], [R46.64], !P6 ;  /* 0x04a000002e127fae */ /* 0x0003e8000f121846 */
[----:B------:R-:W-:Y:S04]  /*2e70*/  STL.64 [R1+0x2180], R226 ;  /* 0x002180e201007387 */ /* 0x000fe80000100a00 */
[----:B------:R1:W-:Y:S04]  /*2e80*/  LDGSTS.E [R18+0x4c00], [R44.64], !P6 ;  /* 0x04c000002c127fae */ /* 0x0003e8000f121846 */
[----:B------:R-:W-:Y:S04]  /*2e90*/  STL.64 [R1+0x2188], R48 ;  /* 0x0021883001007387 */ /* 0x000fe80000100a00 */
[----:B------:R1:W-:Y:S01]  /*2ea0*/  LDGSTS.E [R18+0x4e00], [R42.64], !P6 ;  /* 0x04e000002a127fae */ /* 0x0003e2000f121846 */
[----:B------:R-:W-:Y:S01]  /*2eb0*/  ISETP.GE.U32.AND P6, PT, R2, 0x7fffff5b, PT ;  /* 0x7fffff5b0200780c */ /* 0x000fe20003fc6070 */
[----:B------:R-:W-:-:S02]  /*2ec0*/  IMAD R2, R201, 0x11, RZ ;  /* 0x00000011c9027824 */ /* 0x000fc400078e02ff */
[----:B------:R-:W-:Y:S04]  /*2ed0*/  STL.64 [R1+0x2190], R46 ;  /* 0x0021902e01007387 */ /* 0x000fe80000100a00 */
[----:B------:R-:W-:Y:S04]  /*2ee0*/  STL.64 [R1+0x2198], R44 ;  /* 0x0021982c01007387 */ /* 0x000fe80000100a00 */
[----:B------:R2:W-:Y:S04]  /*2ef0*/  LDGSTS.E [R18+0x6800], [R16.64], !P0 ;  /* 0x0680000010127fae */ /* 0x0005e8000c121846 */
[----:B------:R-:W-:Y:S04]  /*2f00*/  STL.64 [R1+0x21a0], R42 ;  /* 0x0021a02a01007387 */ /* 0x000fe80000100a00 */
[----:B------:R3:W-:Y:S04]  /*2f10*/  LDGSTS.E [R18+0x6a00], [R14.64], !P0 ;  /* 0x06a000000e127fae */ /* 0x0007e8000c121846 */
[----:B------:R2:W-:Y:S04]  /*2f20*/  STL.64 [R1+0x21a8], R16 ;  /* 0x0021a81001007387 */ /* 0x0005e80000100a00 */
[----:B------:R4:W-:Y:S04]  /*2f30*/  LDGSTS.E [R18+0x6c00], [R12.64], !P0 ;  /* 0x06c000000c127fae */ /* 0x0009e8000c121846 */
[----:B------:R1:W-:Y:S04]  /*2f40*/  STL.64 [R1+0x258], R20 ;  /* 0x0002581401007387 */ /* 0x0003e80000100a00 */
[----:B------:R1:W-:Y:S01]  /*2f50*/  LDGSTS.E [R18+0x6e00], [R20.64], !P0 ;  /* 0x06e0000014127fae */ /* 0x0003e2000c121846 */
[----:B------:R-:W-:Y:S01]  /*2f60*/  ISETP.GE.U32.AND P0, PT, R0, 0x7fffff57, PT ;  /* 0x7fffff570000780c */ /* 0x000fe20003f06070 */
[----:B--2---:R-:W-:-:S02]  /*2f70*/  IMAD.WIDE R16, R2, 0x4, R8 ;  /* 0x0000000402107825 */ /* 0x004fc400078e0208 */
[----:B------:R3:W-:Y:S02]  /*2f80*/  STL.64 [R1+0x21b0], R14 ;  /* 0x0021b00e01007387 */ /* 0x0007e40000100a00 */
[----:B------:R-:W-:Y:S02]  /*2f90*/  IMAD R0, R201, 0x15, RZ ;  /* 0x00000015c9007824 */ /* 0x000fe400078e02ff */
[----:B------:R4:W-:Y:S01]  /*2fa0*/  STL.64 [R1+0x21b8], R12 ;  /* 0x0021b80c01007387 */ /* 0x0009e20000100a00 */
[----:B-1----:R-:W-:-:S04]  /*2fb0*/  IMAD.WIDE R20, R2, 0x4, R10 ;  /* 0x0000000402147825 */ /* 0x002fc800078e020a */
[C---:B---3--:R-:W-:Y:S01]  /*2fc0*/  IMAD.WIDE R14, R2.reuse, 0x4, R6 ;  /* 0x00000004020e7825 */ /* 0x048fe200078e0206 */
[----:B------:R1:W-:Y:S03]  /*2fd0*/  STL.64 [R1+0xa40], R20 ;  /* 0x000a401401007387 */ /* 0x0003e60000100a00 */
[----:B----4-:R-:W-:Y:S01]  /*2fe0*/  IMAD.WIDE R12, R2, 0x4, R4 ;  /* 0x00000004020c7825 */ /* 0x010fe200078e0204 */
[----:B------:R-:W-:Y:S01]  /*2ff0*/  IADD3 R2, R202, -0x2e, RZ ;  /* 0xffffffd2ca027810 */ /* 0x000fe20007ffe0ff */
[----:B------:R1:W-:Y:S04]  /*3000*/  LDGSTS.E [R18+0x8800], [R20.64], !P4 ;  /* 0x0880000014127fae */ /* 0x0003e8000e121846 */
[----:B------:R2:W-:Y:S04]  /*3010*/  STL.64 [R1+0xa50], R16 ;  /* 0x000a501001007387 */ /* 0x0005e80000100a00 */
[----:B------:R2:W-:Y:S01]  /*3020*/  LDGSTS.E [R18+0x8a00], [R16.64], !P4 ;  /* 0x08a0000010127fae */ /* 0x0005e2000e121846 */
[----:B-1----:R-:W-:-:S03]  /*3030*/  IMAD.WIDE R20, R0, 0x4, R10 ;  /* 0x0000000400147825 */ /* 0x002fc600078e020a */
[----:B------:R1:W-:Y:S04]  /*3040*/  STL.64 [R1+0xa60], R14 ;  /* 0x000a600e01007387 */ /* 0x0003e80000100a00 */
[----:B------:R1:W-:Y:S01]  /*3050*/  LDGSTS.E [R18+0x8c00], [R14.64], !P4 ;  /* 0x08c000000e127fae */ /* 0x0003e2000e121846 */
[----:B--2---:R-:W-:-:S03]  /*3060*/  IMAD.WIDE R16, R0, 0x4, R8 ;  /* 0x0000000400107825 */ /* 0x004fc600078e0208 */
[----:B------:R2:W-:Y:S04]  /*3070*/  STL.64 [R1+0xa80], R12 ;  /* 0x000a800c01007387 */ /* 0x0005e80000100a00 */
[----:B------:R2:W-:Y:S01]  /*3080*/  LDGSTS.E [R18+0x8e00], [R12.64], !P4 ;  /* 0x08e000000c127fae */ /* 0x0005e2000e121846 */
[----:B------:R-:W-:Y:S01]  /*3090*/  ISETP.GE.U32.AND P4, PT, R2, 0x7fffff53, PT ;  /* 0x7fffff530200780c */ /* 0x000fe20003f86070 */
[----:B------:R-:W-:Y:S02]  /*30a0*/  IMAD R2, R201, 0x19, RZ ;  /* 0x00000019c9027824 */ /* 0x000fe400078e02ff */
[C---:B-1----:R-:W-:Y:S01]  /*30b0*/  IMAD.WIDE R14, R0.reuse, 0x4, R6 ;  /* 0x00000004000e7825 */ /* 0x042fe200078e0206 */
        /* <DEDUP_REMOVED lines=8> */
[----:B-1----:R-:W-:Y:S01]  /*3140*/  IMAD.WIDE R20, R2, 0x4, R10 ;  /* 0x0000000402147825 */ /* 0x002fe200078e020a */
[----:B------:R-:W-:-:S02]  /*3150*/  ISETP.GE.U32.AND P2, PT, R0, 0x7fffff4f, PT ;  /* 0x7fffff4f0000780c */ /* 0x000fc40003f46070 */
[----:B------:R2:W-:Y:S01]  /*3160*/  STL.64 [R1+0xb18], R14 ;  /* 0x000b180e01007387 */ /* 0x0005e20000100a00 */
[----:B------:R-:W-:Y:S02]  /*3170*/  IMAD R0, R201, 0x1d, RZ ;  /* 0x0000001dc9007824 */ /* 0x000fe400078e02ff */
[C---:B---3--:R-:W-:Y:S01]  /*3180*/  IMAD.WIDE R16, R2.reuse, 0x4, R8 ;  /* 0x0000000402107825 */ /* 0x048fe200078e0208 */
[----:B------:R4:W-:Y:S04]  /*3190*/  STL.64 [R1+0xb40], R12 ;  /* 0x000b400c01007387 */ /* 0x0009e80000100a00 */
[----:B------:R1:W-:Y:S01]  /*31a0*/  STL.64 [R1+0xbc8], R20 ;  /* 0x000bc81401007387 */ /* 0x0003e20000100a00 */
[----:B--2---:R-:W-:-:S03]  /*31b0*/  IMAD.WIDE R14, R2, 0x4, R6 ;  /* 0x00000004020e7825 */ /* 0x004fc600078e0206 */
[----:B------:R1:W-:Y:S01]  /*31c0*/  LDGSTS.E [R18+0xc800], [R20.64], !P1 ;  /* 0x0c80000014127fae */ /* 0x0003e2000c921846 */
[----:B----4-:R-:W-:Y:S01]  /*31d0*/  IMAD.WIDE R12, R2, 0x4, R4 ;  /* 0x00000004020c7825 */ /* 0x010fe200078e0204 */
[----:B------:R-:W-:Y:S02]  /*31e0*/  IADD3 R2, R202, -0x36, RZ ;  /* 0xffffffcaca027810 */ /* 0x000fe40007ffe0ff */
        /* <DEDUP_REMOVED lines=178> */
[----:B----4-:R-:W-:-:S03]  /*3d10*/  IMAD.WIDE R12, R2, 0x4, R4 ;  /* 0x00000004020c7825 */ /* 0x010fc600078e0204 */
[----:B------:R2:W-:Y:S01]  /*3d20*/  STL.64 [R1+0x16d8], R16 ;  /* 0x0016d81001007387 */ /* 0x0005e20000100a00 */
[----:B------:R-:W-:-:S03]  /*3d30*/  IADD3 R2, R202, -0x66, RZ ;  /* 0xffffff9aca027810 */ /* 0x000fc60007ffe0ff */
        /* <DEDUP_REMOVED lines=8> */
[----:B-1----:R-:W-:Y:S02]  /*3dc0*/  IMAD.WIDE R14, R0, 0x4, R6 ;  /* 0x00000004000e7825 */ /* 0x002fe400078e0206 */
[----:B------:R1:W-:Y:S01]  /*3dd0*/  LDGSTS.E [R18+0x26800], [R20.64], !P2 ;  /* 0x2680000014127fae */ /* 0x0003e2000d121846 */
[----:B------:R-:W-:-:S03]  /*3de0*/  IADD3 R2, R202, -0x6e, RZ ;  /* 0xffffff92ca027810 */ /* 0x000fc60007ffe0ff */
[----:B------:R3:W-:Y:S01]  /*3df0*/  LDGSTS.E [R18+0x26a00], [R16.64], !P2 ;  /* 0x26a0000010127fae */ /* 0x0007e2000d121846 */
[----:B--2---:R-:W-:Y:S01]  /*3e00*/  IMAD.WIDE R12, R0, 0x4, R4 ;  /* 0x00000004000c7825 */ /* 0x004fe200078e0204 */
[----:B------:R-:W-:Y:S02]  /*3e10*/  IADD3 R0, R202, -0x6a, RZ ;  /* 0xffffff96ca007810 */ /* 0x000fe40007ffe0ff */
[----:B------:R2:W-:Y:S04]  /*3e20*/  LDGSTS.E [R18+0x26c00], [R14.64], !P2 ;  /* 0x26c000000e127fae */ /* 0x0005e8000d121846 */
[----:B------:R4:W-:Y:S01]  /*3e30*/  LDGSTS.E [R18+0x26e00], [R12.64], !P2 ;  /* 0x26e000000c127fae */ /* 0x0009e2000d121846 */
[----:B------:R-:W-:Y:S01]  /*3e40*/  ISETP.GE.U32.AND P2, PT, R0, 0x7fffff17, PT ;  /* 0x7fffff170000780c */ /* 0x000fe20003f46070 */
[----:B------:R-:W-:-:S02]  /*3e50*/  IMAD R0, R201, 0x51, RZ ;  /* 0x00000051c9007824 */ /* 0x000fc400078e02ff */
[----:B------:R1:W-:Y:S02]  /*3e60*/  STL.64 [R1+0x1750], R20 ;  /* 0x0017501401007387 */ /* 0x0003e40000100a00 */
[C---:B------:R-:W-:Y:S02]  /*3e70*/  IMAD.WIDE R24, R0.reuse, 0x4, R10 ;  /* 0x0000000400187825 */ /* 0x040fe400078e020a */
[----:B------:R3:W-:Y:S02]  /*3e80*/  STL.64 [R1+0x1758], R16 ;  /* 0x0017581001007387 */ /* 0x0007e40000100a00 */
[C---:B------:R-:W-:Y:S02]  /*3e90*/  IMAD.WIDE R22, R0.reuse, 0x4, R8 ;  /* 0x0000000400167825 */ /* 0x040fe400078e0208 */
[----:B------:R2:W-:Y:S04]  /*3ea0*/  STL.64 [R1+0x1760], R14 ;  /* 0x0017600e01007387 */ /* 0x0005e80000100a00 */
[----:B------:R4:W-:Y:S01]  /*3eb0*/  STL.64 [R1+0x1768], R12 ;  /* 0x0017680c01007387 */ /* 0x0009e20000100a00 */
[----:B-1----:R-:W-:-:S03]  /*3ec0*/  IMAD.WIDE R20, R0, 0x4, R6 ;  /* 0x0000000400147825 */ /* 0x002fc600078e0206 */
[----:B------:R1:W-:Y:S01]  /*3ed0*/  LDGSTS.E [R18+0x28800], [R24.64], !P1 ;  /* 0x2880000018127fae */ /* 0x0003e2000c921846 */
[----:B---3--:R-:W-:Y:S01]  /*3ee0*/  IMAD.WIDE R16, R0, 0x4, R4 ;  /* 0x0000000400107825 */ /* 0x008fe200078e0204 */
[C---:B--2---:R-:W-:Y:S02]  /*3ef0*/  IADD3 R15, R203.reuse, 0x10, RZ ;  /* 0x00000010cb0f7810 */ /* 0x044fe40007ffe0ff */
[----:B------:R2:W-:Y:S01]  /*3f00*/  LDGSTS.E [R18+0x28a00], [R22.64], !P1 ;  /* 0x28a0000016127fae */ /* 0x0005e2000c921846 */
[C---:B------:R-:W-:Y:S02]  /*3f10*/  IADD3 R14, R203.reuse, 0x18, RZ ;  /* 0x00000018cb0e7810 */ /* 0x040fe40007ffe0ff */
[----:B----4-:R-:W-:Y:S01]  /*3f20*/  IADD3 R12, R203, 0x8, RZ ;  /* 0x00000008cb0c7810 */ /* 0x010fe20007ffe0ff */
[----:B------:R3:W-:Y:S01]  /*3f30*/  LDGSTS.E [R18+0x28c00], [R20.64], !P1 ;  /* 0x28c0000014127fae */ /* 0x0007e2000c921846 */
[----:B------:R-:W-:Y:S02]  /*3f40*/  IABS R135, R15 ;  /* 0x0000000f00877213 */ /* 0x000fe40000000000 */
[----:B------:R-:W-:Y:S01]  /*3f50*/  IABS R195, R12 ;  /* 0x0000000c00c37213 */ /* 0x000fe20000000000 */
[----:B------:R4:W-:Y:S01]  /*3f60*/  LDGSTS.E [R18+0x28e00], [R16.64], !P1 ;  /* 0x28e0000010127fae */ /* 0x0009e2000c921846 */
[----:B------:R-:W-:Y:S01]  /*3f70*/  ISETP.GE.U32.AND P1, PT, R2, 0x7fffff13, PT ;  /* 0x7fffff130200780c */ /* 0x000fe20003f26070 */
[----:B------:R-:W-:Y:S01]  /*3f80*/  IMAD.HI.U32 R2, R197, R135, RZ ;  /* 0x00000087c5027227 */ /* 0x000fe200078e00ff */
[----:B------:R-:W-:Y:S01]  /*3f90*/  IADD3 R13, R203, 0x20, RZ ;  /* 0x00000020cb0d7810 */ /* 0x000fe20007ffe0ff */
[----:B------:R-:W-:Y:S01]  /*3fa0*/  STL [R1+0x1fe4], R12 ;  /* 0x001fe40c01007387 */ /* 0x000fe20000100800 */
[----:B------:R-:W-:Y:S01]  /*3fb0*/  IABS R136, R14 ;  /* 0x0000000e00887213 */ /* 0x000fe20000000000 */
[----:B------:R-:W-:Y:S01]  /*3fc0*/  IMAD.HI.U32 R26, R197, R195, RZ ;  /* 0x000000c3c51a7227 */ /* 0x000fe200078e00ff */
[----:B------:R-:W-:Y:S01]  /*3fd0*/  IABS R137, R13 ;  /* 0x0000000d00897213 */ /* 0x000fe20000000000 */
[----:B------:R1:W-:Y:S02]  /*3fe0*/  STL.64 [R1+0x17d0], R24 ;  /* 0x0017d01801007387 */ /* 0x0003e40000100a00 */
[----:B------:R-:W-:-:S02]  /*3ff0*/  IMAD.MOV R2, RZ, RZ, -R2 ;  /* 0x000000ffff027224 */ /* 0x000fc400078e0a02 */
[----:B------:R-:W-:Y:S01]  /*4000*/  IMAD.MOV R26, RZ, RZ, -R26 ;  /* 0x000000ffff1a7224 */ /* 0x000fe200078e0a1a */
[----:B------:R-:W-:Y:S01]  /*4010*/  STL [R1+0x2018], R15 ;  /* 0x0020180f01007387 */ /* 0x000fe20000100800 */
[C---:B------:R-:W-:Y:S02]  /*4020*/  IMAD R135, R81.reuse, R2, R135 ;  /* 0x0000000251877224 */ /* 0x040fe400078e0287 */
[----:B------:R-:W-:Y:S01]  /*4030*/  IMAD R195, R81, R26, R195 ;  /* 0x0000001a51c37224 */ /* 0x000fe200078e02c3 */
[----:B------:R2:W-:Y:S01]  /*4040*/  STL.64 [R1+0x17d8], R22 ;  /* 0x0017d81601007387 */ /* 0x0005e20000100a00 */
[----:B------:R-:W-:Y:S01]  /*4050*/  IMAD R2, R201, 0x59, RZ ;  /* 0x00000059c9027824 */ /* 0x000fe200078e02ff */
[----:B------:R-:W-:Y:S01]  /*4060*/  MOV R26, 0x7f ;  /* 0x0000007f001a7802 */ /* 0x000fe20000000f00 */
[----:B-1----:R-:W-:Y:S01]  /*4070*/  IMAD.WIDE R24, R27, 0x4, R10 ;  /* 0x000000041b187825 */ /* 0x002fe200078e020a */
[----:B------:R3:W-:Y:S02]  /*4080*/  STL.64 [R1+0x17e0], R20 ;  /* 0x0017e01401007387 */ /* 0x0007e40000100a00 */
[----:B------:R-:W-:Y:S01]  /*4090*/  IADD3 R216, R26, c[0x0][0x180], RZ ;  /* 0x000060001ad87a10 */ /* 0x000fe20007ffe0ff */
[----:B------:R-:W-:Y:S01]  /*40a0*/  IMAD R26, R201, 0x5d, RZ ;  /* 0x0000005dc91a7824 */ /* 0x000fe200078e02ff */
[----:B------:R4:W-:Y:S01]  /*40b0*/  STL.64 [R1+0x17e8], R16 ;  /* 0x0017e81001007387 */ /* 0x0009e20000100a00 */
[----:B------:R-:W-:-:S03]  /*40c0*/  IMAD.HI.U32 R0, R197, R136, RZ ;  /* 0x00000088c5007227 */ /* 0x000fc600078e00ff */
[----:B------:R-:W-:Y:S01]  /*40d0*/  STL [R1+0x2048], R14 ;  /* 0x0020480e01007387 */ /* 0x000fe20000100800 */
[----:B--2---:R-:W-:-:S03]  /*40e0*/  IMAD.WIDE R22, R27, 0x4, R8 ;  /* 0x000000041b167825 */ /* 0x004fc600078e0208 */
[----:B------:R-:W-:Y:S01]  /*40f0*/  STL [R1+0x2060], R13 ;  /* 0x0020600d01007387 */ /* 0x000fe20000100800 */
[----:B---3--:R-:W-:-:S03]  /*4100*/  IMAD.WIDE R20, R27, 0x4, R6 ;  /* 0x000000041b147825 */ /* 0x008fc600078e0206 */
[----:B------:R1:W-:Y:S01]  /*4110*/  STL.64 [R1+0x1850], R24 ;  /* 0x0018501801007387 */ /* 0x0003e20000100a00 */
[----:B----4-:R-:W-:-:S03]  /*4120*/  IMAD.WIDE R16, R27, 0x4, R4 ;  /* 0x000000041b107825 */ /* 0x010fc600078e0204 */
[----:B------:R1:W-:Y:S01]  /*4130*/  LDGSTS.E [R18+0x2a800], [R24.64], !P3 ;  /* 0x2a80000018127fae */ /* 0x0003e2000d921846 */
[----:B------:R-:W-:Y:S02]  /*4140*/  IMAD R27, R201, 0x61, RZ ;  /* 0x00000061c91b7824 */ /* 0x000fe400078e02ff */
[----:B------:R-:W-:Y:S01]  /*4150*/  IMAD.MOV R0, RZ, RZ, -R0 ;  /* 0x000000ffff007224 */ /* 0x000fe200078e0a00 */
[----:B------:R2:W-:Y:S01]  /*4160*/  STL.64 [R1+0x1858], R22 ;  /* 0x0018581601007387 */ /* 0x0005e20000100a00 */
[----:B------:R-:W-:-:S03]  /*4170*/  IMAD.WIDE R32, R27, 0x4, R10 ;  /* 0x000000041b207825 */ /* 0x000fc600078e020a */
[----:B------:R2:W-:Y:S01]  /*4180*/  LDGSTS.E [R18+0x2aa00], [R22.64], !P3 ;  /* 0x2aa0000016127fae */ /* 0x0005e2000d921846 */
[----:B------:R-:W-:Y:S02]  /*4190*/  IMAD R136, R81, R0, R136 ;  /* 0x0000000051887224 */ /* 0x000fe400078e0288 */
[----:B------:R-:W-:Y:S01]  /*41a0*/  IMAD.HI.U32 R0, R197, R137, RZ ;  /* 0x00000089c5007227 */ /* 0x000fe200078e00ff */
[----:B------:R3:W-:Y:S03]  /*41b0*/  STL.64 [R1+0x1860], R20 ;  /* 0x0018601401007387 */ /* 0x0007e60000100a00 */
[C---:B-1----:R-:W-:Y:S01]  /*41c0*/  IMAD.WIDE R24, R2.reuse, 0x4, R10 ;  /* 0x0000000402187825 */ /* 0x042fe200078e020a */
[----:B------:R3:W-:Y:S03]  /*41d0*/  LDGSTS.E [R18+0x2ac00], [R20.64], !P3 ;  /* 0x2ac0000014127fae */ /* 0x0007e6000d921846 */
[----:B------:R-:W-:Y:S01]  /*41e0*/  IMAD.MOV R0, RZ, RZ, -R0 ;  /* 0x000000ffff007224 */ /* 0x000fe200078e0a00 */
[----:B------:R1:W-:Y:S01]  /*41f0*/  STL.64 [R1+0x1868], R16 ;  /* 0x0018681001007387 */ /* 0x0003e20000100a00 */
[----:B--2---:R-:W-:-:S03]  /*4200*/  IMAD.WIDE R22, R2, 0x4, R8 ;  /* 0x0000000402167825 */ /* 0x004fc600078e0208 */
[----:B------:R1:W-:Y:S01]  /*4210*/  LDGSTS.E [R18+0x2ae00], [R16.64], !P3 ;  /* 0x2ae0000010127fae */ /* 0x0003e2000d921846 */
[----:B------:R-:W-:Y:S01]  /*4220*/  ISETP.GE.U32.AND P3, PT, R28, 0x7fffff0f, PT ;  /* 0x7fffff0f1c00780c */ /* 0x000fe20003f66070 */
[----:B------:R-:W-:Y:S02]  /*4230*/  IMAD R28, R201, 0x65, RZ ;  /* 0x00000065c91c7824 */ /* 0x000fe400078e02ff */
[C---:B---3--:R-:W-:Y:S01]  /*4240*/  IMAD.WIDE R20, R2.reuse, 0x4, R6 ;  /* 0x0000000402147825 */ /* 0x048fe200078e0206 */
[----:B------:R2:W-:Y:S03]  /*4250*/  STL.64 [R1+0x18d0], R24 ;  /* 0x0018d01801007387 */ /* 0x0005e60000100a00 */
[----:B------:R-:W-:Y:S01]  /*4260*/  IMAD R137, R81, R0, R137 ;  /* 0x0000000051897224 */ /* 0x000fe200078e0289 */
[----:B------:R2:W-:Y:S01]  /*4270*/  LDGSTS.E [R18+0x2c800], [R24.64], !P5 ;  /* 0x2c80000018127fae */ /* 0x0005e2000e921846 */
[----:B-1----:R-:W-:-:S03]  /*4280*/  IMAD.WIDE R16, R2, 0x4, R4 ;  /* 0x0000000402107825 */ /* 0x002fc600078e0204 */
[----:B------:R1:W-:Y:S04]  /*4290*/  STL.64 [R1+0x18d8], R22 ;  /* 0x0018d81601007387 */ /* 0x0003e80000100a00 */
[----:B------:R1:W-:Y:S01]  /*42a0*/  LDGSTS.E [R18+0x2ca00], [R22.64], !P5 ;  /* 0x2ca0000016127fae */ /* 0x0003e2000e921846 */
[----:B--2---:R-:W-:-:S03]  /*42b0*/  IMAD.WIDE R24, R26, 0x4, R10 ;  /* 0x000000041a187825 */ /* 0x004fc600078e020a */
[----:B------:R2:W-:Y:S04]  /*42c0*/  STL.64 [R1+0x18e0], R20 ;  /* 0x0018e01401007387 */ /* 0x0005e80000100a00 */
[----:B------:R2:W-:Y:S01]  /*42d0*/  LDGSTS.E [R18+0x2cc00], [R20.64], !P5 ;  /* 0x2cc0000014127fae */ /* 0x0005e2000e921846 */
[----:B-1----:R-:W-:-:S03]  /*42e0*/  IMAD.WIDE R22, R26, 0x4, R8 ;  /* 0x000000041a167825 */ /* 0x002fc600078e0208 */
[----:B------:R1:W-:Y:S04]  /*42f0*/  STL.64 [R1+0x18e8], R16 ;  /* 0x0018e81001007387 */ /* 0x0003e80000100a00 */
[----:B------:R1:W-:Y:S01]  /*4300*/  LDGSTS.E [R18+0x2ce00], [R16.64], !P5 ;  /* 0x2ce0000010127fae */ /* 0x0003e2000e921846 */
[----:B------:R-:W-:Y:S01]  /*4310*/  ISETP.GT.AND P5, PT, R216, 0x7f, PT ;  /* 0x0000007fd800780c */ /* 0x000fe20003fa4270 */
[----:B--2---:R-:W-:Y:S02]  /*4320*/  IMAD.WIDE R20, R26, 0x4, R6 ;  /* 0x000000041a147825 */ /* 0x004fe400078e0206 */
[----:B------:R2:W-:Y:S01]  /*4330*/  LDGSTS.E [R18+0x2e800], [R24.64], !P6 ;  /* 0x2e80000018127fae */ /* 0x0005e2000f121846 */
[----:B------:R-:W-:Y:S02]  /*4340*/  SEL R0, RZ, 0x4, !P5 ;  /* 0x00000004ff007807 */ /* 0x000fe40006800000 */
[----:B------:R-:W-:Y:S01]  /*4350*/  ISETP.GE.AND P5, PT, R29, c[0x0][0x180], PT ;  /* 0x000060001d007a0c */ /* 0x000fe20003fa6270 */
[----:B------:R3:W-:Y:S01]  /*4360*/  LDGSTS.E [R18+0x2ea00], [R22.64], !P6 ;  /* 0x2ea0000016127fae */ /* 0x0007e2000f121846 */
[----:B------:R-:W-:-:S02]  /*4370*/  IMAD R29, R201, 0x69, RZ ;  /* 0x00000069c91d7824 */ /* 0x000fc400078e02ff */
[----:B-1----:R-:W-:Y:S01]  /*4380*/  IMAD.WIDE R16, R26, 0x4, R4 ;  /* 0x000000041a107825 */ /* 0x002fe200078e0204 */
[----:B------:R1:W-:Y:S01]  /*4390*/  LDGSTS.E [R18+0x2ec00], [R20.64], !P6 ;  /* 0x2ec0000014127fae */ /* 0x0003e2000f121846 */
[----:B------:R-:W-:Y:S02]  /*43a0*/  SEL R199, R0, RZ, !P5 ;  /* 0x000000ff00c77207 */ /* 0x000fe40006800000 */
[C---:B------:R-:W-:Y:S01]  /*43b0*/  LEA R2, P5, R30.reuse, c[0x0][0x168], 0x2 ;  /* 0x00005a001e027a11 */ /* 0x040fe200078a10ff */
[----:B------:R4:W-:Y:S01]  /*43c0*/  LDGSTS.E [R18+0x2ee00], [R16.64], !P6 ;  /* 0x2ee0000010127fae */ /* 0x0009e2000f121846 */
[C---:B------:R-:W-:Y:S02]  /*43d0*/  ISETP.GT.U32.AND P6, PT, R81.reuse, R195, PT ;  /* 0x000000c35100720c */ /* 0x040fe40003fc4070 */
[----:B------:R-:W-:Y:S01]  /*43e0*/  LEA.HI.X.SX32 R0, R30, c[0x0][0x16c], 0x2, P5 ;  /* 0x00005b001e007a11 */ /* 0x000fe200028f16ff */
[----:B------:R2:W-:Y:S01]  /*43f0*/  STL.64 [R1+0x1950], R24 ;  /* 0x0019501801007387 */ /* 0x0005e20000100a00 */
[----:B------:R-:W-:-:S02]  /*4400*/  ISETP.GT.U32.AND P5, PT, R81, R135, PT ;  /* 0x000000875100720c */ /* 0x000fc40003fa4070 */
[----:B------:R-:W-:Y:S01]  /*4410*/  IADD3 R30, R202, -0x3, RZ ;  /* 0xfffffffdca1e7810 */ /* 0x000fe20007ffe0ff */
[----:B------:R3:W-:Y:S04]  /*4420*/  STL.64 [R1+0x1958], R22 ;  /* 0x0019581601007387 */ /* 0x0007e80000100a00 */
[----:B------:R1:W-:Y:S02]  /*4430*/  STL.64 [R1+0x1960], R20 ;  /* 0x0019601401007387 */ /* 0x0003e40000100a00 */
[----:B------:R-:W-:Y:S02]  /*4440*/  @!P6 IMAD.IADD R195, R195, 0x1, -R81 ;  /* 0x00000001c3c3e824 */ /* 0x000fe400078e0a51 */
[----:B--2---:R-:W-:Y:S01]  /*4450*/  IMAD.WIDE R24, R27, 0x4, R8 ;  /* 0x000000041b187825 */ /* 0x004fe200078e0208 */
[----:B------:R4:W-:Y:S02]  /*4460*/  STL.64 [R1+0x1968], R16 ;  /* 0x0019681001007387 */ /* 0x0009e40000100a00 */
[----:B------:R-:W-:Y:S01]  /*4470*/  ISETP.GT.U32.AND P6, PT, R81, R195, PT ;  /* 0x000000c35100720c */ /* 0x000fe20003fc4070 */
[C---:B---3--:R-:W-:Y:S01]  /*4480*/  IMAD.WIDE R22, R27.reuse, 0x4, R6 ;  /* 0x000000041b167825 */ /* 0x048fe200078e0206 */
[----:B------:R-:W-:Y:S03]  /*4490*/  STL.64 [R1+0x19d0], R32 ;  /* 0x0019d02001007387 */ /* 0x000fe60000100a00 */
[----:B-1----:R-:W-:Y:S01]  /*44a0*/  IMAD.WIDE R20, R27, 0x4, R4 ;  /* 0x000000041b147825 */ /* 0x002fe200078e0204 */
[----:B------:R1:W-:Y:S03]  /*44b0*/  LDGSTS.E [R18+0x30800], [R32.64], !P0 ;  /* 0x3080000020127fae */ /* 0x0003e6000c121846 */
[----:B------:R-:W-:Y:S01]  /*44c0*/  IMAD.WIDE R26, R28, 0x4, R10 ;  /* 0x000000041c1a7825 */ /* 0x000fe200078e020a */
[----:B------:R2:W-:Y:S01]  /*44d0*/  STL.64 [R1+0x19d8], R24 ;  /* 0x0019d81801007387 */ /* 0x0005e20000100a00 */
[----:B----4-:R-:W-:-:S02]  /*44e0*/  IADD3 R16, R203, 0x28, RZ ;  /* 0x00000028cb107810 */ /* 0x010fc40007ffe0ff */
[----:B------:R-:W-:Y:S01]  /*44f0*/  @!P6 IADD3 R195, R195, -R81, RZ ;  /* 0x80000051c3c3e210 */ /* 0x000fe20007ffe0ff */
[----:B------:R2:W-:Y:S01]  /*4500*/  LDGSTS.E [R18+0x30a00], [R24.64], !P0 ;  /* 0x30a0000018127fae */ /* 0x0005e2000c121846 */
[----:B------:R-:W-:Y:S01]  /*4510*/  ISETP.GT.U32.AND P6, PT, R81, R137, PT ;  /* 0x000000895100720c */ /* 0x000fe20003fc4070 */
[----:B------:R-:W-:Y:S01]  /*4520*/  @!P5 IMAD.IADD R135, R135, 0x1, -R81 ;  /* 0x000000018787d824 */ /* 0x000fe200078e0a51 */
[----:B------:R-:W-:Y:S01]  /*4530*/  IABS R138, R16 ;  /* 0x00000010008a7213 */ /* 0x000fe20000000000 */
[----:B------:R3:W-:Y:S03]  /*4540*/  STL.64 [R1+0x19e0], R22 ;  /* 0x0019e01601007387 */ /* 0x0007e60000100a00 */
[----:B------:R-:W-:Y:S01]  /*4550*/  ISETP.GT.U32.AND P5, PT, R81, R135, PT ;  /* 0x000000875100720c */ /* 0x000fe20003fa4070 */
[----:B------:R3:W-:Y:S01]  /*4560*/  LDGSTS.E [R18+0x30c00], [R22.64], !P0 ;  /* 0x30c0000016127fae */ /* 0x0007e2000c121846 */
[----:B--2---:R-:W-:-:S03]  /*4570*/  IMAD.WIDE R24, R28, 0x4, R8 ;  /* 0x000000041c187825 */ /* 0x004fc600078e0208 */
[----:B------:R2:W-:Y:S02]  /*4580*/  STL.64 [R1+0x19e8], R20 ;  /* 0x0019e81401007387 */ /* 0x0005e40000100a00 */
[----:B------:R-:W-:Y:S02]  /*4590*/  @!P6 IMAD.IADD R137, R137, 0x1, -R81 ;  /* 0x000000018989e824 */ /* 0x000fe400078e0a51 */
[----:B------:R2:W-:Y:S01]  /*45a0*/  LDGSTS.E [R18+0x30e00], [R20.64], !P0 ;  /* 0x30e0000014127fae */ /* 0x0005e2000c121846 */
[----:B------:R-:W-:Y:S01]  /*45b0*/  ISETP.GE.AND P0, PT, R12, RZ, PT ;  /* 0x000000ff0c00720c */ /* 0x000fe20003f06270 */
[----:B---3--:R-:W-:Y:S02]  /*45c0*/  IMAD.WIDE R22, R28, 0x4, R6 ;  /* 0x000000041c167825 */ /* 0x008fe400078e0206 */
[----:B------:R3:W-:Y:S01]  /*45d0*/  LDGSTS.E [R18+0x32800], [R26.64], !P4 ;  /* 0x328000001a127fae */ /* 0x0007e2000e121846 */
[----:B------:R-:W-:Y:S02]  /*45e0*/  ISETP.GT.U32.AND P6, PT, R81, R137, PT ;  /* 0x000000895100720c */ /* 0x000fe40003fc4070 */
[----:B------:R-:W-:Y:S01]  /*45f0*/  IADD3 R12, R203, 0x30, RZ ;  /* 0x00000030cb0c7810 */ /* 0x000fe20007ffe0ff */
[----:B------:R4:W-:Y:S01]  /*4600*/  LDGSTS.E [R18+0x32a00], [R24.64], !P4 ;  /* 0x32a0000018127fae */ /* 0x0009e2000e121846 */
[----:B------:R-:W-:-:S02]  /*4610*/  @!P5 IADD3 R135, R135, -R81, RZ ;  /* 0x800000518787d210 */ /* 0x000fc40007ffe0ff */
[----:B------:R-:W-:Y:S01]  /*4620*/  IABS R139, R12 ;  /* 0x0000000c008b7213 */ /* 0x000fe20000000000 */
[----:B--2---:R-:W-:Y:S01]  /*4630*/  IMAD.WIDE R20, R28, 0x4, R4 ;  /* 0x000000041c147825 */ /* 0x004fe200078e0204 */
[----:B------:R2:W-:Y:S01]  /*4640*/  LDGSTS.E [R18+0x32c00], [R22.64], !P4 ;  /* 0x32c0000016127fae */ /* 0x0005e2000e121846 */
[----:B------:R-:W-:Y:S02]  /*4650*/  IADD3 R28, R202, -0x7a, RZ ;  /* 0xffffff86ca1c7810 */ /* 0x000fe40007ffe0ff */
[----:B------:R-:W-:Y:S01]  /*4660*/  @!P0 IMAD.MOV R195, RZ, RZ, -R195 ;  /* 0x000000ffffc38224 */ /* 0x000fe200078e0ac3 */
[----:B------:R1:W-:Y:S01]  /*4670*/  LDGSTS.E [R18+0x32e00], [R20.64], !P4 ;  /* 0x32e0000014127fae */ /* 0x0003e2000e121846 */
[----:B------:R-:W-:Y:S01]  /*4680*/  ISETP.GT.U32.AND P4, PT, R81, R136, PT ;  /* 0x000000885100720c */ /* 0x000fe20003f84070 */
[----:B------:R-:W-:Y:S01]  /*4690*/  @!P6 IMAD.IADD R137, R137, 0x1, -R81 ;  /* 0x000000018989e824 */ /* 0x000fe200078e0a51 */
[----:B------:R-:W-:Y:S01]  /*46a0*/  ISETP.GE.AND P6, PT, R13, RZ, PT ;  /* 0x000000ff0d00720c */ /* 0x000fe20003fc6270 */
[----:B------:R-:W-:Y:S01]  /*46b0*/  STL [R1+0x2088], R16 ;  /* 0x0020881001007387 */ /* 0x000fe20000100800 */
[----:B------:R-:W-:-:S02]  /*46c0*/  ISETP.GE.AND P0, PT, R15, RZ, PT ;  /* 0x000000ff0f00720c */ /* 0x000fc40003f06270 */
[C---:B------:R-:W-:Y:S01]  /*46d0*/  IADD3 R15, R203.reuse, 0x38, RZ ;  /* 0x00000038cb0f7810 */ /* 0x040fe20007ffe0ff */
[----:B------:R3:W-:Y:S01]  /*46e0*/  STL.64 [R1+0x1a50], R26 ;  /* 0x001a501a01007387 */ /* 0x0007e20000100a00 */
[----:B------:R-:W-:Y:S02]  /*46f0*/  ISETP.GE.AND P5, PT, R14, RZ, PT ;  /* 0x000000ff0e00720c */ /* 0x000fe40003fa6270 */
[----:B------:R-:W-:Y:S01]  /*4700*/  IABS R140, R15 ;  /* 0x0000000f008c7213 */ /* 0x000fe20000000000 */
[----:B------:R4:W-:Y:S01]  /*4710*/  STL.64 [R1+0x1a58], R24 ;  /* 0x001a581801007387 */ /* 0x0009e20000100a00 */
[C---:B------:R-:W-:Y:S01]  /*4720*/  IADD3 R13, R203.reuse, 0x48, RZ ;  /* 0x00000048cb0d7810 */ /* 0x040fe20007ffe0ff */
[----:B------:R-:W-:Y:S01]  /*4730*/  @!P4 IMAD.IADD R136, R136, 0x1, -R81 ;  /* 0x000000018888c824 */ /* 0x000fe200078e0a51 */
[----:B------:R-:W-:Y:S01]  /*4740*/  IADD3 R14, R203, 0x40, RZ ;  /* 0x00000040cb0e7810 */ /* 0x000fe20007ffe0ff */
[----:B------:R2:W-:Y:S01]  /*4750*/  STL.64 [R1+0x1a60], R22 ;  /* 0x001a601601007387 */ /* 0x0005e20000100a00 */
[----:B------:R-:W-:-:S02]  /*4760*/  @!P6 IADD3 R137, -R137, RZ, RZ ;  /* 0x000000ff8989e210 */ /* 0x000fc40007ffe1ff */
[----:B------:R-:W-:Y:S01]  /*4770*/  ISETP.GT.U32.AND P4, PT, R81, R136, PT ;  /* 0x000000885100720c */ /* 0x000fe20003f84070 */
[----:B---3--:R-:W-:Y:S01]  /*4780*/  IMAD.WIDE R26, R29, 0x4, R10 ;  /* 0x000000041d1a7825 */ /* 0x008fe200078e020a */
[----:B------:R-:W-:Y:S01]  /*4790*/  STL.64 [R1+0x1a68], R20 ;  /* 0x001a681401007387 */ /* 0x000fe20000100a00 */
[----:B------:R-:W-:Y:S02]  /*47a0*/  @!P0 IADD3 R135, -R135, RZ, RZ ;  /* 0x000000ff87878210 */ /* 0x000fe40007ffe1ff */
[----:B------:R-:W-:Y:S01]  /*47b0*/  ISETP.GE.U32.AND P0, PT, R28, 0x7fffff07, PT ;  /* 0x7fffff071c00780c */ /* 0x000fe20003f06070 */
[----:B------:R3:W-:Y:S01]  /*47c0*/  STL.64 [R1+0x1ad0], R26 ;  /* 0x001ad01a01007387 */ /* 0x0007e20000100a00 */
[----:B------:R-:W-:Y:S01]  /*47d0*/  IMAD.HI.U32 R28, R197, R140, RZ ;  /* 0x0000008cc51c7227 */ /* 0x000fe200078e00ff */
[----:B------:R-:W-:Y:S02]  /*47e0*/  IABS R142, R13 ;  /* 0x0000000d008e7213 */ /* 0x000fe40000000000 */
[----:B------:R3:W-:Y:S01]  /*47f0*/  LDGSTS.E [R18+0x34800], [R26.64], !P2 ;  /* 0x348000001a127fae */ /* 0x0007e2000d121846 */
[----:B------:R-:W-:Y:S01]  /*4800*/  IMAD.MOV R28, RZ, RZ, -R28 ;  /* 0x000000ffff1c7224 */ /* 0x000fe200078e0a1c */
[----:B------:R-:W-:Y:S01]  /*4810*/  IABS R141, R14 ;  /* 0x0000000e008d7213 */ /* 0x000fe20000000000 */
[----:B------:R-:W-:-:S02]  /*4820*/  @!P4 IMAD.IADD R136, R136, 0x1, -R81 ;  /* 0x000000018888c824 */ /* 0x000fc400078e0a51 */
[----:B------:R-:W-:Y:S02]  /*4830*/  IMAD R140, R81, R28, R140 ;  /* 0x0000001c518c7224 */ /* 0x000fe400078e028c */
[----:B----4-:R-:W-:-:S04]  /*4840*/  IMAD.WIDE R24, R29, 0x4, R8 ;  /* 0x000000041d187825 */ /* 0x010fc800078e0208 */
[----:B--2---:R-:W-:Y:S01]  /*4850*/  IMAD.WIDE R22, R29, 0x4, R6 ;  /* 0x000000041d167825 */ /* 0x004fe200078e0206 */
[----:B---3--:R-:W-:Y:S01]  /*4860*/  IADD3 R27, R202, -0x7e, RZ ;  /* 0xffffff82ca1b7810 */ /* 0x008fe20007ffe0ff */
[----:B------:R2:W-:Y:S02]  /*4870*/  STL.64 [R1+0x1ad8], R24 ;  /* 0x001ad81801007387 */ /* 0x0005e40000100a00 */
[----:B------:R-:W-:Y:S02]  /*4880*/  IMAD.HI.U32 R26, R197, R138, RZ ;  /* 0x0000008ac51a7227 */ /* 0x000fe400078e00ff */
[----:B------:R3:W-:Y:S02]  /*4890*/  STL.64 [R1+0x1ae0], R22 ;  /* 0x001ae01601007387 */ /* 0x0007e40000100a00 */
[----:B------:R-:W-:Y:S02]  /*48a0*/  IMAD.MOV R26, RZ, RZ, -R26 ;  /* 0x000000ffff1a7224 */ /* 0x000fe400078e0a1a */
[----:B-1----:R-:W-:Y:S01]  /*48b0*/  IMAD.WIDE R20, R29, 0x4, R4 ;  /* 0x000000041d147825 */ /* 0x002fe200078e0204 */
[----:B------:R2:W-:Y:S03]  /*48c0*/  LDGSTS.E [R18+0x34a00], [R24.64], !P2 ;  /* 0x34a0000018127fae */ /* 0x0005e6000d121846 */
[----:B------:R-:W-:Y:S01]  /*48d0*/  IMAD R138, R81, R26, R138 ;  /* 0x0000001a518a7224 */ /* 0x000fe200078e028a */
[----:B------:R1:W-:Y:S01]  /*48e0*/  STL.64 [R1+0x1ae8], R20 ;  /* 0x001ae81401007387 */ /* 0x0003e20000100a00 */
[----:B------:R-:W-:-:S03]  /*48f0*/  IMAD.HI.U32 R26, R197, R139, RZ ;  /* 0x0000008bc51a7227 */ /* 0x000fc600078e00ff */
[----:B------:R-:W-:Y:S01]  /*4900*/  ISETP.GT.U32.AND P4, PT, R81, R138, PT ;  /* 0x0000008a5100720c */ /* 0x000fe20003f84070 */
[----:B------:R-:W-:Y:S01]  /*4910*/  IMAD.MOV R26, RZ, RZ, -R26 ;  /* 0x000000ffff1a7224 */ /* 0x000fe200078e0a1a */
[----:B------:R3:W-:Y:S01]  /*4920*/  LDGSTS.E [R18+0x34c00], [R22.64], !P2 ;  /* 0x34c0000016127fae */ /* 0x0007e2000d121846 */
[----:B------:R-:W-:Y:S01]  /*4930*/  @!P5 IMAD.MOV R136, RZ, RZ, -R136 ;  /* 0x000000ffff88d224 */ /* 0x000fe200078e0a88 */
[----:B------:R-:W-:Y:S01]  /*4940*/  ISETP.GE.U32.AND P5, PT, R27, 0x7fffff03, PT ;  /* 0x7fffff031b00780c */ /* 0x000fe20003fa6070 */
[----:B------:R-:W-:Y:S01]  /*4950*/  IMAD R139, R81, R26, R139 ;  /* 0x0000001a518b7224 */ /* 0x000fe200078e028b */
[----:B------:R1:W-:Y:S01]  /*4960*/  LDGSTS.E [R18+0x34e00], [R20.64], !P2 ;  /* 0x34e0000014127fae */ /* 0x0003e2000d121846 */
[----:B------:R-:W-:Y:S01]  /*4970*/  IMAD.HI.U32 R26, R197, R142, RZ ;  /* 0x0000008ec51a7227 */ /* 0x000fe200078e00ff */
[----:B------:R-:W-:Y:S02]  /*4980*/  ISETP.GE.U32.AND P2, PT, R31, 0x7fffff0b, PT ;  /* 0x7fffff0b1f00780c */ /* 0x000fe40003f46070 */
[----:B------:R-:W-:Y:S01]  /*4990*/  ISETP.GT.U32.AND P6, PT, R81, R139, PT ;  /* 0x0000008b5100720c */ /* 0x000fe20003fc4070 */
[----:B------:R-:W-:Y:S01]  /*49a0*/  IMAD R29, R201, 0x6d, RZ ;  /* 0x0000006dc91d7824 */ /* 0x000fe200078e02ff */
[----:B------:R4:W-:Y:S01]  /*49b0*/  STL [R1+0x20a0], R12 ;  /* 0x0020a00c01007387 */ /* 0x0009e20000100800 */
[----:B------:R-:W-:-:S02]  /*49c0*/  @!P4 IMAD.IADD R138, R138, 0x1, -R81 ;  /* 0x000000018a8ac824 */ /* 0x000fc400078e0a51 */
[----:B------:R-:W-:Y:S01]  /*49d0*/  IMAD.MOV R26, RZ, RZ, -R26 ;  /* 0x000000ffff1a7224 */ /* 0x000fe200078e0a1a */
[----:B------:R-:W-:Y:S01]  /*49e0*/  STL [R1+0x20c0], R15 ;  /* 0x0020c00f01007387 */ /* 0x000fe20000100800 */
[----:B------:R-:W-:Y:S01]  /*49f0*/  IMAD.HI.U32 R27, R197, R141, RZ ;  /* 0x0000008dc51b7227 */ /* 0x000fe200078e00ff */
[----:B------:R-:W-:Y:S02]  /*4a00*/  ISETP.GT.U32.AND P4, PT, R81, R138, PT ;  /* 0x0000008a5100720c */ /* 0x000fe40003f84070 */
[----:B------:R-:W-:Y:S01]  /*4a10*/  STL [R1+0x20e0], R14 ;  /* 0x0020e00e01007387 */ /* 0x000fe20000100800 */
[----:B--2---:R-:W-:Y:S02]  /*4a20*/  IMAD.WIDE R24, R29, 0x4, R10 ;  /* 0x000000041d187825 */ /* 0x004fe400078e020a */
[----:B------:R-:W-:Y:S01]  /*4a30*/  @!P6 IADD3 R139, R139, -R81, RZ ;  /* 0x800000518b8be210 */ /* 0x000fe20007ffe0ff */
[----:B------:R-:W-:Y:S01]  /*4a40*/  STL [R1+0x20e8], R13 ;  /* 0x0020e80d01007387 */ /* 0x000fe20000100800 */
[----:B------:R-:W-:-:S02]  /*4a50*/  IMAD R142, R81, R26, R142 ;  /* 0x0000001a518e7224 */ /* 0x000fc400078e028e */
[----:B------:R-:W-:Y:S01]  /*4a60*/  ISETP.GT.U32.AND P6, PT, R81, R139, PT ;  /* 0x0000008b5100720c */ /* 0x000fe20003fc4070 */
[----:B---3--:R-:W-:Y:S01]  /*4a70*/  IMAD.WIDE R22, R29, 0x4, R8 ;  /* 0x000000041d167825 */ /* 0x008fe200078e0208 */
[----:B------:R2:W-:Y:S03]  /*4a80*/  STL.64 [R1+0x1b50], R24 ;  /* 0x001b501801007387 */ /* 0x0005e60000100a00 */
[----:B------:R-:W-:Y:S01]  /*4a90*/  @!P4 IMAD.IADD R138, R138, 0x1, -R81 ;  /* 0x000000018a8ac824 */ /* 0x000fe200078e0a51 */
[----:B------:R-:W-:Y:S01]  /*4aa0*/  ISETP.GE.AND P4, PT, R16, RZ, PT ;  /* 0x000000ff1000720c */ /* 0x000fe20003f86270 */
[----:B------:R-:W-:Y:S01]  /*4ab0*/  IMAD R26, R201, 0x71, RZ ;  /* 0x00000071c91a7824 */ /* 0x000fe200078e02ff */
[----:B------:R2:W-:Y:S01]  /*4ac0*/  LDGSTS.E [R18+0x36800], [R24.64], !P1 ;  /* 0x3680000018127fae */ /* 0x0005e2000c921846 */
[----:B------:R-:W-:Y:S02]  /*4ad0*/  IMAD.MOV R27, RZ, RZ, -R27 ;  /* 0x000000ffff1b7224 */ /* 0x000fe400078e0a1b */
[----:B-1----:R-:W-:Y:S01]  /*4ae0*/  IMAD.WIDE R20, R29, 0x4, R6 ;  /* 0x000000041d147825 */ /* 0x002fe200078e0206 */
[----:B------:R1:W-:Y:S03]  /*4af0*/  STL.64 [R1+0x1b58], R22 ;  /* 0x001b581601007387 */ /* 0x0003e60000100a00 */
[----:B------:R-:W-:Y:S01]  /*4b00*/  @!P6 IMAD.IADD R139, R139, 0x1, -R81 ;  /* 0x000000018b8be824 */ /* 0x000fe200078e0a51 */
[----:B------:R-:W-:Y:S01]  /*4b10*/  ISETP.GT.U32.AND P6, PT, R81, R140, PT ;  /* 0x0000008c5100720c */ /* 0x000fe20003fc4070 */
[----:B------:R-:W-:Y:S01]  /*4b20*/  IMAD.WIDE R16, R29, 0x4, R4 ;  /* 0x000000041d107825 */ /* 0x000fe200078e0204 */
[----:B------:R1:W-:Y:S01]  /*4b30*/  LDGSTS.E [R18+0x36a00], [R22.64], !P1 ;  /* 0x36a0000016127fae */ /* 0x0003e2000c921846 */
[----:B------:R-:W-:-:S02]  /*4b40*/  IADD3 R29, R202, -0xb, RZ ;  /* 0xfffffff5ca1d7810 */ /* 0x000fc40007ffe0ff */
[----:B------:R-:W-:Y:S01]  /*4b50*/  @!P4 IMAD.MOV R138, RZ, RZ, -R138 ;  /* 0x000000ffff8ac224 */ /* 0x000fe200078e0a8a */
[----:B------:R-:W-:Y:S01]  /*4b60*/  ISETP.GE.AND P4, PT, R12, RZ, PT ;  /* 0x000000ff0c00720c */ /* 0x000fe20003f86270 */
[C---:B------:R-:W-:Y:S01]  /*4b70*/  IMAD.WIDE R32, R26.reuse, 0x4, R10 ;  /* 0x000000041a207825 */ /* 0x040fe200078e020a */
[----:B------:R3:W-:Y:S01]  /*4b80*/  STL.64 [R1+0x1b60], R20 ;  /* 0x001b601401007387 */ /* 0x0007e20000100a00 */
[----:B----4-:R-:W-:Y:S02]  /*4b90*/  IADD3 R12, R203, 0x50, RZ ;  /* 0x00000050cb0c7810 */ /* 0x010fe40007ffe0ff */
[----:B------:R-:W-:Y:S01]  /*4ba0*/  IMAD R141, R81, R27, R141 ;  /* 0x0000001b518d7224 */ /* 0x000fe200078e028d */
[----:B------:R3:W-:Y:S01]  /*4bb0*/  LDGSTS.E [R18+0x36c00], [R20.64], !P1 ;  /* 0x36c0000014127fae */ /* 0x0007e2000c921846 */
[C---:B--2---:R-:W-:Y:S01]  /*4bc0*/  IMAD.WIDE R24, R26.reuse, 0x4, R8 ;  /* 0x000000041a187825 */ /* 0x044fe200078e0208 */
[----:B------:R-:W-:Y:S02]  /*4bd0*/  IABS R143, R12 ;  /* 0x0000000c008f7213 */ /* 0x000fe40000000000 */
[----:B------:R2:W-:Y:S01]  /*4be0*/  LDGSTS.E [R18+0x36e00], [R16.64], !P1 ;  /* 0x36e0000010127fae */ /* 0x0005e2000c921846 */
[----:B-1----:R-:W-:Y:S01]  /*4bf0*/  IMAD.WIDE R22, R26, 0x4, R6 ;  /* 0x000000041a167825 */ /* 0x002fe200078e0206 */
[----:B------:R-:W-:-:S02]  /*4c00*/  ISETP.GE.U32.AND P1, PT, R30, 0x7fffff7e, PT ;  /* 0x7fffff7e1e00780c */ /* 0x000fc40003f26070 */
[----:B------:R-:W-:Y:S01]  /*4c10*/  @!P4 IADD3 R139, -R139, RZ, RZ ;  /* 0x000000ff8b8bc210 */ /* 0x000fe20007ffe1ff */
[----:B------:R-:W-:Y:S01]  /*4c20*/  @!P6 IMAD.IADD R140, R140, 0x1, -R81 ;  /* 0x000000018c8ce824 */ /* 0x000fe200078e0a51 */
[----:B------:R1:W-:Y:S01]  /*4c30*/  LDGSTS.E [R18+0x38800], [R32.64], !P3 ;  /* 0x3880000020127fae */ /* 0x0003e2000d921846 */
[----:B------:R-:W-:Y:S01]  /*4c40*/  ISETP.GT.U32.AND P4, PT, R81, R141, PT ;  /* 0x0000008d5100720c */ /* 0x000fe20003f84070 */
[----:B---3--:R-:W-:Y:S01]  /*4c50*/  IMAD.WIDE R20, R26, 0x4, R4 ;  /* 0x000000041a147825 */ /* 0x008fe200078e0204 */
[----:B------:R-:W-:Y:S01]  /*4c60*/  ISETP.GE.AND P6, PT, R15, RZ, PT ;  /* 0x000000ff0f00720c */ /* 0x000fe20003fc6270 */
[----:B------:R3:W-:Y:S01]  /*4c70*/  LDGSTS.E [R18+0x38a00], [R24.64], !P3 ;  /* 0x38a0000018127fae */ /* 0x0007e2000d921846 */
[----:B------:R-:W-:Y:S01]  /*4c80*/  IADD3 R15, R203, 0x60, RZ ;  /* 0x00000060cb0f7810 */ /* 0x000fe20007ffe0ff */
[C---:B------:R-:W-:Y:S01]  /*4c90*/  IMAD R27, R201.reuse, 0x75, RZ ;  /* 0x00000075c91b7824 */ /* 0x040fe200078e02ff */
[----:B------:R-:W-:Y:S01]  /*4ca0*/  IADD3 R30, R202, -0x7, RZ ;  /* 0xfffffff9ca1e7810 */ /* 0x000fe20007ffe0ff */
[----:B------:R2:W-:Y:S01]  /*4cb0*/  STL.64 [R1+0x1b68], R16 ;  /* 0x001b681001007387 */ /* 0x0005e20000100a00 */
[----:B------:R-:W-:Y:S01]  /*4cc0*/  IMAD R28, R201, 0x79, RZ ;  /* 0x00000079c91c7824 */ /* 0x000fe200078e02ff */
[----:B------:R-:W-:-:S02]  /*4cd0*/  IABS R145, R15 ;  /* 0x0000000f00917213 */ /* 0x000fc40000000000 */
[----:B------:R4:W-:Y:S02]  /*4ce0*/  LDGSTS.E [R18+0x38c00], [R22.64], !P3 ;  /* 0x38c0000016127fae */ /* 0x0009e4000d921846 */
[----:B------:R-:W-:Y:S01]  /*4cf0*/  @!P4 IMAD.IADD R141, R141, 0x1, -R81 ;  /* 0x000000018d8dc824 */ /* 0x000fe200078e0a51 */
[C---:B------:R-:W-:Y:S01]  /*4d00*/  ISETP.GT.U32.AND P4, PT, R81.reuse, R142, PT ;  /* 0x0000008e5100720c */ /* 0x040fe20003f84070 */
[----:B------:R1:W-:Y:S01]  /*4d10*/  LDGSTS.E [R18+0x38e00], [R20.64], !P3 ;  /* 0x38e0000014127fae */ /* 0x0003e2000d921846 */
[----:B------:R-:W-:Y:S02]  /*4d20*/  ISETP.GT.U32.AND P3, PT, R81, R140, PT ;  /* 0x0000008c5100720c */ /* 0x000fe40003f64070 */
[C---:B--2---:R-:W-:Y:S01]  /*4d30*/  IADD3 R17, R203.reuse, 0x58, RZ ;  /* 0x00000058cb117810 */ /* 0x044fe20007ffe0ff */
[----:B------:R-:W-:Y:S01]  /*4d40*/  STL [R1+0x2100], R12 ;  /* 0x0021000c01007387 */ /* 0x000fe20000100800 */
[----:B------:R-:W-:Y:S02]  /*4d50*/  IADD3 R16, R203, 0x78, RZ ;  /* 0x00000078cb107810 */ /* 0x000fe40007ffe0ff */
[----:B------:R-:W-:Y:S01]  /*4d60*/  IABS R144, R17 ;  /* 0x0000001100907213 */ /* 0x000fe20000000000 */
[----:B------:R-:W-:Y:S01]  /*4d70*/  STL [R1+0x2114], R17 ;  /* 0x0021141101007387 */ /* 0x000fe20000100800 */
[----:B------:R-:W-:-:S03]  /*4d80*/  IABS R148, R16 ;  /* 0x0000001000947213 */ /* 0x000fc60000000000 */
[----:B------:R-:W-:Y:S01]  /*4d90*/  @!P4 IADD3 R142, R142, -R81, RZ ;  /* 0x800000518e8ec210 */ /* 0x000fe20007ffe0ff */
[----:B------:R1:W-:Y:S01]  /*4da0*/  STL.64 [R1+0x1bd0], R32 ;  /* 0x001bd02001007387 */ /* 0x0003e20000100a00 */
[----:B------:R-:W-:Y:S01]  /*4db0*/  @!P3 IMAD.IADD R140, R140, 0x1, -R81 ;  /* 0x000000018c8cb824 */ /* 0x000fe200078e0a51 */
[----:B------:R-:W-:Y:S02]  /*4dc0*/  ISETP.GE.U32.AND P3, PT, R29, 0x7fffff76, PT ;  /* 0x7fffff761d00780c */ /* 0x000fe40003f66070 */
[----:B------:R3:W-:Y:S01]  /*4dd0*/  STL.64 [R1+0x1bd8], R24 ;  /* 0x001bd81801007387 */ /* 0x0007e20000100a00 */
[----:B------:R-:W-:Y:S02]  /*4de0*/  ISETP.GT.U32.AND P4, PT, R81, R142, PT ;  /* 0x0000008e5100720c */ /* 0x000fe40003f84070 */
[----:B------:R-:W-:Y:S01]  /*4df0*/  @!P6 IADD3 R140, -R140, RZ, RZ ;  /* 0x000000ff8c8ce210 */ /* 0x000fe20007ffe1ff */
[----:B------:R4:W-:Y:S01]  /*4e00*/  STL.64 [R1+0x1be0], R22 ;  /* 0x001be01601007387 */ /* 0x0009e20000100a00 */
[----:B------:R-:W-:-:S02]  /*4e10*/  ISETP.GE.AND P6, PT, R14, RZ, PT ;  /* 0x000000ff0e00720c */ /* 0x000fc40003fc6270 */
[----:B------:R-:W-:Y:S01]  /*4e20*/  IADD3 R14, R203, 0x68, RZ ;  /* 0x00000068cb0e7810 */ /* 0x000fe20007ffe0ff */
[C---:B-1----:R-:W-:Y:S01]  /*4e30*/  IMAD.WIDE R32, R27.reuse, 0x4, R10 ;  /* 0x000000041b207825 */ /* 0x042fe200078e020a */
[----:B------:R1:W-:Y:S01]  /*4e40*/  STL.64 [R1+0x1be8], R20 ;  /* 0x001be81401007387 */ /* 0x0003e20000100a00 */
[----:B------:R-:W-:Y:S02]  /*4e50*/  IADD3 R29, R202, -0x13, RZ ;  /* 0xffffffedca1d7810 */ /* 0x000fe40007ffe0ff */
[C---:B---3--:R-:W-:Y:S01]  /*4e60*/  IMAD.WIDE R24, R27.reuse, 0x4, R8 ;  /* 0x000000041b187825 */ /* 0x048fe200078e0208 */
[----:B------:R2:W-:Y:S01]  /*4e70*/  LDGSTS.E [R18+0x3a800], [R32.64], !P2 ;  /* 0x3a80000020127fae */ /* 0x0005e2000d121846 */
[----:B------:R-:W-:Y:S02]  /*4e80*/  IABS R146, R14 ;  /* 0x0000000e00927213 */ /* 0x000fe40000000000 */
[C---:B----4-:R-:W-:Y:S01]  /*4e90*/  IMAD.WIDE R22, R27.reuse, 0x4, R6 ;  /* 0x000000041b167825 */ /* 0x050fe200078e0206 */
[----:B------:R3:W-:Y:S03]  /*4ea0*/  LDGSTS.E [R18+0x3aa00], [R24.64], !P2 ;  /* 0x3aa0000018127fae */ /* 0x0007e6000d121846 */
[----:B------:R-:W-:Y:S01]  /*4eb0*/  @!P4 IMAD.IADD R142, R142, 0x1, -R81 ;  /* 0x000000018e8ec824 */ /* 0x000fe200078e0a51 */
[----:B------:R4:W-:Y:S01]  /*4ec0*/  LDGSTS.E [R18+0x3ac00], [R22.64], !P2 ;  /* 0x3ac0000016127fae */ /* 0x0009e2000d121846 */
[----:B-1----:R-:W-:-:S03]  /*4ed0*/  IMAD.WIDE R20, R27, 0x4, R4 ;  /* 0x000000041b147825 */ /* 0x002fc600078e0204 */
[----:B------:R-:W-:Y:S01]  /*4ee0*/  STL.64 [R1+0x1c50], R32 ;  /* 0x001c502001007387 */ /* 0x000fe20000100a00 */
[----:B------:R-:W-:-:S03]  /*4ef0*/  IMAD.WIDE R26, R28, 0x4, R10 ;  /* 0x000000041c1a7825 */ /* 0x000fc600078e020a */
[----:B------:R1:W-:Y:S01]  /*4f00*/  LDGSTS.E [R18+0x3ae00], [R20.64], !P2 ;  /* 0x3ae0000014127fae */ /* 0x0003e2000d121846 */
[----:B------:R-:W-:-:S03]  /*4f10*/  ISETP.GT.U32.AND P2, PT, R81, R141, PT ;  /* 0x0000008d5100720c */ /* 0x000fc60003f44070 */
[----:B------:R3:W-:Y:S04]  /*4f20*/  STL.64 [R1+0x1c58], R24 ;  /* 0x001c581801007387 */ /* 0x0007e80000100a00 */
[----:B------:R4:W-:Y:S04]  /*4f30*/  STL.64 [R1+0x1c60], R22 ;  /* 0x001c601601007387 */ /* 0x0009e80000100a00 */
[----:B------:R1:W-:Y:S02]  /*4f40*/  STL.64 [R1+0x1c68], R20 ;  /* 0x001c681401007387 */ /* 0x0003e40000100a00 */
[----:B------:R-:W-:-:S02]  /*4f50*/  @!P2 IMAD.IADD R141, R141, 0x1, -R81 ;  /* 0x000000018d8da824 */ /* 0x000fc400078e0a51 */
[----:B------:R2:W-:Y:S01]  /*4f60*/  STL.64 [R1+0x1cd0], R26 ;  /* 0x001cd01a01007387 */ /* 0x0005e20000100a00 */
[----:B---3--:R-:W-:-:S03]  /*4f70*/  IMAD.WIDE R24, R28, 0x4, R8 ;  /* 0x000000041c187825 */ /* 0x008fc600078e0208 */
[----:B------:R2:W-:Y:S01]  /*4f80*/  LDGSTS.E [R18+0x3c800], [R26.64], !P0 ;  /* 0x3c8000001a127fae */ /* 0x0005e2000c121846 */
[----:B------:R-:W-:Y:S02]  /*4f90*/  @!P6 IMAD.MOV R141, RZ, RZ, -R141 ;  /* 0x000000ffff8de224 */ /* 0x000fe400078e0a8d */
[C---:B----4-:R-:W-:Y:S01]  /*4fa0*/  IMAD.WIDE R22, R28.reuse, 0x4, R6 ;  /* 0x000000041c167825 */ /* 0x050fe200078e0206 */
[----:B------:R3:W-:Y:S03]  /*4fb0*/  LDGSTS.E [R18+0x3ca00], [R24.64], !P0 ;  /* 0x3ca0000018127fae */ /* 0x0007e6000c121846 */
[----:B-1----:R-:W-:Y:S01]  /*4fc0*/  IMAD.WIDE R20, R28, 0x4, R4 ;  /* 0x000000041c147825 */ /* 0x002fe200078e0204 */
[----:B------:R1:W-:Y:S01]  /*4fd0*/  LDGSTS.E [R18+0x3cc00], [R22.64], !P0 ;  /* 0x3cc0000016127fae */ /* 0x0003e2000c121846 */
[----:B------:R-:W-:Y:S02]  /*4fe0*/  IADD3 R28, R202, -0xf, RZ ;  /* 0xfffffff1ca1c7810 */ /* 0x000fe40007ffe0ff */
[----:B--2---:R-:W-:Y:S01]  /*4ff0*/  IMAD.HI.U32 R27, R197, R143, RZ ;  /* 0x0000008fc51b7227 */ /* 0x004fe200078e00ff */
[----:B------:R2:W-:Y:S01]  /*5000*/  LDGSTS.E [R18+0x3ce00], [R20.64], !P0 ;  /* 0x3ce0000014127fae */ /* 0x0005e2000c121846 */
[----:B------:R-:W-:-:S02]  /*5010*/  ISETP.GE.U32.AND P0, PT, R30, 0x7fffff7a, PT ;  /* 0x7fffff7a1e00780c */ /* 0x000fc40003f06070 */
[----:B------:R-:W-:Y:S01]  /*5020*/  IMAD.MOV R27, RZ, RZ, -R27 ;  /* 0x000000ffff1b7224 */ /* 0x000fe200078e0a1b */
[----:B------:R3:W-:Y:S01]  /*5030*/  STL.64 [R1+0x1eb8], R24 ;  /* 0x001eb81801007387 */ /* 0x0007e20000100a00 */
[----:B------:R-:W-:Y:S01]  /*5040*/  IMAD.HI.U32 R26, R197, R144, RZ ;  /* 0x00000090c51a7227 */ /* 0x000fe200078e00ff */
[----:B------:R-:W-:Y:S02]  /*5050*/  ISETP.GE.U32.AND P2, PT, R28, 0x7fffff72, PT ;  /* 0x7fffff721c00780c */ /* 0x000fe40003f46070 */
[----:B------:R1:W-:Y:S01]  /*5060*/  STL.64 [R1+0x1ec0], R22 ;  /* 0x001ec01601007387 */ /* 0x0003e20000100a00 */
[----:B------:R-:W-:Y:S02]  /*5070*/  IMAD R143, R81, R27, R143 ;  /* 0x0000001b518f7224 */ /* 0x000fe400078e028f */
[----:B------:R-:W-:Y:S01]  /*5080*/  IMAD.MOV R26, RZ, RZ, -R26 ;  /* 0x000000ffff1a7224 */ /* 0x000fe200078e0a1a */
[----:B------:R2:W-:Y:S01]  /*5090*/  STL.64 [R1+0x1ec8], R20 ;  /* 0x001ec81401007387 */ /* 0x0005e20000100a00 */
[----:B------:R-:W-:Y:S01]  /*50a0*/  IMAD.HI.U32 R27, R197, R145, RZ ;  /* 0x00000091c51b7227 */ /* 0x000fe200078e00ff */
[----:B------:R-:W-:-:S02]  /*50b0*/  ISETP.GT.U32.AND P6, PT, R81, R143, PT ;  /* 0x0000008f5100720c */ /* 0x000fc40003fc4070 */
[----:B------:R-:W-:Y:S01]  /*50c0*/  STL [R1+0x2110], R15 ;  /* 0x0021100f01007387 */ /* 0x000fe20000100800 */
[----:B------:R-:W-:Y:S02]  /*50d0*/  IMAD R144, R81, R26, R144 ;  /* 0x0000001a51907224 */ /* 0x000fe400078e0290 */
[----:B------:R-:W-:Y:S01]  /*50e0*/  IMAD.MOV R27, RZ, RZ, -R27 ;  /* 0x000000ffff1b7224 */ /* 0x000fe200078e0a1b */
[----:B------:R-:W-:Y:S01]  /*50f0*/  STL [R1+0x210c], R14 ;  /* 0x00210c0e01007387 */ /* 0x000fe20000100800 */
[----:B------:R-:W-:Y:S01]  /*5100*/  IMAD R26, R201, 0x7d, RZ ;  /* 0x0000007dc91a7824 */ /* 0x000fe200078e02ff */
[C---:B------:R-:W-:Y:S01]  /*5110*/  ISETP.GT.U32.AND P4, PT, R81.reuse, R144, PT ;  /* 0x000000905100720c */ /* 0x040fe20003f84070 */
[----:B------:R-:W-:Y:S02]  /*5120*/  IMAD R145, R81, R27, R145 ;  /* 0x0000001b51917224 */ /* 0x000fe400078e0291 */
[----:B------:R-:W-:Y:S02]  /*5130*/  IMAD.WIDE R30, R26, 0x4, R10 ;  /* 0x000000041a1e7825 */ /* 0x000fe400078e020a */
[----:B------:R-:W-:-:S02]  /*5140*/  @!P6 IADD3 R143, R143, -R81, RZ ;  /* 0x800000518f8fe210 */ /* 0x000fc40007ffe0ff */
[----:B------:R-:W-:Y:S01]  /*5150*/  ISETP.GE.AND P6, PT, R13, RZ, PT ;  /* 0x000000ff0d00720c */ /* 0x000fe20003fc6270 */
[C---:B---3--:R-:W-:Y:S01]  /*5160*/  IMAD.WIDE R24, R26.reuse, 0x4, R8 ;  /* 0x000000041a187825 */ /* 0x048fe200078e0208 */
[----:B------:R-:W-:Y:S01]  /*5170*/  IADD3 R13, R203, 0x70, RZ ;  /* 0x00000070cb0d7810 */ /* 0x000fe20007ffe0ff */
[----:B------:R3:W-:Y:S02]  /*5180*/  STL.64 [R1+0x1ed0], R30 ;  /* 0x001ed01e01007387 */ /* 0x0007e40000100a00 */
[----:B-1----:R-:W-:Y:S01]  /*5190*/  IMAD.WIDE R22, R26, 0x4, R6 ;  /* 0x000000041a167825 */ /* 0x002fe200078e0206 */
[----:B------:R-:W-:Y:S01]  /*51a0*/  IABS R147, R13 ;  /* 0x0000000d00937213 */ /* 0x000fe20000000000 */
[----:B------:R3:W-:Y:S02]  /*51b0*/  LDGSTS.E [R18+0x3e800], [R30.64], !P5 ;  /* 0x3e8000001e127fae */ /* 0x0007e4000e921846 */
[----:B------:R-:W-:Y:S02]  /*51c0*/  @!P4 IMAD.IADD R144, R144, 0x1, -R81 ;  /* 0x000000019090c824 */ /* 0x000fe400078e0a51 */
[----:B--2---:R-:W-:Y:S01]  /*51d0*/  IMAD.WIDE R20, R26, 0x4, R4 ;  /* 0x000000041a147825 */ /* 0x004fe200078e0204 */
[----:B------:R1:W-:Y:S02]  /*51e0*/  STL.64 [R1+0x1ed8], R24 ;  /* 0x001ed81801007387 */ /* 0x0003e40000100a00 */
[C---:B------:R-:W-:Y:S01]  /*51f0*/  ISETP.GT.U32.AND P4, PT, R81.reuse, R144, PT ;  /* 0x000000905100720c */ /* 0x040fe20003f84070 */
[----:B------:R-:W-:Y:S01]  /*5200*/  @!P6 IMAD.MOV R142, RZ, RZ, -R142 ;  /* 0x000000ffff8ee224 */ /* 0x000fe200078e0a8e */
[----:B------:R-:W-:Y:S01]  /*5210*/  ISETP.GT.U32.AND P6, PT, R81, R145, PT ;  /* 0x000000915100720c */ /* 0x000fe20003fc4070 */
[----:B------:R-:W-:Y:S01]  /*5220*/  IMAD.SHL.U32 R28, R201, 0x2, RZ ;  /* 0x00000002c91c7824 */ /* 0x000fe200078e00ff */
[----:B------:R1:W-:Y:S01]  /*5230*/  LDGSTS.E [R18+0x3ea00], [R24.64], !P5 ;  /* 0x3ea0000018127fae */ /* 0x0003e2000e921846 */
[----:B------:R-:W-:Y:S01]  /*5240*/  IMAD.HI.U32 R26, R197, R146, RZ ;  /* 0x00000092c51a7227 */ /* 0x000fe200078e00ff */
[----:B---3--:R-:W-:-:S02]  /*5250*/  IADD3 R30, R202, -0x27, RZ ;  /* 0xffffffd9ca1e7810 */ /* 0x008fc40007ffe0ff */
[----:B------:R2:W-:Y:S01]  /*5260*/  STL.64 [R1+0x1ee0], R22 ;  /* 0x001ee01601007387 */ /* 0x0005e20000100a00 */
[----:B------:R-:W-:Y:S02]  /*5270*/  IMAD.MOV R26, RZ, RZ, -R26 ;  /* 0x000000ffff1a7224 */ /* 0x000fe400078e0a1a */
[----:B------:R-:W-:Y:S01]  /*5280*/  IMAD.HI.U32 R27, R197, R147, RZ ;  /* 0x00000093c51b7227 */ /* 0x000fe200078e00ff */
[----:B------:R2:W-:Y:S03]  /*5290*/  LDGSTS.E [R18+0x3ec00], [R22.64], !P5 ;  /* 0x3ec0000016127fae */ /* 0x0005e6000e921846 */
[----:B------:R-:W-:Y:S01]  /*52a0*/  IMAD R146, R81, R26, R146 ;  /* 0x0000001a51927224 */ /* 0x000fe200078e0292 */
[----:B------:R3:W-:Y:S01]  /*52b0*/  STL.64 [R1+0x1ee8], R20 ;  /* 0x001ee81401007387 */ /* 0x0007e20000100a00 */
[----:B-1----:R-:W-:Y:S01]  /*52c0*/  IMAD.WIDE R24, R28, 0x4, R10 ;  /* 0x000000041c187825 */ /* 0x002fe200078e020a */
[----:B------:R-:W-:-:S02]  /*52d0*/  @!P6 IADD3 R145, R145, -R81, RZ ;  /* 0x800000519191e210 */ /* 0x000fc40007ffe0ff */
[----:B------:R3:W-:Y:S01]  /*52e0*/  LDGSTS.E [R18+0x3ee00], [R20.64], !P5 ;  /* 0x3ee0000014127fae */ /* 0x0007e2000e921846 */
[----:B------:R-:W-:Y:S01]  /*52f0*/  ISETP.GT.U32.AND P5, PT, R81, R143, PT ;  /* 0x0000008f5100720c */ /* 0x000fe20003fa4070 */
[----:B------:R-:W-:Y:S01]  /*5300*/  @!P4 IMAD.IADD R144, R144, 0x1, -R81 ;  /* 0x000000019090c824 */ /* 0x000fe200078e0a51 */
[----:B------:R-:W-:Y:S01]  /*5310*/  ISETP.GE.AND P6, PT, R17, RZ, PT ;  /* 0x000000ff1100720c */ /* 0x000fe20003fc6270 */
[----:B--2---:R-:W-:Y:S01]  /*5320*/  IMAD.WIDE R22, R28, 0x4, R8 ;  /* 0x000000041c167825 */ /* 0x004fe200078e0208 */
[----:B------:R1:W-:Y:S01]  /*5330*/  LDGSTS.E [R252+0x1000], [R24.64], !P1 ;  /* 0x0100000018fc7fae */ /* 0x0003e2000c921846 */
[----:B------:R-:W-:Y:S02]  /*5340*/  ISETP.GT.U32.AND P4, PT, R81, R146, PT ;  /* 0x000000925100720c */ /* 0x000fe40003f84070 */
[----:B------:R-:W-:Y:S01]  /*5350*/  IMAD.MOV R27, RZ, RZ, -R27 ;  /* 0x000000ffff1b7224 */ /* 0x000fe200078e0a1b */
[----:B------:R2:W-:Y:S01]  /*5360*/  LDGSTS.E [R252+0x1200], [R22.64], !P1 ;  /* 0x0120000016fc7fae */ /* 0x0005e2000c921846 */
[----:B------:R-:W-:Y:S01]  /*5370*/  IADD3 R26, R202, -0x17, RZ ;  /* 0xffffffe9ca1a7810 */ /* 0x000fe20007ffe0ff */
[----:B---3--:R-:W-:-:S02]  /*5380*/  IMAD.WIDE R20, R28, 0x4, R6 ;  /* 0x000000041c147825 */ /* 0x008fc400078e0206 */
[----:B------:R1:W-:Y:S01]  /*5390*/  STL.64 [R1+0x50], R24 ;  /* 0x0000501801007387 */ /* 0x0003e20000100a00 */
[----:B------:R-:W-:Y:S01]  /*53a0*/  @!P5 IADD3 R143, R143, -R81, RZ ;  /* 0x800000518f8fd210 */ /* 0x000fe20007ffe0ff */
[----:B------:R-:W-:Y:S02]  /*53b0*/  IMAD.WIDE R18, R28, 0x4, R4 ;  /* 0x000000041c127825 */ /* 0x000fe400078e0204 */
[----:B------:R3:W-:Y:S01]  /*53c0*/  LDGSTS.E [R252+0x1400], [R20.64], !P1 ;  /* 0x0140000014fc7fae */ /* 0x0007e2000c921846 */
[----:B------:R-:W-:Y:S01]  /*53d0*/  @!P6 IADD3 R144, -R144, RZ, RZ ;  /* 0x000000ff9090e210 */ /* 0x000fe20007ffe1ff */
[----:B------:R-:W-:Y:S02]  /*53e0*/  IMAD R147, R81, R27, R147 ;  /* 0x0000001b51937224 */ /* 0x000fe400078e0293 */
[----:B------:R4:W-:Y:S01]  /*53f0*/  LDGSTS.E [R252+0x1600], [R18.64], !P1 ;  /* 0x0160000012fc7fae */ /* 0x0009e2000c921846 */
[----:B------:R-:W-:Y:S01]  /*5400*/  ISETP.GE.AND P1, PT, R12, RZ, PT ;  /* 0x000000ff0c00720c */ /* 0x000fe20003f26270 */
[----:B------:R-:W-:Y:S01]  /*5410*/  @!P4 IMAD.IADD R146, R146, 0x1, -R81 ;  /* 0x000000019292c824 */ /* 0x000fe200078e0a51 */
[----:B------:R-:W-:Y:S01]  /*5420*/  IADD3 R12, R203, 0x1, RZ ;  /* 0x00000001cb0c7810 */ /* 0x000fe20007ffe0ff */
[----:B------:R1:W-:Y:S01]  /*5430*/  LDGSTS.E [R252+0x3000], [R224.64], !P0 ;  /* 0x03000000e0fc7fae */ /* 0x0003e2000c121846 */
[----:B------:R-:W-:-:S02]  /*5440*/  ISETP.GT.U32.AND P6, PT, R81, R147, PT ;  /* 0x000000935100720c */ /* 0x000fc40003fc4070 */
[----:B------:R-:W-:Y:S01]  /*5450*/  IABS R149, R12 ;  /* 0x0000000c00957213 */ /* 0x000fe20000000000 */
[----:B------:R1:W-:Y:S01]  /*5460*/  LDGSTS.E [R252+0x3200], [R214.64], !P0 ;  /* 0x03200000d6fc7fae */ /* 0x0003e2000c121846 */
[----:B------:R-:W-:Y:S02]  /*5470*/  IADD3 R28, R202, -0x1f, RZ ;  /* 0xffffffe1ca1c7810 */ /* 0x000fe40007ffe0ff */
[----:B------:R-:W-:Y:S01]  /*5480*/  ISETP.GE.U32.AND P5, PT, R29, 0x7fffff6e, PT ;  /* 0x7fffff6e1d00780c */ /* 0x000fe20003fa6070 */
[----:B------:R1:W-:Y:S01]  /*5490*/  LDGSTS.E [R252+0x3400], [R212.64], !P0 ;  /* 0x03400000d4fc7fae */ /* 0x0003e2000c121846 */
[----:B------:R-:W-:Y:S02]  /*54a0*/  IMAD R29, R201, 0x16, RZ ;  /* 0x00000016c91d7824 */ /* 0x000fe400078e02ff */
[----:B------:R-:W-:Y:S01]  /*54b0*/  @!P1 IMAD.MOV R143, RZ, RZ, -R143 ;  /* 0x000000ffff8f9224 */ /* 0x000fe200078e0a8f */
[----:B------:R1:W-:Y:S01]  /*54c0*/  LDGSTS.E [R252+0x3600], [R66.64], !P0 ;  /* 0x0360000042fc7fae */ /* 0x0003e2000c121846 */
[----:B------:R-:W-:-:S02]  /*54d0*/  ISETP.GE.U32.AND P1, PT, R26, 0x7fffff6a, PT ;  /* 0x7fffff6a1a00780c */ /* 0x000fc40003f26070 */
[----:B------:R-:W-:Y:S01]  /*54e0*/  IADD3 R26, R202, -0x1b, RZ ;  /* 0xffffffe5ca1a7810 */ /* 0x000fe20007ffe0ff */
[----:B------:R1:W-:Y:S01]  /*54f0*/  LDGSTS.E [R252+0x5000], [R40.64], !P3 ;  /* 0x0500000028fc7fae */ /* 0x0003e2000d921846 */
[----:B------:R-:W-:Y:S02]  /*5500*/  @!P6 IADD3 R147, R147, -R81, RZ ;  /* 0x800000519393e210 */ /* 0x000fe40007ffe0ff */
[----:B------:R-:W-:Y:S01]  /*5510*/  ISETP.GE.U32.AND P4, PT, R26, 0x7fffff66, PT ;  /* 0x7fffff661a00780c */ /* 0x000fe20003f86070 */
[----:B------:R1:W-:Y:S01]  /*5520*/  LDGSTS.E [R252+0x5200], [R38.64], !P3 ;  /* 0x0520000026fc7fae */ /* 0x0003e2000d921846 */
[----:B------:R-:W-:Y:S01]  /*5530*/  IMAD.HI.U32 R26, R197, R148, RZ ;  /* 0x00000094c51a7227 */ /* 0x000fe200078e00ff */
[----:B------:R-:W-:Y:S02]  /*5540*/  ISETP.GE.AND P6, PT, R14, RZ, PT ;  /* 0x000000ff0e00720c */ /* 0x000fe40003fc6270 */
[----:B------:R1:W-:Y:S01]  /*5550*/  LDGSTS.E [R252+0x5400], [R36.64], !P3 ;  /* 0x0540000024fc7fae */ /* 0x0003e2000d921846 */
[----:B------:R-:W-:Y:S01]  /*5560*/  IMAD.MOV R27, RZ, RZ, -R26 ;  /* 0x000000ffff1b7224 */ /* 0x000fe200078e0a1a */
[----:B------:R-:W-:Y:S01]  /*5570*/  ISETP.GT.U32.AND P0, PT, R81, R145, PT ;  /* 0x000000915100720c */ /* 0x000fe20003f04070 */
[----:B------:R-:W-:Y:S01]  /*5580*/  IMAD.HI.U32 R26, R197, R149, RZ ;  /* 0x00000095c51a7227 */ /* 0x000fe200078e00ff */
[----:B------:R1:W-:Y:S01]  /*5590*/  LDGSTS.E [R252+0x5600], [R34.64], !P3 ;  /* 0x0560000022fc7fae */ /* 0x0003e2000d921846 */
[----:B------:R-:W-:-:S02]  /*55a0*/  ISETP.GT.U32.AND P3, PT, R81, R146, PT ;  /* 0x000000925100720c */ /* 0x000fc40003f64070 */
[----:B------:R-:W-:Y:S01]  /*55b0*/  IMAD.MOV R26, RZ, RZ, -R26 ;  /* 0x000000ffff1a7224 */ /* 0x000fe200078e0a1a */
[----:B------:R2:W-:Y:S01]  /*55c0*/  STL.64 [R1+0x48], R22 ;  /* 0x0000481601007387 */ /* 0x0005e20000100a00 */
[----:B------:R-:W-:Y:S01]  /*55d0*/  IMAD R148, R81, R27, R148 ;  /* 0x0000001b51947224 */ /* 0x000fe200078e0294 */
[----:B------:R-:W-:Y:S01]  /*55e0*/  IADD3 R14, R203, 0x11, RZ ;  /* 0x00000011cb0e7810 */ /* 0x000fe20007ffe0ff */
[----:B------:R-:W-:Y:S01]  /*55f0*/  IMAD R149, R81, R26, R149 ;  /* 0x0000001a51957224 */ /* 0x000fe200078e0295 */
[----:B------:R3:W-:Y:S01]  /*5600*/  STL.64 [R1+0x40], R20 ;  /* 0x0000401401007387 */ /* 0x0007e20000100a00 */
[----:B------:R-:W-:Y:S01]  /*5610*/  IMAD R27, R201, 0xe, RZ ;  /* 0x0000000ec91b7824 */ /* 0x000fe200078e02ff */
[----:B------:R-:W-:Y:S01]  /*5620*/  IADD3 R26, R202, -0x23, RZ ;  /* 0xffffffddca1a7810 */ /* 0x000fe20007ffe0ff */
[--C-:B------:R-:W-:Y:S01]  /*5630*/  @!P0 IMAD.IADD R145, R145, 0x1, -R81.reuse ;  /* 0x0000000191918824 */ /* 0x100fe200078e0a51 */
[----:B------:R4:W-:Y:S01]  /*5640*/  STL.64 [R1+0x38], R18 ;  /* 0x0000381201007387 */ /* 0x0009e20000100a00 */
[----:B------:R-:W-:Y:S01]  /*5650*/  ISETP.GE.U32.AND P0, PT, R28, 0x7fffff62, PT ;  /* 0x7fffff621c00780c */ /* 0x000fe20003f06070 */
[----:B------:R-:W-:Y:S01]  /*5660*/  @!P3 IMAD.IADD R146, R146, 0x1, -R81 ;  /* 0x000000019292b824 */ /* 0x000fe200078e0a51 */
[----:B------:R-:W-:Y:S01]  /*5670*/  ISETP.GE.AND P3, PT, R15, RZ, PT ;  /* 0x000000ff0f00720c */ /* 0x000fe20003f66270 */
[----:B------:R2:W-:Y:S01]  /*5680*/  STL [R1+0x2108], R13 ;  /* 0x0021080d01007387 */ /* 0x0005e20000100800 */
[----:B------:R-:W-:Y:S01]  /*5690*/  IADD3 R15, R203, 0x9, RZ ;  /* 0x00000009cb0f7810 */ /* 0x000fe20007ffe0ff */
[----:B------:R-:W-:Y:S01]  /*56a0*/  @!P6 IMAD.MOV R146, RZ, RZ, -R146 ;  /* 0x000000ffff92e224 */ /* 0x000fe200078e0a92 */
[----:B------:R-:W-:Y:S01]  /*56b0*/  ISETP.GT.U32.AND P6, PT, R81, R149, PT ;  /* 0x000000955100720c */ /* 0x000fe20003fc4070 */
[----:B------:R-:W-:Y:S01]  /*56c0*/  STL [R1+0x2104], R16 ;  /* 0x0021041001007387 */ /* 0x000fe20000100800 */
[----:B-1----:R-:W-:Y:S01]  /*56d0*/  IMAD.WIDE R24, R27, 0x4, R10 ;  /* 0x000000041b187825 */ /* 0x002fe200078e020a */
[----:B------:R-:W-:-:S02]  /*56e0*/  IABS R150, R15 ;  /* 0x0000000f00967213 */ /* 0x000fc40000000000 */
[----:B------:R-:W-:Y:S01]  /*56f0*/  STL [R1+0x1f94], R12 ;  /* 0x001f940c01007387 */ /* 0x000fe20000100800 */
[----:B------:R-:W-:Y:S01]  /*5700*/  IMAD R28, R201, 0x12, RZ ;  /* 0x00000012c91c7824 */ /* 0x000fe200078e02ff */
[----:B------:R-:W-:Y:S01]  /*5710*/  IABS R151, R14 ;  /* 0x0000000e00977213 */ /* 0x000fe20000000000 */
[----:B--2---:R-:W-:Y:S01]  /*5720*/  IMAD.WIDE R22, R27, 0x4, R8 ;  /* 0x000000041b167825 */ /* 0x004fe200078e0208 */
[----:B------:R-:W-:Y:S03]  /*5730*/  STL.64 [R1+0x21c0], R224 ;  /* 0x0021c0e001007387 */ /* 0x000fe60000100a00 */
[----:B------:R-:W-:Y:S01]  /*5740*/  @!P3 IMAD.MOV R145, RZ, RZ, -R145 ;  /* 0x000000ffff91b224 */ /* 0x000fe200078e0a91 */
[----:B------:R-:W-:Y:S01]  /*5750*/  ISETP.GT.U32.AND P3, PT, R81, R148, PT ;  /* 0x000000945100720c */ /* 0x000fe20003f64070 */
[----:B------:R-:W-:Y:S01]  /*5760*/  STL.64 [R1+0x21c8], R214 ;  /* 0x0021c8d601007387 */ /* 0x000fe20000100a00 */
[----:B------:R-:W-:-:S02]  /*5770*/  @!P6 IMAD.IADD R149, R149, 0x1, -R81 ;  /* 0x000000019595e824 */ /* 0x000fc400078e0a51 */
[----:B---3--:R-:W-:Y:S01]  /*5780*/  IMAD.WIDE R20, R27, 0x4, R6 ;  /* 0x000000041b147825 */ /* 0x008fe200078e0206 */
[----:B------:R-:W-:Y:S02]  /*5790*/  STL.64 [R1+0x21d0], R212 ;  /* 0x0021d0d401007387 */ /* 0x000fe40000100a00 */
[----:B------:R-:W-:Y:S01]  /*57a0*/  ISETP.GT.U32.AND P6, PT, R81, R149, PT ;  /* 0x000000955100720c */ /* 0x000fe20003fc4070 */
[----:B----4-:R-:W-:Y:S01]  /*57b0*/  IMAD.WIDE R18, R27, 0x4, R4 ;  /* 0x000000041b127825 */ /* 0x010fe200078e0204 */
[----:B------:R-:W-:Y:S03]  /*57c0*/  STL.64 [R1+0x21d8], R66 ;  /* 0x0021d84201007387 */ /* 0x000fe60000100a00 */
[----:B------:R-:W-:Y:S01]  /*57d0*/  IMAD.HI.U32 R27, R197, R150, RZ ;  /* 0x00000096c51b7227 */ /* 0x000fe200078e00ff */
[----:B------:R-:W-:Y:S01]  /*57e0*/  STL.64 [R1+0x21e0], R40 ;  /* 0x0021e02801007387 */ /* 0x000fe20000100a00 */
[----:B------:R-:W-:-:S02]  /*57f0*/  @!P3 IADD3 R148, R148, -R81, RZ ;  /* 0x800000519494b210 */ /* 0x000fc40007ffe0ff */
[C---:B------:R-:W-:Y:S01]  /*5800*/  IMAD.WIDE R32, R28.reuse, 0x4, R4 ;  /* 0x000000041c207825 */ /* 0x040fe200078e0204 */
[----:B------:R1:W-:Y:S01]  /*5810*/  STL.64 [R1+0x21e8], R38 ;  /* 0x0021e82601007387 */ /* 0x0003e20000100a00 */
[----:B------:R-:W-:Y:S02]  /*5820*/  ISETP.GE.AND P3, PT, R13, RZ, PT ;  /* 0x000000ff0d00720c */ /* 0x000fe40003f66270 */
[----:B------:R-:W-:Y:S01]  /*5830*/  IMAD.MOV R27, RZ, RZ, -R27 ;  /* 0x000000ffff1b7224 */ /* 0x000fe200078e0a1b */
[----:B------:R2:W-:Y:S01]  /*5840*/  STL.64 [R1+0x21f0], R36 ;  /* 0x0021f02401007387 */ /* 0x0005e20000100a00 */
[----:B------:R-:W-:Y:S01]  /*5850*/  @!P6 IMAD.IADD R149, R149, 0x1, -R81 ;  /* 0x000000019595e824 */ /* 0x000fe200078e0a51 */
[----:B------:R-:W-:Y:S01]  /*5860*/  IADD3 R13, R203, 0x19, RZ ;  /* 0x00000019cb0d7810 */ /* 0x000fe20007ffe0ff */
[C---:B------:R-:W-:Y:S01]  /*5870*/  IMAD R150, R81.reuse, R27, R150 ;  /* 0x0000001b51967224 */ /* 0x040fe200078e0296 */
[----:B------:R3:W-:Y:S02]  /*5880*/  STL.64 [R1+0x21f8], R34 ;  /* 0x0021f82201007387 */ /* 0x0007e40000100a00 */
[----:B------:R-:W-:Y:S01]  /*5890*/  IABS R152, R13 ;  /* 0x0000000d00987213 */ /* 0x000fe20000000000 */
[----:B-1----:R-:W-:Y:S01]  /*58a0*/  IMAD.WIDE R38, R28, 0x4, R10 ;  /* 0x000000041c267825 */ /* 0x002fe200078e020a */
[----:B------:R1:W-:Y:S01]  /*58b0*/  LDGSTS.E [R252+0x7000], [R24.64], !P2 ;  /* 0x0700000018fc7fae */ /* 0x0003e2000d121846 */
[----:B------:R-:W-:-:S02]  /*58c0*/  ISETP.GT.U32.AND P6, PT, R81, R150, PT ;  /* 0x000000965100720c */ /* 0x000fc40003fc4070 */
[C---:B--2---:R-:W-:Y:S01]  /*58d0*/  IMAD.WIDE R36, R28.reuse, 0x4, R8 ;  /* 0x000000041c247825 */ /* 0x044fe200078e0208 */
[----:B------:R2:W-:Y:S03]  /*58e0*/  LDGSTS.E [R252+0x7200], [R22.64], !P2 ;  /* 0x0720000016fc7fae */ /* 0x0005e6000d121846 */
[----:B---3--:R-:W-:Y:S01]  /*58f0*/  IMAD.WIDE R34, R28, 0x4, R6 ;  /* 0x000000041c227825 */ /* 0x008fe200078e0206 */
[----:B------:R3:W-:Y:S03]  /*5900*/  LDGSTS.E [R252+0x7400], [R20.64], !P2 ;  /* 0x0740000014fc7fae */ /* 0x0007e6000d121846 */
[----:B------:R-:W-:Y:S01]  /*5910*/  IMAD R28, R201, 0x1a, RZ ;  /* 0x0000001ac91c7824 */ /* 0x000fe200078e02ff */
[----:B------:R4:W-:Y:S01]  /*5920*/  LDGSTS.E [R252+0x7600], [R18.64], !P2 ;  /* 0x0760000012fc7fae */ /* 0x0009e2000d121846 */
[----:B------:R-:W-:Y:S01]  /*5930*/  ISETP.GT.U32.AND P2, PT, R81, R147, PT ;  /* 0x000000935100720c */ /* 0x000fe20003f44070 */
[----:B------:R-:W-:-:S02]  /*5940*/  @!P6 IMAD.IADD R150, R150, 0x1, -R81 ;  /* 0x000000019696e824 */ /* 0x000fc400078e0a51 */
[----:B------:R1:W-:Y:S01]  /*5950*/  LDGSTS.E [R252+0x9000], [R38.64], !P5 ;  /* 0x0900000026fc7fae */ /* 0x0003e2000e921846 */
[----:B------:R-:W-:Y:S02]  /*5960*/  IMAD.HI.U32 R27, R197, R152, RZ ;  /* 0x00000098c51b7227 */ /* 0x000fe400078e00ff */
[----:B------:R-:W-:Y:S01]  /*5970*/  ISETP.GT.U32.AND P6, PT, R81, R150, PT ;  /* 0x000000965100720c */ /* 0x000fe20003fc4070 */
[----:B------:R1:W-:Y:S01]  /*5980*/  LDGSTS.E [R252+0x9200], [R36.64], !P5 ;  /* 0x0920000024fc7fae */ /* 0x0003e2000e921846 */
[----:B------:R-:W-:-:S03]  /*5990*/  IMAD.MOV R27, RZ, RZ, -R27 ;  /* 0x000000ffff1b7224 */ /* 0x000fc600078e0a1b */
[----:B------:R1:W-:Y:S01]  /*59a0*/  LDGSTS.E [R252+0x9400], [R34.64], !P5 ;  /* 0x0940000022fc7fae */ /* 0x0003e2000e921846 */
[----:B------:R-:W-:Y:S02]  /*59b0*/  IMAD R152, R81, R27, R152 ;  /* 0x0000001b51987224 */ /* 0x000fe400078e0298 */
[----:B------:R-:W-:Y:S01]  /*59c0*/  @!P2 IMAD.IADD R147, R147, 0x1, -R81 ;  /* 0x000000019393a824 */ /* 0x000fe200078e0a51 */
[----:B------:R1:W-:Y:S01]  /*59d0*/  LDGSTS.E [R252+0x9600], [R32.64], !P5 ;  /* 0x0960000020fc7fae */ /* 0x0003e2000e921846 */
[----:B------:R-:W-:Y:S01]  /*59e0*/  ISETP.GT.U32.AND P5, PT, R81, R148, PT ;  /* 0x000000945100720c */ /* 0x000fe20003fa4070 */
[----:B------:R-:W-:Y:S01]  /*59f0*/  IMAD R27, R201, 0x1e, RZ ;  /* 0x0000001ec91b7824 */ /* 0x000fe200078e02ff */
[----:B------:R-:W-:Y:S01]  /*5a00*/  ISETP.GE.U32.AND P2, PT, R26, 0x7fffff5e, PT ;  /* 0x7fffff5e1a00780c */ /* 0x000fe20003f46070 */
[----:B------:R1:W-:Y:S01]  /*5a10*/  STL.64 [R1+0x2f0], R24 ;  /* 0x0002f01801007387 */ /* 0x0003e20000100a00 */
[----:B------:R-:W-:Y:S01]  /*5a20*/  IMAD.HI.U32 R26, R197, R151, RZ ;  /* 0x00000097c51a7227 */ /* 0x000fe200078e00ff */
[----:B------:R-:W-:-:S02]  /*5a30*/  @!P3 IADD3 R147, -R147, RZ, RZ ;  /* 0x000000ff9393b210 */ /* 0x000fc40007ffe1ff */
[----:B------:R2:W-:Y:S01]  /*5a40*/  STL.64 [R1+0x330], R22 ;  /* 0x0003301601007387 */ /* 0x0005e20000100a00 */
[----:B------:R-:W-:Y:S01]  /*5a50*/  IMAD.MOV R26, RZ, RZ, -R26 ;  /* 0x000000ffff1a7224 */ /* 0x000fe200078e0a1a */
[----:B------:R-:W-:Y:S01]  /*5a60*/  ISETP.GE.AND P3, PT, R16, RZ, PT ;  /* 0x000000ff1000720c */ /* 0x000fe20003f66270 */
[----:B------:R-:W-:Y:S01]  /*5a70*/  IMAD.WIDE R16, R28, 0x4, R4 ;  /* 0x000000041c107825 */ /* 0x000fe200078e0204 */
[----:B------:R3:W-:Y:S03]  /*5a80*/  STL.64 [R1+0x380], R20 ;  /* 0x0003801401007387 */ /* 0x0007e60000100a00 */
[----:B------:R-:W-:Y:S01]  /*5a90*/  @!P5 IMAD.IADD R148, R148, 0x1, -R81 ;  /* 0x000000019494d824 */ /* 0x000fe200078e0a51 */
[----:B------:R-:W-:Y:S01]  /*5aa0*/  ISETP.GE.AND P5, PT, R12, RZ, PT ;  /* 0x000000ff0c00720c */ /* 0x000fe20003fa6270 */
[----:B-1----:R-:W-:Y:S01]  /*5ab0*/  IMAD.WIDE R24, R29, 0x4, R10 ;  /* 0x000000041d187825 */ /* 0x002fe200078e020a */
[----:B------:R4:W-:Y:S01]  /*5ac0*/  STL.64 [R1+0x588], R18 ;  /* 0x0005881201007387 */ /* 0x0009e20000100a00 */
[----:B------:R-:W-:-:S02]  /*5ad0*/  IADD3 R12, R203, 0x21, RZ ;  /* 0x00000021cb0c7810 */ /* 0x000fc40007ffe0ff */
[C---:B--2---:R-:W-:Y:S01]  /*5ae0*/  IMAD.WIDE R22, R29.reuse, 0x4, R8 ;  /* 0x000000041d167825 */ /* 0x044fe200078e0208 */
[----:B------:R-:W-:Y:S01]  /*5af0*/  STL [R1+0x1fb0], R15 ;  /* 0x001fb00f01007387 */ /* 0x000fe20000100800 */
[----:B------:R-:W-:Y:S02]  /*5b00*/  IABS R153, R12 ;  /* 0x0000000c00997213 */ /* 0x000fe40000000000 */
[----:B---3--:R-:W-:Y:S01]  /*5b10*/  IMAD.WIDE R20, R29, 0x4, R6 ;  /* 0x000000041d147825 */ /* 0x008fe200078e0206 */
[----:B------:R-:W-:Y:S03]  /*5b20*/  STL [R1+0x1fdc], R14 ;  /* 0x001fdc0e01007387 */ /* 0x000fe60000100800 */
[----:B------:R-:W-:Y:S01]  /*5b30*/  IMAD R151, R81, R26, R151 ;  /* 0x0000001a51977224 */ /* 0x000fe200078e0297 */
[----:B------:R-:W-:Y:S01]  /*5b40*/  STL.64 [R1+0xa88], R38 ;  /* 0x000a882601007387 */ /* 0x000fe20000100a00 */
[----:B----4-:R-:W-:Y:S01]  /*5b50*/  IMAD.WIDE R18, R29, 0x4, R4 ;  /* 0x000000041d127825 */ /* 0x010fe200078e0204 */
[----:B------:R-:W-:-:S02]  /*5b60*/  @!P5 IADD3 R149, -R149, RZ, RZ ;  /* 0x000000ff9595d210 */ /* 0x000fc40007ffe1ff */
[----:B------:R1:W-:Y:S01]  /*5b70*/  STL.64 [R1+0xb48], R24 ;  /* 0x000b481801007387 */ /* 0x0003e20000100a00 */
[C---:B------:R-:W-:Y:S01]  /*5b80*/  ISETP.GT.U32.AND P5, PT, R81.reuse, R151, PT ;  /* 0x000000975100720c */ /* 0x040fe20003fa4070 */
[----:B------:R-:W-:Y:S01]  /*5b90*/  @!P3 IMAD.MOV R148, RZ, RZ, -R148 ;  /* 0x000000ffff94b224 */ /* 0x000fe200078e0a94 */
[----:B------:R-:W-:Y:S01]  /*5ba0*/  IADD3 R26, R202, -0x2b, RZ ;  /* 0xffffffd5ca1a7810 */ /* 0x000fe20007ffe0ff */
[----:B------:R-:W-:Y:S01]  /*5bb0*/  STL.64 [R1+0xa90], R36 ;  /* 0x000a902401007387 */ /* 0x000fe20000100a00 */
[----:B------:R-:W-:Y:S01]  /*5bc0*/  @!P6 IMAD.IADD R150, R150, 0x1, -R81 ;  /* 0x000000019696e824 */ /* 0x000fe200078e0a51 */
[----:B------:R-:W-:Y:S02]  /*5bd0*/  ISETP.GT.U32.AND P6, PT, R81, R152, PT ;  /* 0x000000985100720c */ /* 0x000fe40003fc4070 */
[----:B------:R-:W-:Y:S01]  /*5be0*/  STL.64 [R1+0xa98], R34 ;  /* 0x000a982201007387 */ /* 0x000fe20000100a00 */
[----:B------:R-:W-:Y:S01]  /*5bf0*/  ISETP.GE.U32.AND P3, PT, R26, 0x7fffff56, PT ;  /* 0x7fffff561a00780c */ /* 0x000fe20003f66070 */
[----:B------:R-:W-:Y:S01]  /*5c00*/  IMAD.HI.U32 R26, R197, R153, RZ ;  /* 0x00000099c51a7227 */ /* 0x000fe200078e00ff */
[----:B------:R-:W-:Y:S01]  /*5c10*/  IADD3 R29, R202, -0x37, RZ ;  /* 0xffffffc9ca1d7810 */ /* 0x000fe20007ffe0ff */
[----:B------:R-:W-:Y:S02]  /*5c20*/  STL.64 [R1+0xaa0], R32 ;  /* 0x000aa02001007387 */ /* 0x000fe40000100a00 */
[----:B------:R-:W-:Y:S01]  /*5c30*/  @!P5 IADD3 R151, R151, -R81, RZ ;  /* 0x800000519797d210 */ /* 0x000fe20007ffe0ff */
[----:B------:R-:W-:Y:S01]  /*5c40*/  IMAD.MOV R26, RZ, RZ, -R26 ;  /* 0x000000ffff1a7224 */ /* 0x000fe200078e0a1a */
[----:B------:R1:W-:Y:S02]  /*5c50*/  LDGSTS.E [R252+0xb000], [R24.64], !P1 ;  /* 0x0b00000018fc7fae */ /* 0x0003e4000c921846 */
[C---:B------:R-:W-:Y:S01]  /*5c60*/  ISETP.GT.U32.AND P5, PT, R81.reuse, R151, PT ;  /* 0x000000975100720c */ /* 0x040fe20003fa4070 */
[----:B------:R-:W-:Y:S01]  /*5c70*/  IMAD R153, R81, R26, R153 ;  /* 0x0000001a51997224 */ /* 0x000fe200078e0299 */
[----:B------:R2:W-:Y:S01]  /*5c80*/  STL.64 [R1+0xb50], R22 ;  /* 0x000b501601007387 */ /* 0x0005e20000100a00 */
[----:B------:R-:W-:-:S03]  /*5c90*/  @!P6 IMAD.IADD R152, R152, 0x1, -R81 ;  /* 0x000000019898e824 */ /* 0x000fc600078e0a51 */
[----:B------:R2:W-:Y:S02]  /*5ca0*/  LDGSTS.E [R252+0xb200], [R22.64], !P1 ;  /* 0x0b20000016fc7fae */ /* 0x0005e4000c921846 */
[----:B------:R-:W-:Y:S01]  /*5cb0*/  ISETP.GT.U32.AND P6, PT, R81, R152, PT ;  /* 0x000000985100720c */ /* 0x000fe20003fc4070 */
[C---:B-1----:R-:W-:Y:S01]  /*5cc0*/  IMAD.WIDE R24, R28.reuse, 0x4, R10 ;  /* 0x000000041c187825 */ /* 0x042fe200078e020a */
[----:B------:R1:W-:Y:S03]  /*5cd0*/  STL.64 [R1+0xb78], R20 ;  /* 0x000b781401007387 */ /* 0x0003e60000100a00 */
[----:B------:R-:W-:Y:S01]  /*5ce0*/  @!P5 IMAD.IADD R151, R151, 0x1, -R81 ;  /* 0x000000019797d824 */ /* 0x000fe200078e0a51 */
[----:B------:R1:W-:Y:S01]  /*5cf0*/  LDGSTS.E [R252+0xb400], [R20.64], !P1 ;  /* 0x0b40000014fc7fae */ /* 0x0003e2000c921846 */
[----:B------:R-:W-:Y:S01]  /*5d00*/  ISETP.GT.U32.AND P5, PT, R81, R153, PT ;  /* 0x000000995100720c */ /* 0x000fe20003fa4070 */
[----:B--2---:R-:W-:-:S02]  /*5d10*/  IMAD.WIDE R22, R28, 0x4, R8 ;  /* 0x000000041c167825 */ /* 0x004fc400078e0208 */
[----:B------:R2:W-:Y:S01]  /*5d20*/  LDGSTS.E [R252+0xb600], [R18.64], !P1 ;  /* 0x0b60000012fc7fae */ /* 0x0005e2000c921846 */
[----:B------:R-:W-:Y:S02]  /*5d30*/  ISETP.GE.U32.AND P1, PT, R30, 0x7fffff5a, PT ;  /* 0x7fffff5a1e00780c */ /* 0x000fe40003f26070 */
[----:B------:R-:W-:Y:S01]  /*5d40*/  @!P6 IADD3 R152, R152, -R81, RZ ;  /* 0x800000519898e210 */ /* 0x000fe20007ffe0ff */
[----:B------:R3:W-:Y:S01]  /*5d50*/  LDGSTS.E [R252+0xd000], [R24.64], !P4 ;  /* 0x0d00000018fc7fae */ /* 0x0007e2000e121846 */
[----:B------:R-:W-:Y:S01]  /*5d60*/  ISETP.GE.AND P6, PT, R13, RZ, PT ;  /* 0x000000ff0d00720c */ /* 0x000fe20003fc6270 */
[----:B-1----:R-:W-:Y:S02]  /*5d70*/  IMAD.WIDE R20, R28, 0x4, R6 ;  /* 0x000000041c147825 */ /* 0x002fe400078e0206 */
[----:B------:R1:W-:Y:S01]  /*5d80*/  LDGSTS.E [R252+0xd200], [R22.64], !P4 ;  /* 0x0d20000016fc7fae */ /* 0x0003e2000e121846 */
[----:B------:R-:W-:Y:S01]  /*5d90*/  IADD3 R28, R202, -0x2f, RZ ;  /* 0xffffffd1ca1c7810 */ /* 0x000fe20007ffe0ff */
[----:B------:R-:W-:-:S02]  /*5da0*/  @!P5 IMAD.IADD R153, R153, 0x1, -R81 ;  /* 0x000000019999d824 */ /* 0x000fc400078e0a51 */
[----:B------:R4:W-:Y:S04]  /*5db0*/  LDGSTS.E [R252+0xd400], [R20.64], !P4 ;  /* 0x0d40000014fc7fae */ /* 0x0009e8000e121846 */
[----:B------:R1:W-:Y:S01]  /*5dc0*/  LDGSTS.E [R252+0xd600], [R16.64], !P4 ;  /* 0x0d60000010fc7fae */ /* 0x0003e2000e121846 */
[----:B------:R-:W-:Y:S01]  /*5dd0*/  ISETP.GE.AND P4, PT, R15, RZ, PT ;  /* 0x000000ff0f00720c */ /* 0x000fe20003f86270 */
[----:B------:R-:W-:Y:S01]  /*5de0*/  @!P6 IMAD.MOV R152, RZ, RZ, -R152 ;  /* 0x000000ffff98e224 */ /* 0x000fe200078e0a98 */
[----:B------:R-:W-:Y:S01]  /*5df0*/  ISETP.GT.U32.AND P5, PT, R81, R153, PT ;  /* 0x000000995100720c */ /* 0x000fe20003fa4070 */
[----:B------:R2:W-:Y:S04]  /*5e00*/  STL.64 [R1+0xb80], R18 ;  /* 0x000b801201007387 */ /* 0x0005e80000100a00 */
[----:B------:R1:W-:Y:S04]  /*5e10*/  STL [R1+0x2010], R13 ;  /* 0x0020100d01007387 */ /* 0x0003e80000100800 */
[----:B------:R3:W-:Y:S02]  /*5e20*/  STL [R1+0x2030], R12 ;  /* 0x0020300c01007387 */ /* 0x0007e40000100800 */
[----:B------:R-:W-:Y:S01]  /*5e30*/  @!P4 IMAD.MOV R150, RZ, RZ, -R150 ;  /* 0x000000ffff96c224 */ /* 0x000fe200078e0a96 */
[----:B------:R-:W-:Y:S01]  /*5e40*/  ISETP.GE.AND P4, PT, R14, RZ, PT ;  /* 0x000000ff0e00720c */ /* 0x000fe20003f86270 */
[----:B------:R-:W-:Y:S01]  /*5e50*/  IMAD.WIDE R14, R27, 0x4, R4 ;  /* 0x000000041b0e7825 */ /* 0x000fe200078e0204 */
[----:B--2---:R-:W-:-:S02]  /*5e60*/  IADD3 R18, R203, 0x29, RZ ;  /* 0x00000029cb127810 */ /* 0x004fc40007ffe0ff */
[----:B-1----:R-:W-:Y:S01]  /*5e70*/  IADD3 R13, R203, 0x51, RZ ;  /* 0x00000051cb0d7810 */ /* 0x002fe20007ffe0ff */
[----:B------:R-:W-:Y:S01]  /*5e80*/  @!P5 IMAD.IADD R153, R153, 0x1, -R81 ;  /* 0x000000019999d824 */ /* 0x000fe200078e0a51 */
[----:B------:R-:W-:Y:S01]  /*5e90*/  IABS R154, R18 ;  /* 0x00000012009a7213 */ /* 0x000fe20000000000 */
[----:B------:R-:W-:Y:S01]  /*5ea0*/  STL [R1+0x205c], R18 ;  /* 0x00205c1201007387 */ /* 0x000fe20000100800 */
[----:B------:R-:W-:Y:S02]  /*5eb0*/  ISETP.GE.AND P5, PT, R12, RZ, PT ;  /* 0x000000ff0c00720c */ /* 0x000fe40003fa6270 */
[----:B---3--:R-:W-:Y:S01]  /*5ec0*/  IADD3 R12, R203, 0x59, RZ ;  /* 0x00000059cb0c7810 */ /* 0x008fe20007ffe0ff */
[----:B------:R-:W-:Y:S01]  /*5ed0*/  IMAD.HI.U32 R26, R197, R154, RZ ;  /* 0x0000009ac51a7227 */ /* 0x000fe200078e00ff */
[----:B------:R1:W-:Y:S01]  /*5ee0*/  STL.64 [R1+0xc28], R24 ;  /* 0x000c281801007387 */ /* 0x0003e20000100a00 */
[----:B------:R-:W-:Y:S02]  /*5ef0*/  IABS R159, R13 ;  /* 0x0000000d009f7213 */ /* 0x000fe40000000000 */
[----:B------:R-:W-:Y:S01]  /*5f00*/  @!P4 IMAD.MOV R151, RZ, RZ, -R151 ;  /* 0x000000ffff97c224 */ /* 0x000fe200078e0a97 */
[----:B------:R-:W-:Y:S01]  /*5f10*/  IADD3 R26, -R26, RZ, RZ ;  /* 0x000000ff1a1a7210 */ /* 0x000fe20007ffe1ff */
[----:B------:R2:W-:Y:S01]  /*5f20*/  STL.64 [R1+0xc48], R22 ;  /* 0x000c481601007387 */ /* 0x0005e20000100a00 */
[----:B------:R-:W-:-:S03]  /*5f30*/  IABS R160, R12 ;  /* 0x0000000c00a07213 */ /* 0x000fc60000000000 */
[----:B------:R-:W-:Y:S01]  /*5f40*/  IMAD R154, R81, R26, R154 ;  /* 0x0000001a519a7224 */ /* 0x000fe200078e029a */
[----:B------:R4:W-:Y:S01]  /*5f50*/  STL.64 [R1+0xc60], R20 ;  /* 0x000c601401007387 */ /* 0x0009e20000100a00 */
[----:B------:R-:W-:Y:S02]  /*5f60*/  @!P5 IMAD.MOV R153, RZ, RZ, -R153 ;  /* 0x000000ffff99d224 */ /* 0x000fe400078e0a99 */
[----:B-1----:R-:W-:Y:S01]  /*5f70*/  IMAD.WIDE R24, R27, 0x4, R10 ;  /* 0x000000041b187825 */ /* 0x002fe200078e020a */
[----:B------:R1:W-:Y:S01]  /*5f80*/  STL.64 [R1+0xc80], R16 ;  /* 0x000c801001007387 */ /* 0x0003e20000100a00 */
[----:B------:R-:W-:Y:S02]  /*5f90*/  ISETP.GT.U32.AND P4, PT, R81, R154, PT ;  /* 0x0000009a5100720c */ /* 0x000fe40003f84070 */
[C---:B--2---:R-:W-:Y:S01]  /*5fa0*/  IMAD.WIDE R22, R27.reuse, 0x4, R8 ;  /* 0x000000041b167825 */ /* 0x044fe200078e0208 */
[----:B------:R2:W-:Y:S03]  /*5fb0*/  LDGSTS.E [R252+0xf000], [R24.64], !P0 ;  /* 0x0f00000018fc7fae */ /* 0x0005e6000c121846 */
[----:B----4-:R-:W-:Y:S01]  /*5fc0*/  IMAD.WIDE R20, R27, 0x4, R6 ;  /* 0x000000041b147825 */ /* 0x010fe200078e0206 */
[----:B------:R3:W-:Y:S01]  /*5fd0*/  LDGSTS.E [R252+0xf200], [R22.64], !P0 ;  /* 0x0f20000016fc7fae */ /* 0x0007e2000c121846 */
[----:B-1----:R-:W-:-:S03]  /*5fe0*/  IADD3 R17, R203, 0x31, RZ ;  /* 0x00000031cb117810 */ /* 0x002fc60007ffe0ff */
[----:B------:R1:W-:Y:S01]  /*5ff0*/  LDGSTS.E [R252+0xf400], [R20.64], !P0 ;  /* 0x0f40000014fc7fae */ /* 0x0003e2000c121846 */
[----:B------:R-:W-:Y:S01]  /*6000*/  IADD3 R16, R203, 0x39, RZ ;  /* 0x00000039cb107810 */ /* 0x000fe20007ffe0ff */
[----:B------:R-:W-:Y:S01]  /*6010*/  @!P4 IMAD.IADD R154, R154, 0x1, -R81 ;  /* 0x000000019a9ac824 */ /* 0x000fe200078e0a51 */
[----:B------:R-:W-:Y:S01]  /*6020*/  IABS R155, R17 ;  /* 0x00000011009b7213 */ /* 0x000fe20000000000 */
[----:B------:R-:W-:Y:S01]  /*6030*/  STL [R1+0x2084], R17 ;  /* 0x0020841101007387 */ /* 0x000fe20000100800 */
[----:B------:R-:W-:Y:S02]  /*6040*/  IABS R156, R16 ;  /* 0x00000010009c7213 */ /* 0x000fe40000000000 */
[----:B------:R-:W-:Y:S01]  /*6050*/  ISETP.GT.U32.AND P4, PT, R81, R154, PT ;  /* 0x0000009a5100720c */ /* 0x000fe20003f84070 */
[C---:B------:R-:W-:Y:S01]  /*6060*/  IMAD.HI.U32 R26, R197.reuse, R155, RZ ;  /* 0x0000009bc51a7227 */ /* 0x040fe200078e00ff */
[----:B------:R2:W-:Y:S03]  /*6070*/  STL.64 [R1+0xe40], R24 ;  /* 0x000e401801007387 */ /* 0x0005e60000100a00 */
[----:B------:R-:W-:Y:S01]  /*6080*/  IMAD.MOV R26, RZ, RZ, -R26 ;  /* 0x000000ffff1a7224 */ /* 0x000fe200078e0a1a */
[----:B------:R3:W-:Y:S01]  /*6090*/  STL.64 [R1+0xe50], R22 ;  /* 0x000e501601007387 */ /* 0x0007e20000100a00 */
[----:B------:R-:W-:-:S03]  /*60a0*/  IMAD.HI.U32 R27, R197, R156, RZ ;  /* 0x0000009cc51b7227 */ /* 0x000fc600078e00ff */
[----:B------:R-:W-:Y:S01]  /*60b0*/  STL.64 [R1+0xe68], R20 ;  /* 0x000e681401007387 */ /* 0x000fe20000100a00 */
[----:B------:R-:W-:Y:S01]  /*60c0*/  IMAD R155, R81, R26, R155 ;  /* 0x0000001a519b7224 */ /* 0x000fe200078e029b */
[----:B------:R-:W-:Y:S02]  /*60d0*/  IADD3 R27, -R27, RZ, RZ ;  /* 0x000000ff1b1b7210 */ /* 0x000fe40007ffe1ff */
[----:B------:R4:W-:Y:S01]  /*60e0*/  STL.64 [R1+0xe80], R14 ;  /* 0x000e800e01007387 */ /* 0x0009e20000100a00 */
[----:B------:R-:W-:Y:S02]  /*60f0*/  @!P4 IADD3 R154, R154, -R81, RZ ;  /* 0x800000519a9ac210 */ /* 0x000fe40007ffe0ff */
[C---:B------:R-:W-:Y:S01]  /*6100*/  ISETP.GT.U32.AND P6, PT, R81.reuse, R155, PT ;  /* 0x0000009b5100720c */ /* 0x040fe20003fc4070 */
[----:B------:R4:W-:Y:S01]  /*6110*/  LDGSTS.E [R252+0xf600], [R14.64], !P0 ;  /* 0x0f6000000efc7fae */ /* 0x0009e2000c121846 */
[----:B------:R-:W-:Y:S01]  /*6120*/  IMAD R156, R81, R27, R156 ;  /* 0x0000001b519c7224 */ /* 0x000fe200078e029c */
[----:B------:R-:W-:Y:S01]  /*6130*/  ISETP.GE.U32.AND P0, PT, R28, 0x7fffff52, PT ;  /* 0x7fffff521c00780c */ /* 0x000fe20003f06070 */
[----:B------:R-:W-:Y:S01]  /*6140*/  IMAD R27, R201, 0x22, RZ ;  /* 0x00000022c91b7824 */ /* 0x000fe200078e02ff */
[----:B------:R-:W-:Y:S01]  /*6150*/  IADD3 R28, R202, -0x33, RZ ;  /* 0xffffffcdca1c7810 */ /* 0x000fe20007ffe0ff */
[----:B------:R1:W-:Y:S01]  /*6160*/  STL [R1+0x2098], R16 ;  /* 0x0020981001007387 */ /* 0x0003e20000100800 */
[----:B------:R-:W-:Y:S01]  /*6170*/  ISETP.GT.U32.AND P4, PT, R81, R156, PT ;  /* 0x0000009c5100720c */ /* 0x000fe20003f84070 */
[----:B--2---:R-:W-:Y:S01]  /*6180*/  IMAD.WIDE R24, R27, 0x4, R10 ;  /* 0x000000041b187825 */ /* 0x004fe200078e020a */
[----:B------:R-:W-:-:S03]  /*6190*/  ISETP.GE.U32.AND P5, PT, R28, 0x7fffff4e, PT ;  /* 0x7fffff4e1c00780c */ /* 0x000fc60003fa6070 */
[----:B---3--:R-:W-:Y:S01]  /*61a0*/  IMAD.WIDE R22, R27, 0x4, R8 ;  /* 0x000000041b167825 */ /* 0x008fe200078e0208 */
[C---:B----4-:R-:W-:Y:S01]  /*61b0*/  IADD3 R15, R203.reuse, 0x41, RZ ;  /* 0x00000041cb0f7810 */ /* 0x050fe20007ffe0ff */
[----:B------:R2:W-:Y:S01]  /*61c0*/  LDGSTS.E [R252+0x11000], [R24.64], !P2 ;  /* 0x1100000018fc7fae */ /* 0x0005e2000d121846 */
[----:B------:R-:W-:Y:S01]  /*61d0*/  IADD3 R14, R203, 0x49, RZ ;  /* 0x00000049cb0e7810 */ /* 0x000fe20007ffe0ff */
[----:B------:R-:W-:Y:S01]  /*61e0*/  @!P6 IMAD.IADD R155, R155, 0x1, -R81 ;  /* 0x000000019b9be824 */ /* 0x000fe200078e0a51 */
[----:B------:R-:W-:Y:S01]  /*61f0*/  IABS R157, R15 ;  /* 0x0000000f009d7213 */ /* 0x000fe20000000000 */
[----:B-1----:R-:W-:Y:S01]  /*6200*/  IMAD.WIDE R20, R27, 0x4, R6 ;  /* 0x000000041b147825 */ /* 0x002fe200078e0206 */
[----:B------:R-:W-:Y:S01]  /*6210*/  ISETP.GE.AND P6, PT, R18, RZ, PT ;  /* 0x000000ff1200720c */ /* 0x000fe20003fc6270 */
[----:B------:R1:W-:Y:S01]  /*6220*/  LDGSTS.E [R252+0x11200], [R22.64], !P2 ;  /* 0x1120000016fc7fae */ /* 0x0003e2000d121846 */
[----:B------:R-:W-:Y:S01]  /*6230*/  IABS R158, R14 ;  /* 0x0000000e009e7213 */ /* 0x000fe20000000000 */
[----:B------:R-:W-:-:S02]  /*6240*/  IMAD.HI.U32 R26, R197, R157, RZ ;  /* 0x0000009dc51a7227 */ /* 0x000fc400078e00ff */
[----:B------:R3:W-:Y:S02]  /*6250*/  LDGSTS.E [R252+0x11400], [R20.64], !P2 ;  /* 0x1140000014fc7fae */ /* 0x0007e4000d121846 */
[----:B------:R-:W-:Y:S02]  /*6260*/  IMAD.MOV R26, RZ, RZ, -R26 ;  /* 0x000000ffff1a7224 */ /* 0x000fe400078e0a1a */
[----:B------:R-:W-:Y:S01]  /*6270*/  IMAD.WIDE R18, R27, 0x4, R4 ;  /* 0x000000041b127825 */ /* 0x000fe200078e0204 */
[----:B------:R-:W-:Y:S03]  /*6280*/  STL [R1+0x20bc], R15 ;  /* 0x0020bc0f01007387 */ /* 0x000fe60000100800 */
[----:B------:R-:W-:Y:S01]  /*6290*/  IMAD R157, R81, R26, R157 ;  /* 0x0000001a519d7224 */ /* 0x000fe200078e029d */
[----:B------:R4:W-:Y:S01]  /*62a0*/  LDGSTS.E [R252+0x11600], [R18.64], !P2 ;  /* 0x1160000012fc7fae */ /* 0x0009e2000d121846 */
[----:B------:R-:W-:Y:S01]  /*62b0*/  @!P4 IMAD.IADD R156, R156, 0x1, -R81 ;  /* 0x000000019c9cc824 */ /* 0x000fe200078e0a51 */
[----:B------:R-:W-:Y:S01]  /*62c0*/  @!P6 IADD3 R154, -R154, RZ, RZ ;  /* 0x000000ff9a9ae210 */ /* 0x000fe20007ffe1ff */
[----:B------:R-:W-:Y:S01]  /*62d0*/  IMAD.HI.U32 R26, R197, R158, RZ ;  /* 0x0000009ec51a7227 */ /* 0x000fe200078e00ff */
[C---:B------:R-:W-:Y:S01]  /*62e0*/  ISETP.GT.U32.AND P2, PT, R81.reuse, R155, PT ;  /* 0x0000009b5100720c */ /* 0x040fe20003f44070 */
[----:B------:R-:W-:Y:S01]  /*62f0*/  STL [R1+0x20d4], R14 ;  /* 0x0020d40e01007387 */ /* 0x000fe20000100800 */
[----:B------:R-:W-:Y:S01]  /*6300*/  ISETP.GT.U32.AND P4, PT, R81, R156, PT ;  /* 0x0000009c5100720c */ /* 0x000fe20003f84070 */
[----:B------:R-:W-:Y:S01]  /*6310*/  IMAD R28, R201, 0x26, RZ ;  /* 0x00000026c91c7824 */ /* 0x000fe200078e02ff */
[----:B------:R-:W-:Y:S01]  /*6320*/  ISETP.GT.U32.AND P6, PT, R81, R157, PT ;  /* 0x0000009d5100720c */ /* 0x000fe20003fc4070 */
[----:B------:R-:W-:Y:S01]  /*6330*/  STL [R1+0x20e4], R13 ;  /* 0x0020e40d01007387 */ /* 0x000fe20000100800 */
[----:B------:R-:W-:-:S02]  /*6340*/  IMAD.MOV R26, RZ, RZ, -R26 ;  /* 0x000000ffff1a7224 */ /* 0x000fc400078e0a1a */
[----:B------:R-:W-:Y:S01]  /*6350*/  IMAD.HI.U32 R27, R197, R159, RZ ;  /* 0x0000009fc51b7227 */ /* 0x000fe200078e00ff */
[----:B------:R-:W-:Y:S03]  /*6360*/  STL [R1+0x20fc], R12 ;  /* 0x0020fc0c01007387 */ /* 0x000fe60000100800 */
[----:B------:R-:W-:Y:S01]  /*6370*/  IMAD R158, R81, R26, R158 ;  /* 0x0000001a519e7224 */ /* 0x000fe200078e029e */
[----:B------:R-:W-:Y:S01]  /*6380*/  STL.64 [R1+0x11f0], R24 ;  /* 0x0011f01801007387 */ /* 0x000fe20000100a00 */
[--C-:B------:R-:W-:Y:S01]  /*6390*/  @!P2 IMAD.IADD R155, R155, 0x1, -R81.reuse ;  /* 0x000000019b9ba824 */ /* 0x100fe200078e0a51 */
[----:B------:R-:W-:Y:S01]  /*63a0*/  ISETP.GE.AND P2, PT, R17, RZ, PT ;  /* 0x000000ff1100720c */ /* 0x000fe20003f46270 */
[--C-:B------:R-:W-:Y:S01]  /*63b0*/  @!P4 IMAD.IADD R156, R156, 0x1, -R81.reuse ;  /* 0x000000019c9cc824 */ /* 0x100fe200078e0a51 */
[----:B------:R1:W-:Y:S01]  /*63c0*/  STL.64 [R1+0x11f8], R22 ;  /* 0x0011f81601007387 */ /* 0x0003e20000100a00 */
[----:B------:R-:W-:Y:S01]  /*63d0*/  @!P6 IMAD.IADD R157, R157, 0x1, -R81 ;  /* 0x000000019d9de824 */ /* 0x000fe200078e0a51 */
[----:B------:R-:W-:Y:S01]  /*63e0*/  ISETP.GE.AND P4, PT, R16, RZ, PT ;  /* 0x000000ff1000720c */ /* 0x000fe20003f86270 */
[----:B------:R-:W-:Y:S01]  /*63f0*/  IMAD.WIDE R16, R28, 0x4, R4 ;  /* 0x000000041c107825 */ /* 0x000fe200078e0204 */
[----:B------:R3:W-:Y:S02]  /*6400*/  STL.64 [R1+0x1200], R20 ;  /* 0x0012001401007387 */ /* 0x0007e40000100a00 */
[----:B------:R-:W-:Y:S01]  /*6410*/  ISETP.GT.U32.AND P6, PT, R81, R157, PT ;  /* 0x0000009d5100720c */ /* 0x000fe20003fc4070 */
[----:B------:R-:W-:Y:S01]  /*6420*/  IMAD.MOV R27, RZ, RZ, -R27 ;  /* 0x000000ffff1b7224 */ /* 0x000fe200078e0a1b */
[----:B------:R4:W-:Y:S01]  /*6430*/  STL.64 [R1+0x1208], R18 ;  /* 0x0012081201007387 */ /* 0x0009e20000100a00 */
[----:B------:R-:W-:-:S04]  /*6440*/  IMAD.HI.U32 R26, R197, R160, RZ ;  /* 0x000000a0c51a7227 */ /* 0x000fc800078e00ff */
[----:B-1----:R-:W-:Y:S01]  /*6450*/  IMAD.WIDE R22, R28, 0x4, R10 ;  /* 0x000000041c167825 */ /* 0x002fe200078e020a */
[----:B------:R-:W-:-:S03]  /*6460*/  IADD3 R26, -R26, RZ, RZ ;  /* 0x000000ff1a1a7210 */ /* 0x000fc60007ffe1ff */
[C---:B---3--:R-:W-:Y:S01]  /*6470*/  IMAD.WIDE R20, R28.reuse, 0x4, R8 ;  /* 0x000000041c147825 */ /* 0x048fe200078e0208 */
[----:B------:R1:W-:Y:S01]  /*6480*/  LDGSTS.E [R252+0x13000], [R22.64], !P1 ;  /* 0x1300000016fc7fae */ /* 0x0003e2000c921846 */
[----:B------:R-:W-:Y:S02]  /*6490*/  @!P6 IADD3 R157, R157, -R81, RZ ;  /* 0x800000519d9de210 */ /* 0x000fe40007ffe0ff */
[----:B----4-:R-:W-:Y:S01]  /*64a0*/  IMAD.WIDE R18, R28, 0x4, R6 ;  /* 0x000000041c127825 */ /* 0x010fe200078e0206 */
[----:B------:R3:W-:Y:S03]  /*64b0*/  LDGSTS.E [R252+0x13200], [R20.64], !P1 ;  /* 0x1320000014fc7fae */ /* 0x0007e6000c921846 */
[----:B------:R-:W-:Y:S01]  /*64c0*/  IMAD R159, R81, R27, R159 ;  /* 0x0000001b519f7224 */ /* 0x000fe200078e029f */
[----:B------:R4:W-:Y:S01]  /*64d0*/  LDGSTS.E [R252+0x13400], [R18.64], !P1 ;  /* 0x1340000012fc7fae */ /* 0x0009e2000c921846 */
[----:B------:R-:W-:Y:S01]  /*64e0*/  @!P4 IMAD.MOV R156, RZ, RZ, -R156 ;  /* 0x000000ffff9cc224 */ /* 0x000fe200078e0a9c */
[----:B------:R-:W-:Y:S01]  /*64f0*/  ISETP.GE.AND P4, PT, R15, RZ, PT ;  /* 0x000000ff0f00720c */ /* 0x000fe20003f86270 */
[C---:B------:R-:W-:Y:S01]  /*6500*/  IMAD R160, R81.reuse, R26, R160 ;  /* 0x0000001a51a07224 */ /* 0x040fe200078e02a0 */
[----:B------:R1:W-:Y:S01]  /*6510*/  LDGSTS.E [R252+0x13600], [R16.64], !P1 ;  /* 0x1360000010fc7fae */ /* 0x0003e2000c921846 */
[C---:B------:R-:W-:Y:S01]  /*6520*/  ISETP.GT.U32.AND P1, PT, R81.reuse, R158, PT ;  /* 0x0000009e5100720c */ /* 0x040fe20003f24070 */
[----:B------:R-:W-:Y:S01]  /*6530*/  @!P2 IMAD.MOV R155, RZ, RZ, -R155 ;  /* 0x000000ffff9ba224 */ /* 0x000fe200078e0a9b */
[----:B------:R-:W-:Y:S01]  /*6540*/  ISETP.GT.U32.AND P6, PT, R81, R159, PT ;  /* 0x0000009f5100720c */ /* 0x000fe20003fc4070 */
[----:B------:R-:W-:Y:S01]  /*6550*/  STL.64 [R1+0x1270], R22 ;  /* 0x0012701601007387 */ /* 0x000fe20000100a00 */
[----:B------:R-:W-:-:S02]  /*6560*/  IADD3 R15, R203, 0xa, RZ ;  /* 0x0000000acb0f7810 */ /* 0x000fc40007ffe0ff */
[----:B------:R-:W-:Y:S01]  /*6570*/  ISETP.GE.U32.AND P2, PT, R29, 0x7fffff4a, PT ;  /* 0x7fffff4a1d00780c */ /* 0x000fe20003f46070 */
[----:B------:R3:W-:Y:S01]  /*6580*/  STL.64 [R1+0x1278], R20 ;  /* 0x0012781401007387 */ /* 0x0007e20000100a00 */
[----:B------:R-:W-:Y:S02]  /*6590*/  IABS R166, R15 ;  /* 0x0000000f00a67213 */ /* 0x000fe40000000000 */
[----:B------:R-:W-:Y:S01]  /*65a0*/  @!P4 IMAD.MOV R157, RZ, RZ, -R157 ;  /* 0x000000ffff9dc224 */ /* 0x000fe200078e0a9d */
[----:B------:R-:W-:Y:S01]  /*65b0*/  ISETP.GE.AND P4, PT, R14, RZ, PT ;  /* 0x000000ff0e00720c */ /* 0x000fe20003f86270 */
[----:B------:R4:W-:Y:S01]  /*65c0*/  STL.64 [R1+0x1280], R18 ;  /* 0x0012801201007387 */ /* 0x0009e20000100a00 */
[--C-:B------:R-:W-:Y:S01]  /*65d0*/  @!P1 IMAD.IADD R158, R158, 0x1, -R81.reuse ;  /* 0x000000019e9e9824 */ /* 0x100fe200078e0a51 */
[----:B------:R-:W-:Y:S01]  /*65e0*/  IADD3 R14, R203, 0x12, RZ ;  /* 0x00000012cb0e7810 */ /* 0x000fe20007ffe0ff */
[----:B------:R-:W-:Y:S01]  /*65f0*/  @!P6 IMAD.IADD R159, R159, 0x1, -R81 ;  /* 0x000000019f9fe824 */ /* 0x000fe200078e0a51 */
[----:B------:R1:W-:Y:S01]  /*6600*/  STL.64 [R1+0x1288], R16 ;  /* 0x0012881001007387 */ /* 0x0003e20000100a00 */
[----:B------:R-:W-:-:S02]  /*6610*/  IADD3 R29, R202, -0x3b, RZ ;  /* 0xffffffc5ca1d7810 */ /* 0x000fc40007ffe0ff */
[----:B------:R-:W-:Y:S02]  /*6620*/  ISETP.GT.U32.AND P1, PT, R81, R158, PT ;  /* 0x0000009e5100720c */ /* 0x000fe40003f24070 */
[----:B---3--:R-:W-:Y:S02]  /*6630*/  IADD3 R20, R203, 0x61, RZ ;  /* 0x00000061cb147810 */ /* 0x008fe40007ffe0ff */
[----:B------:R-:W-:Y:S02]  /*6640*/  ISETP.GT.U32.AND P6, PT, R81, R159, PT ;  /* 0x0000009f5100720c */ /* 0x000fe40003fc4070 */
[----:B------:R-:W-:Y:S01]  /*6650*/  IABS R161, R20 ;  /* 0x0000001400a17213 */ /* 0x000fe20000000000 */
[----:B------:R3:W-:Y:S01]  /*6660*/  STL [R1+0x20f8], R20 ;  /* 0x0020f81401007387 */ /* 0x0007e20000100800 */
[C---:B----4-:R-:W-:Y:S02]  /*6670*/  IADD3 R18, R203.reuse, 0x71, RZ ;  /* 0x00000071cb127810 */ /* 0x050fe40007ffe0ff */
[----:B-1----:R-:W-:Y:S01]  /*6680*/  IADD3 R17, R203, 0x79, RZ ;  /* 0x00000079cb117810 */ /* 0x002fe20007ffe0ff */
[----:B------:R-:W-:Y:S01]  /*6690*/  IMAD.HI.U32 R26, R197, R161, RZ ;  /* 0x000000a1c51a7227 */ /* 0x000fe200078e00ff */
[----:B------:R-:W-:-:S02]  /*66a0*/  IABS R163, R18 ;  /* 0x0000001200a37213 */ /* 0x000fc40000000000 */
[----:B------:R-:W-:Y:S01]  /*66b0*/  IABS R164, R17 ;  /* 0x0000001100a47213 */ /* 0x000fe20000000000 */
[--C-:B------:R-:W-:Y:S01]  /*66c0*/  @!P1 IMAD.IADD R158, R158, 0x1, -R81.reuse ;  /* 0x000000019e9e9824 */ /* 0x100fe200078e0a51 */
[----:B------:R-:W-:Y:S01]  /*66d0*/  ISETP.GT.U32.AND P1, PT, R81, R160, PT ;  /* 0x000000a05100720c */ /* 0x000fe20003f24070 */
[----:B------:R-:W-:Y:S01]  /*66e0*/  @!P6 IMAD.IADD R159, R159, 0x1, -R81 ;  /* 0x000000019f9fe824 */ /* 0x000fe200078e0a51 */
[----:B------:R-:W-:Y:S01]  /*66f0*/  IADD3 R26, -R26, RZ, RZ ;  /* 0x000000ff1a1a7210 */ /* 0x000fe20007ffe1ff */
[----:B------:R-:W-:Y:S01]  /*6700*/  IMAD.HI.U32 R27, R197, R163, RZ ;  /* 0x000000a3c51b7227 */ /* 0x000fe200078e00ff */
[----:B------:R-:W-:Y:S02]  /*6710*/  @!P4 IADD3 R158, -R158, RZ, RZ ;  /* 0x000000ff9e9ec210 */ /* 0x000fe40007ffe1ff */
[----:B------:R-:W-:Y:S01]  /*6720*/  ISETP.GE.AND P4, PT, R13, RZ, PT ;  /* 0x000000ff0d00720c */ /* 0x000fe20003f86270 */
[----:B------:R-:W-:Y:S01]  /*6730*/  IMAD R161, R81, R26, R161 ;  /* 0x0000001a51a17224 */ /* 0x000fe200078e02a1 */
[----:B------:R-:W-:Y:S01]  /*6740*/  IADD3 R19, R203, 0x69, RZ ;  /* 0x00000069cb137810 */ /* 0x000fe20007ffe0ff */
[----:B------:R-:W-:Y:S01]  /*6750*/  IMAD.HI.U32 R26, R197, R164, RZ ;  /* 0x000000a4c51a7227 */ /* 0x000fe200078e00ff */
[----:B------:R-:W-:-:S02]  /*6760*/  IABS R167, R14 ;  /* 0x0000000e00a77213 */ /* 0x000fc40000000000 */
[----:B------:R-:W-:Y:S01]  /*6770*/  ISETP.GT.U32.AND P6, PT, R81, R161, PT ;  /* 0x000000a15100720c */ /* 0x000fe20003fc4070 */
[----:B------:R-:W-:Y:S01]  /*6780*/  @!P1 IMAD.IADD R160, R160, 0x1, -R81 ;  /* 0x00000001a0a09824 */ /* 0x000fe200078e0a51 */
[----:B------:R-:W-:Y:S01]  /*6790*/  IABS R162, R19 ;  /* 0x0000001300a27213 */ /* 0x000fe20000000000 */
[----:B------:R-:W-:Y:S01]  /*67a0*/  IMAD.MOV R27, RZ, RZ, -R27 ;  /* 0x000000ffff1b7224 */ /* 0x000fe200078e0a1b */
[----:B------:R-:W-:Y:S01]  /*67b0*/  IADD3 R16, R203, 0x2, RZ ;  /* 0x00000002cb107810 */ /* 0x000fe20007ffe0ff */
[----:B------:R-:W-:Y:S01]  /*67c0*/  IMAD.MOV R26, RZ, RZ, -R26 ;  /* 0x000000ffff1a7224 */ /* 0x000fe200078e0a1a */
[----:B------:R-:W-:Y:S01]  /*67d0*/  ISETP.GT.U32.AND P1, PT, R81, R160, PT ;  /* 0x000000a05100720c */ /* 0x000fe20003f24070 */
[----:B------:R-:W-:Y:S01]  /*67e0*/  IMAD.HI.U32 R28, R197, R162, RZ ;  /* 0x000000a2c51c7227 */ /* 0x000fe200078e00ff */
[----:B------:R-:W-:Y:S01]  /*67f0*/  @!P4 IADD3 R159, -R159, RZ, RZ ;  /* 0x000000ff9f9fc210 */ /* 0x000fe20007ffe1ff */
[----:B------:R-:W-:Y:S01]  /*6800*/  STL [R1+0x20f4], R19 ;  /* 0x0020f41301007387 */ /* 0x000fe20000100800 */
[----:B------:R-:W-:Y:S01]  /*6810*/  ISETP.GE.AND P4, PT, R12, RZ, PT ;  /* 0x000000ff0c00720c */ /* 0x000fe20003f86270 */
[----:B------:R-:W-:Y:S01]  /*6820*/  IMAD R163, R81, R27, R163 ;  /* 0x0000001b51a37224 */ /* 0x000fe200078e02a3 */
[----:B------:R-:W-:Y:S01]  /*6830*/  IABS R165, R16 ;  /* 0x0000001000a57213 */ /* 0x000fe20000000000 */
[--C-:B------:R-:W-:Y:S01]  /*6840*/  @!P6 IMAD.IADD R161, R161, 0x1, -R81.reuse ;  /* 0x00000001a1a1e824 */ /* 0x100fe200078e0a51 */
[----:B------:R-:W-:Y:S01]  /*6850*/  STL [R1+0x20f0], R18 ;  /* 0x0020f01201007387 */ /* 0x000fe20000100800 */
[----:B------:R-:W-:Y:S01]  /*6860*/  IMAD R164, R81, R26, R164 ;  /* 0x0000001a51a47224 */ /* 0x000fe200078e02a4 */
[----:B------:R-:W-:Y:S01]  /*6870*/  IADD3 R13, R203, 0x1a, RZ ;  /* 0x0000001acb0d7810 */ /* 0x000fe20007ffe0ff */
[----:B------:R-:W-:Y:S01]  /*6880*/  IMAD.MOV R28, RZ, RZ, -R28 ;  /* 0x000000ffff1c7224 */ /* 0x000fe200078e0a1c */
[----:B------:R-:W-:Y:S01]  /*6890*/  ISETP.GT.U32.AND P6, PT, R81, R161, PT ;  /* 0x000000a15100720c */ /* 0x000fe20003fc4070 */
[----:B------:R-:W-:Y:S01]  /*68a0*/  @!P1 IMAD.IADD R160, R160, 0x1, -R81 ;  /* 0x00000001a0a09824 */ /* 0x000fe200078e0a51 */
[----:B------:R-:W-:Y:S01]  /*68b0*/  STL [R1+0x20ec], R17 ;  /* 0x0020ec1101007387 */ /* 0x000fe20000100800 */
[----:B------:R-:W-:Y:S01]  /*68c0*/  IMAD.HI.U32 R26, R197, R167, RZ ;  /* 0x000000a7c51a7227 */ /* 0x000fe200078e00ff */
[----:B------:R-:W-:-:S02]  /*68d0*/  IADD3 R12, R203, 0x22, RZ ;  /* 0x00000022cb0c7810 */ /* 0x000fc40007ffe0ff */
[----:B------:R-:W-:Y:S01]  /*68e0*/  STL [R1+0x1f70], R16 ;  /* 0x001f701001007387 */ /* 0x000fe20000100800 */
[----:B------:R-:W-:Y:S01]  /*68f0*/  @!P4 IMAD.MOV R160, RZ, RZ, -R160 ;  /* 0x000000ffffa0c224 */ /* 0x000fe200078e0aa0 */
[----:B------:R-:W-:Y:S01]  /*6900*/  ISETP.GT.U32.AND P4, PT, R81, R163, PT ;  /* 0x000000a35100720c */ /* 0x000fe20003f84070 */
[----:B------:R-:W-:Y:S01]  /*6910*/  IMAD.HI.U32 R27, R197, R166, RZ ;  /* 0x000000a6c51b7227 */ /* 0x000fe200078e00ff */
[----:B------:R-:W-:Y:S01]  /*6920*/  STL [R1+0x1f84], R15 ;  /* 0x001f840f01007387 */ /* 0x000fe20000100800 */
[----:B------:R-:W-:Y:S02]  /*6930*/  IABS R168, R13 ;  /* 0x0000000d00a87213 */ /* 0x000fe40000000000 */
[----:B------:R-:W-:Y:S01]  /*6940*/  IMAD R162, R81, R28, R162 ;  /* 0x0000001c51a27224 */ /* 0x000fe200078e02a2 */
[----:B------:R-:W-:Y:S01]  /*6950*/  IADD3 R27, -R27, RZ, RZ ;  /* 0x000000ff1b1b7210 */ /* 0x000fe20007ffe1ff */
[----:B------:R-:W-:Y:S01]  /*6960*/  IMAD.MOV R26, RZ, RZ, -R26 ;  /* 0x000000ffff1a7224 */ /* 0x000fe200078e0a1a */
[----:B------:R-:W-:Y:S01]  /*6970*/  STL [R1+0x1fac], R14 ;  /* 0x001fac0e01007387 */ /* 0x000fe20000100800 */
[----:B------:R-:W-:Y:S01]  /*6980*/  @!P6 IMAD.IADD R161, R161, 0x1, -R81 ;  /* 0x00000001a1a1e824 */ /* 0x000fe200078e0a51 */
[C---:B------:R-:W-:Y:S01]  /*6990*/  ISETP.GT.U32.AND P6, PT, R81.reuse, R164, PT ;  /* 0x000000a45100720c */ /* 0x040fe20003fc4070 */
[C---:B------:R-:W-:Y:S01]  /*69a0*/  IMAD R167, R81.reuse, R26, R167 ;  /* 0x0000001a51a77224 */ /* 0x040fe200078e02a7 */
[----:B------:R-:W-:Y:S01]  /*69b0*/  ISETP.GT.U32.AND P1, PT, R81, R162, PT ;  /* 0x000000a25100720c */ /* 0x000fe20003f24070 */
[----:B------:R-:W-:Y:S01]  /*69c0*/  IMAD R26, R201, 0x2a, RZ ;  /* 0x0000002ac91a7824 */ /* 0x000fe200078e02ff */
[----:B------:R-:W-:Y:S01]  /*69d0*/  STL [R1+0x1fd8], R13 ;  /* 0x001fd80d01007387 */ /* 0x000fe20000100800 */
[----:B------:R-:W-:Y:S01]  /*69e0*/  IMAD R166, R81, R27, R166 ;  /* 0x0000001b51a67224 */ /* 0x000fe200078e02a6 */
[----:B------:R-:W-:Y:S01]  /*69f0*/  IABS R169, R12 ;  /* 0x0000000c00a97213 */ /* 0x000fe20000000000 */
[----:B------:R-:W-:Y:S01]  /*6a00*/  IMAD R27, R201, 0x2e, RZ ;  /* 0x0000002ec91b7824 */ /* 0x000fe200078e02ff */
[----:B------:R-:W-:Y:S01]  /*6a10*/  STL [R1+0x200c], R12 ;  /* 0x00200c0c01007387 */ /* 0x000fe20000100800 */
[----:B------:R-:W-:-:S04]  /*6a20*/  IMAD.WIDE R38, R26, 0x4, R10 ;  /* 0x000000041a267825 */ /* 0x000fc800078e020a */
[----:B------:R-:W-:Y:S01]  /*6a30*/  @!P4 IMAD.IADD R163, R163, 0x1, -R81 ;  /* 0x00000001a3a3c824 */ /* 0x000fe200078e0a51 */
[----:B------:R-:W-:Y:S01]  /*6a40*/  ISETP.GE.AND P4, PT, R20, RZ, PT ;  /* 0x000000ff1400720c */ /* 0x000fe20003f86270 */
[----:B------:R-:W-:Y:S01]  /*6a50*/  IMAD.WIDE R36, R26, 0x4, R8 ;  /* 0x000000041a247825 */ /* 0x000fe200078e0208 */
[----:B------:R1:W-:Y:S01]  /*6a60*/  LDGSTS.E [R252+0x15000], [R38.64], !P3 ;  /* 0x1500000026fc7fae */ /* 0x0003e2000d921846 */
[----:B------:R-:W-:Y:S02]  /*6a70*/  @!P1 IADD3 R162, R162, -R81, RZ ;  /* 0x80000051a2a29210 */ /* 0x000fe40007ffe0ff */
[----:B------:R-:W-:Y:S01]  /*6a80*/  IMAD.WIDE R34, R26, 0x4, R6 ;  /* 0x000000041a227825 */ /* 0x000fe200078e0206 */
[----:B------:R4:W-:Y:S01]  /*6a90*/  LDGSTS.E [R252+0x15200], [R36.64], !P3 ;  /* 0x1520000024fc7fae */ /* 0x0009e2000d921846 */
[----:B------:R-:W-:Y:S02]  /*6aa0*/  ISETP.GE.U32.AND P1, PT, R29, 0x7fffff46, PT ;  /* 0x7fffff461d00780c */ /* 0x000fe40003f26070 */
[----:B------:R-:W-:Y:S01]  /*6ab0*/  IMAD.HI.U32 R28, R197, R165, RZ ;  /* 0x000000a5c51c7227 */ /* 0x000fe200078e00ff */
[----:B------:R1:W-:Y:S01]  /*6ac0*/  LDGSTS.E [R252+0x15400], [R34.64], !P3 ;  /* 0x1540000022fc7fae */ /* 0x0003e2000d921846 */
[----:B------:R-:W-:-:S02]  /*6ad0*/  IADD3 R29, R202, -0x43, RZ ;  /* 0xffffffbdca1d7810 */ /* 0x000fc40007ffe0ff */
[----:B------:R-:W-:Y:S01]  /*6ae0*/  IMAD.WIDE R32, R26, 0x4, R4 ;  /* 0x000000041a207825 */ /* 0x000fe200078e0204 */
[----:B------:R-:W-:Y:S03]  /*6af0*/  STL.64 [R1+0x12f0], R38 ;  /* 0x0012f02601007387 */ /* 0x000fe60000100a00 */
[----:B------:R-:W-:Y:S01]  /*6b00*/  IMAD.WIDE R30, R27, 0x4, R10 ;  /* 0x000000041b1e7825 */ /* 0x000fe200078e020a */
[----:B------:R1:W-:Y:S01]  /*6b10*/  LDGSTS.E [R252+0x15600], [R32.64], !P3 ;  /* 0x1560000020fc7fae */ /* 0x0003e2000d921846 */
[----:B------:R-:W-:Y:S02]  /*6b20*/  ISETP.GT.U32.AND P3, PT, R81, R162, PT ;  /* 0x000000a25100720c */ /* 0x000fe40003f64070 */
[C---:B--2---:R-:W-:Y:S01]  /*6b30*/  IMAD.WIDE R24, R27.reuse, 0x4, R8 ;  /* 0x000000041b187825 */ /* 0x044fe200078e0208 */
[----:B------:R2:W-:Y:S03]  /*6b40*/  LDGSTS.E [R252+0x17000], [R30.64], !P0 ;  /* 0x170000001efc7fae */ /* 0x0005e6000c121846 */
[C---:B------:R-:W-:Y:S01]  /*6b50*/  IMAD.WIDE R22, R27.reuse, 0x4, R6 ;  /* 0x000000041b167825 */ /* 0x040fe200078e0206 */
[----:B------:R1:W-:Y:S03]  /*6b60*/  LDGSTS.E [R252+0x17200], [R24.64], !P0 ;  /* 0x1720000018fc7fae */ /* 0x0003e6000c121846 */
[----:B------:R-:W-:Y:S01]  /*6b70*/  IMAD.MOV R28, RZ, RZ, -R28 ;  /* 0x000000ffff1c7224 */ /* 0x000fe200078e0a1c */
[----:B------:R1:W-:Y:S01]  /*6b80*/  LDGSTS.E [R252+0x17400], [R22.64], !P0 ;  /* 0x1740000016fc7fae */ /* 0x0003e2000c121846 */
[----:B---3--:R-:W-:Y:S01]  /*6b90*/  IMAD.WIDE R20, R27, 0x4, R4 ;  /* 0x000000041b147825 */ /* 0x008fe200078e0204 */
[----:B------:R-:W-:-:S02]  /*6ba0*/  @!P3 IADD3 R162, R162, -R81, RZ ;  /* 0x80000051a2a2b210 */ /* 0x000fc40007ffe0ff */
[----:B------:R2:W-:Y:S01]  /*6bb0*/  STL.64 [R1+0x1370], R30 ;  /* 0x0013701e01007387 */ /* 0x0005e20000100a00 */
[----:B------:R-:W-:Y:S01]  /*6bc0*/  @!P6 IMAD.IADD R164, R164, 0x1, -R81 ;  /* 0x00000001a4a4e824 */ /* 0x000fe200078e0a51 */
[C---:B------:R-:W-:Y:S01]  /*6bd0*/  ISETP.GT.U32.AND P6, PT, R81.reuse, R163, PT ;  /* 0x000000a35100720c */ /* 0x040fe20003fc4070 */
[C---:B------:R-:W-:Y:S01]  /*6be0*/  IMAD R165, R81.reuse, R28, R165 ;  /* 0x0000001c51a57224 */ /* 0x040fe200078e02a5 */
[----:B------:R3:W-:Y:S01]  /*6bf0*/  LDGSTS.E [R252+0x17600], [R20.64], !P0 ;  /* 0x1760000014fc7fae */ /* 0x0007e2000c121846 */
[----:B------:R-:W-:Y:S01]  /*6c00*/  @!P4 IMAD.MOV R161, RZ, RZ, -R161 ;  /* 0x000000ffffa1c224 */ /* 0x000fe200078e0aa1 */
[----:B------:R-:W-:Y:S01]  /*6c10*/  ISETP.GT.U32.AND P0, PT, R81, R164, PT ;  /* 0x000000a45100720c */ /* 0x000fe20003f04070 */
[----:B------:R-:W-:Y:S01]  /*6c20*/  IMAD R28, R201, 0x32, RZ ;  /* 0x00000032c91c7824 */ /* 0x000fe200078e02ff */
[----:B------:R-:W-:Y:S01]  /*6c30*/  ISETP.GT.U32.AND P4, PT, R81, R165, PT ;  /* 0x000000a55100720c */ /* 0x000fe20003f84070 */
[----:B------:R-:W-:Y:S01]  /*6c40*/  STL.64 [R1+0x12f8], R36 ;  /* 0x0012f82401007387 */ /* 0x000fe20000100a00 */
[----:B------:R-:W-:Y:S01]  /*6c50*/  ISETP.GE.AND P3, PT, R19, RZ, PT ;  /* 0x000000ff1300720c */ /* 0x000fe20003f66270 */
[----:B------:R-:W-:Y:S01]  /*6c60*/  IMAD.HI.U32 R27, R197, R168, RZ ;  /* 0x000000a8c51b7227 */ /* 0x000fe200078e00ff */
[----:B--2---:R-:W-:Y:S01]  /*6c70*/  IADD3 R30, R202, -0x3f, RZ ;  /* 0xffffffc1ca1e7810 */ /* 0x004fe20007ffe0ff */
[----:B------:R-:W-:Y:S02]  /*6c80*/  STL.64 [R1+0x1300], R34 ;  /* 0x0013002201007387 */ /* 0x000fe40000100a00 */
[--C-:B------:R-:W-:Y:S01]  /*6c90*/  @!P6 IMAD.IADD R163, R163, 0x1, -R81.reuse ;  /* 0x00000001a3a3e824 */ /* 0x100fe200078e0a51 */
[----:B------:R-:W-:Y:S01]  /*6ca0*/  ISETP.GT.U32.AND P6, PT, R81, R166, PT ;  /* 0x000000a65100720c */ /* 0x000fe20003fc4070 */
[----:B------:R-:W-:Y:S01]  /*6cb0*/  STL.64 [R1+0x1308], R32 ;  /* 0x0013082001007387 */ /* 0x000fe20000100a00 */
[----:B------:R-:W-:Y:S01]  /*6cc0*/  IADD3 R27, -R27, RZ, RZ ;  /* 0x000000ff1b1b7210 */ /* 0x000fe20007ffe1ff */
[----:B------:R-:W-:Y:S01]  /*6cd0*/  @!P0 IMAD.IADD R164, R164, 0x1, -R81 ;  /* 0x00000001a4a48824 */ /* 0x000fe200078e0a51 */
[----:B------:R-:W-:Y:S01]  /*6ce0*/  ISETP.GE.AND P0, PT, R18, RZ, PT ;  /* 0x000000ff1200720c */ /* 0x000fe20003f06270 */
[----:B------:R1:W-:Y:S01]  /*6cf0*/  STL.64 [R1+0x1378], R24 ;  /* 0x0013781801007387 */ /* 0x0003e20000100a00 */
[----:B------:R-:W-:-:S03]  /*6d00*/  IMAD.WIDE R18, R28, 0x4, R4 ;  /* 0x000000041c127825 */ /* 0x000fc600078e0204 */
[----:B------:R2:W-:Y:S01]  /*6d10*/  STL.64 [R1+0x1380], R22 ;  /* 0x0013801601007387 */ /* 0x0005e20000100a00 */
[--C-:B------:R-:W-:Y:S01]  /*6d20*/  @!P4 IMAD.IADD R165, R165, 0x1, -R81.reuse ;  /* 0x00000001a5a5c824 */ /* 0x100fe200078e0a51 */
[----:B------:R-:W-:Y:S01]  /*6d30*/  ISETP.GE.AND P4, PT, R17, RZ, PT ;  /* 0x000000ff1100720c */ /* 0x000fe20003f86270 */
[----:B------:R-:W-:Y:S01]  /*6d40*/  @!P3 IMAD.MOV R162, RZ, RZ, -R162 ;  /* 0x000000ffffa2b224 */ /* 0x000fe200078e0aa2 */
[----:B------:R3:W-:Y:S01]  /*6d50*/  STL.64 [R1+0x1388], R20 ;  /* 0x0013881401007387 */ /* 0x0007e20000100a00 */
[----:B------:R-:W-:Y:S01]  /*6d60*/  @!P6 IMAD.IADD R166, R166, 0x1, -R81 ;  /* 0x00000001a6a6e824 */ /* 0x000fe200078e0a51 */
[C---:B------:R-:W-:Y:S01]  /*6d70*/  ISETP.GT.U32.AND P3, PT, R81.reuse, R167, PT ;  /* 0x000000a75100720c */ /* 0x040fe20003f64070 */
[----:B------:R-:W-:Y:S01]  /*6d80*/  IMAD R168, R81, R27, R168 ;  /* 0x0000001b51a87224 */ /* 0x000fe200078e02a8 */
[----:B------:R-:W-:Y:S01]  /*6d90*/  IADD3 R17, R203, 0x32, RZ ;  /* 0x00000032cb117810 */ /* 0x000fe20007ffe0ff */
[----:B-1----:R-:W-:Y:S01]  /*6da0*/  IMAD.WIDE R24, R28, 0x4, R10 ;  /* 0x000000041c187825 */ /* 0x002fe200078e020a */
[----:B------:R-:W-:-:S02]  /*6db0*/  ISETP.GT.U32.AND P6, PT, R81, R166, PT ;  /* 0x000000a65100720c */ /* 0x000fc40003fc4070 */
[----:B------:R-:W-:Y:S01]  /*6dc0*/  IABS R171, R17 ;  /* 0x0000001100ab7213 */ /* 0x000fe20000000000 */
[C---:B--2---:R-:W-:Y:S01]  /*6dd0*/  IMAD.WIDE R22, R28.reuse, 0x4, R8 ;  /* 0x000000041c167825 */ /* 0x044fe200078e0208 */
[----:B------:R1:W-:Y:S01]  /*6de0*/  LDGSTS.E [R252+0x19000], [R24.64], !P5 ;  /* 0x1900000018fc7fae */ /* 0x0003e2000e921846 */
[----:B------:R-:W-:Y:S02]  /*6df0*/  @!P0 IADD3 R163, -R163, RZ, RZ ;  /* 0x000000ffa3a38210 */ /* 0x000fe40007ffe1ff */
[----:B---3--:R-:W-:Y:S01]  /*6e00*/  IMAD.WIDE R20, R28, 0x4, R6 ;  /* 0x000000041c147825 */ /* 0x008fe200078e0206 */
[----:B------:R2:W-:Y:S01]  /*6e10*/  LDGSTS.E [R252+0x19200], [R22.64], !P5 ;  /* 0x1920000016fc7fae */ /* 0x0005e2000e921846 */
[----:B------:R-:W-:Y:S02]  /*6e20*/  @!P3 IADD3 R167, R167, -R81, RZ ;  /* 0x80000051a7a7b210 */ /* 0x000fe40007ffe0ff */
[----:B------:R-:W-:Y:S01]  /*6e30*/  IMAD.HI.U32 R26, R197, R169, RZ ;  /* 0x000000a9c51a7227 */ /* 0x000fe200078e00ff */
[----:B------:R3:W-:Y:S01]  /*6e40*/  LDGSTS.E [R252+0x19400], [R20.64], !P5 ;  /* 0x1940000014fc7fae */ /* 0x0007e2000e921846 */
[----:B------:R-:W-:-:S02]  /*6e50*/  ISETP.GT.U32.AND P3, PT, R81, R167, PT ;  /* 0x000000a75100720c */ /* 0x000fc40003f64070 */
[----:B------:R-:W-:Y:S01]  /*6e60*/  @!P6 IMAD.IADD R166, R166, 0x1, -R81 ;  /* 0x00000001a6a6e824 */ /* 0x000fe200078e0a51 */
[----:B------:R1:W-:Y:S01]  /*6e70*/  LDGSTS.E [R252+0x19600], [R18.64], !P5 ;  /* 0x1960000012fc7fae */ /* 0x0003e2000e921846 */
[----:B------:R-:W-:Y:S01]  /*6e80*/  ISETP.GT.U32.AND P5, PT, R81, R165, PT ;  /* 0x000000a55100720c */ /* 0x000fe20003fa4070 */
[----:B------:R-:W-:Y:S01]  /*6e90*/  IMAD.MOV R26, RZ, RZ, -R26 ;  /* 0x000000ffff1a7224 */ /* 0x000fe200078e0a1a */
[----:B------:R-:W-:Y:S01]  /*6ea0*/  ISETP.GE.AND P6, PT, R15, RZ, PT ;  /* 0x000000ff0f00720c */ /* 0x000fe20003fc6270 */
[----:B------:R1:W-:Y:S01]  /*6eb0*/  STL.64 [R1+0x13f0], R24 ;  /* 0x0013f01801007387 */ /* 0x0003e20000100a00 */
[----:B------:R-:W-:Y:S01]  /*6ec0*/  IMAD R28, R201, 0x36, RZ ;  /* 0x00000036c91c7824 */ /* 0x000fe200078e02ff */
[----:B------:R-:W-:Y:S01]  /*6ed0*/  ISETP.GE.U32.AND P0, PT, R30, 0x7fffff42, PT ;  /* 0x7fffff421e00780c */ /* 0x000fe20003f06070 */
[----:B------:R-:W-:Y:S01]  /*6ee0*/  IMAD R169, R81, R26, R169 ;  /* 0x0000001a51a97224 */ /* 0x000fe200078e02a9 */
[----:B------:R2:W-:Y:S01]  /*6ef0*/  STL.64 [R1+0x13f8], R22 ;  /* 0x0013f81601007387 */ /* 0x0005e20000100a00 */
[----:B------:R-:W-:-:S03]  /*6f00*/  IMAD.HI.U32 R26, R197, R171, RZ ;  /* 0x000000abc51a7227 */ /* 0x000fc600078e00ff */
[----:B------:R-:W-:Y:S01]  /*6f10*/  STL.64 [R1+0x1400], R20 ;  /* 0x0014001401007387 */ /* 0x000fe20000100a00 */
[--C-:B------:R-:W-:Y:S01]  /*6f20*/  @!P3 IMAD.IADD R167, R167, 0x1, -R81.reuse ;  /* 0x00000001a7a7b824 */ /* 0x100fe200078e0a51 */
[----:B------:R-:W-:Y:S01]  /*6f30*/  IADD3 R26, -R26, RZ, RZ ;  /* 0x000000ff1a1a7210 */ /* 0x000fe20007ffe1ff */
[----:B------:R-:W-:Y:S01]  /*6f40*/  @!P5 IMAD.IADD R165, R165, 0x1, -R81 ;  /* 0x00000001a5a5d824 */ /* 0x000fe200078e0a51 */
[----:B------:R-:W-:Y:S01]  /*6f50*/  ISETP.GE.AND P5, PT, R16, RZ, PT ;  /* 0x000000ff1000720c */ /* 0x000fe20003fa6270 */
[----:B------:R-:W-:Y:S01]  /*6f60*/  @!P6 IMAD.MOV R166, RZ, RZ, -R166 ;  /* 0x000000ffffa6e224 */ /* 0x000fe200078e0aa6 */
[----:B------:R-:W-:Y:S01]  /*6f70*/  ISETP.GE.AND P6, PT, R14, RZ, PT ;  /* 0x000000ff0e00720c */ /* 0x000fe20003fc6270 */
[----:B------:R3:W-:Y:S01]  /*6f80*/  STL.64 [R1+0x1408], R18 ;  /* 0x0014081201007387 */ /* 0x0007e20000100a00 */
[C---:B------:R-:W-:Y:S01]  /*6f90*/  IMAD R171, R81.reuse, R26, R171 ;  /* 0x0000001a51ab7224 */ /* 0x040fe200078e02ab */
[----:B------:R-:W-:Y:S01]  /*6fa0*/  ISETP.GT.U32.AND P3, PT, R81, R169, PT ;  /* 0x000000a95100720c */ /* 0x000fe20003f64070 */
[----:B-1----:R-:W-:Y:S01]  /*6fb0*/  IMAD.WIDE R24, R28, 0x4, R10 ;  /* 0x000000041c187825 */ /* 0x002fe200078e020a */
[----:B------:R-:W-:-:S03]  /*6fc0*/  IADD3 R16, R203, 0x4a, RZ ;  /* 0x0000004acb107810 */ /* 0x000fc60007ffe0ff */
[C---:B--2---:R-:W-:Y:S01]  /*6fd0*/  IMAD.WIDE R22, R28.reuse, 0x4, R8 ;  /* 0x000000041c167825 */ /* 0x044fe200078e0208 */
[----:B------:R1:W-:Y:S01]  /*6fe0*/  LDGSTS.E [R252+0x1b000], [R24.64], !P2 ;  /* 0x1b00000018fc7fae */ /* 0x0003e2000d121846 */
[----:B------:R-:W-:Y:S02]  /*6ff0*/  IABS R174, R16 ;  /* 0x0000001000ae7213 */ /* 0x000fe40000000000 */
[----:B------:R-:W-:Y:S01]  /*7000*/  @!P5 IMAD.MOV R165, RZ, RZ, -R165 ;  /* 0x000000ffffa5d224 */ /* 0x000fe200078e0aa5 */
[----:B------:R-:W-:Y:S01]  /*7010*/  ISETP.GT.U32.AND P5, PT, R81, R168, PT ;  /* 0x000000a85100720c */ /* 0x000fe20003fa4070 */
[----:B------:R-:W-:Y:S01]  /*7020*/  @!P6 IMAD.MOV R167, RZ, RZ, -R167 ;  /* 0x000000ffffa7e224 */ /* 0x000fe200078e0aa7 */
[----:B---3--:R-:W-:Y:S01]  /*7030*/  IADD3 R18, R203, 0x2a, RZ ;  /* 0x0000002acb127810 */ /* 0x008fe20007ffe0ff */
[C---:B------:R-:W-:Y:S01]  /*7040*/  IMAD.WIDE R20, R28.reuse, 0x4, R6 ;  /* 0x000000041c147825 */ /* 0x040fe200078e0206 */
[----:B------:R-:W-:Y:S01]  /*7050*/  ISETP.GE.AND P6, PT, R13, RZ, PT ;  /* 0x000000ff0d00720c */ /* 0x000fe20003fc6270 */
[----:B------:R2:W-:Y:S01]  /*7060*/  LDGSTS.E [R252+0x1b200], [R22.64], !P2 ;  /* 0x1b20000016fc7fae */ /* 0x0005e2000d121846 */
[----:B------:R-:W-:Y:S01]  /*7070*/  IABS R170, R18 ;  /* 0x0000001200aa7213 */ /* 0x000fe20000000000 */
[----:B------:R-:W-:Y:S01]  /*7080*/  IMAD.WIDE R14, R28, 0x4, R4 ;  /* 0x000000041c0e7825 */ /* 0x000fe200078e0204 */
[----:B------:R-:W-:Y:S01]  /*7090*/  @!P3 IADD3 R169, R169, -R81, RZ ;  /* 0x80000051a9a9b210 */ /* 0x000fe20007ffe0ff */
[----:B------:R-:W-:Y:S01]  /*70a0*/  STL [R1+0x2024], R18 ;  /* 0x0020241201007387 */ /* 0x000fe20000100800 */
[----:B------:R-:W-:Y:S01]  /*70b0*/  IADD3 R13, R203, 0x52, RZ ;  /* 0x00000052cb0d7810 */ /* 0x000fe20007ffe0ff */
[----:B------:R-:W-:Y:S01]  /*70c0*/  IMAD.HI.U32 R27, R197, R170, RZ ;  /* 0x000000aac51b7227 */ /* 0x000fe200078e00ff */
[----:B------:R-:W-:Y:S01]  /*70d0*/  ISETP.GT.U32.AND P3, PT, R81, R169, PT ;  /* 0x000000a95100720c */ /* 0x000fe20003f64070 */
[----:B------:R-:W-:Y:S01]  /*70e0*/  STL [R1+0x2054], R17 ;  /* 0x0020541101007387 */ /* 0x000fe20000100800 */
[----:B------:R-:W-:Y:S01]  /*70f0*/  IABS R175, R13 ;  /* 0x0000000d00af7213 */ /* 0x000fe20000000000 */
[----:B------:R-:W-:-:S02]  /*7100*/  @!P5 IMAD.IADD R168, R168, 0x1, -R81 ;  /* 0x00000001a8a8d824 */ /* 0x000fc400078e0a51 */
[----:B------:R-:W-:Y:S01]  /*7110*/  IMAD.MOV R27, RZ, RZ, -R27 ;  /* 0x000000ffff1b7224 */ /* 0x000fe200078e0a1b */
[----:B------:R1:W-:Y:S01]  /*7120*/  STL.64 [R1+0x1470], R24 ;  /* 0x0014701801007387 */ /* 0x0003e20000100a00 */
[----:B------:R-:W-:Y:S01]  /*7130*/  @!P4 IMAD.MOV R164, RZ, RZ, -R164 ;  /* 0x000000ffffa4c224 */ /* 0x000fe200078e0aa4 */
[C---:B------:R-:W-:Y:S01]  /*7140*/  ISETP.GT.U32.AND P5, PT, R81.reuse, R168, PT ;  /* 0x000000a85100720c */ /* 0x040fe20003fa4070 */
[----:B------:R-:W-:Y:S01]  /*7150*/  IMAD R170, R81, R27, R170 ;  /* 0x0000001b51aa7224 */ /* 0x000fe200078e02aa */
[----:B------:R-:W-:Y:S01]  /*7160*/  STL.64 [R1+0x1478], R22 ;  /* 0x0014781601007387 */ /* 0x000fe20000100a00 */
[----:B------:R-:W-:Y:S01]  /*7170*/  IMAD.HI.U32 R27, R197, R174, RZ ;  /* 0x000000aec51b7227 */ /* 0x000fe200078e00ff */
[----:B------:R-:W-:Y:S02]  /*7180*/  ISETP.GE.U32.AND P4, PT, R29, 0x7fffff3e, PT ;  /* 0x7fffff3e1d00780c */ /* 0x000fe40003f86070 */
[----:B------:R-:W-:Y:S01]  /*7190*/  STL.64 [R1+0x1480], R20 ;  /* 0x0014801401007387 */ /* 0x000fe20000100a00 */
[----:B------:R-:W-:-:S02]  /*71a0*/  @!P3 IADD3 R169, R169, -R81, RZ ;  /* 0x80000051a9a9b210 */ /* 0x000fc40007ffe0ff */
[----:B------:R-:W-:Y:S01]  /*71b0*/  IADD3 R27, -R27, RZ, RZ ;  /* 0x000000ff1b1b7210 */ /* 0x000fe20007ffe1ff */
[----:B------:R3:W-:Y:S01]  /*71c0*/  LDGSTS.E [R252+0x1b400], [R20.64], !P2 ;  /* 0x1b40000014fc7fae */ /* 0x0007e2000d121846 */
[----:B------:R-:W-:Y:S02]  /*71d0*/  ISETP.GE.AND P3, PT, R12, RZ, PT ;  /* 0x000000ff0c00720c */ /* 0x000fe40003f66270 */
[----:B------:R-:W-:Y:S01]  /*71e0*/  @!P5 IMAD.IADD R168, R168, 0x1, -R81 ;  /* 0x00000001a8a8d824 */ /* 0x000fe200078e0a51 */
[C---:B------:R-:W-:Y:S01]  /*71f0*/  ISETP.GT.U32.AND P5, PT, R81.reuse, R170, PT ;  /* 0x000000aa5100720c */ /* 0x040fe20003fa4070 */
[----:B------:R2:W-:Y:S01]  /*7200*/  STL.64 [R1+0x1488], R14 ;  /* 0x0014880e01007387 */ /* 0x0005e20000100a00 */
[----:B------:R-:W-:Y:S01]  /*7210*/  IMAD R174, R81, R27, R174 ;  /* 0x0000001b51ae7224 */ /* 0x000fe200078e02ae */
[----:B------:R-:W-:Y:S01]  /*7220*/  IADD3 R12, R203, 0x5a, RZ ;  /* 0x0000005acb0c7810 */ /* 0x000fe20007ffe0ff */
[----:B------:R-:W-:Y:S01]  /*7230*/  @!P6 IMAD.MOV R168, RZ, RZ, -R168 ;  /* 0x000000ffffa8e224 */ /* 0x000fe200078e0aa8 */
[----:B------:R-:W-:Y:S01]  /*7240*/  ISETP.GT.U32.AND P6, PT, R81, R171, PT ;  /* 0x000000ab5100720c */ /* 0x000fe20003fc4070 */
[----:B------:R2:W-:Y:S01]  /*7250*/  LDGSTS.E [R252+0x1b600], [R14.64], !P2 ;  /* 0x1b6000000efc7fae */ /* 0x0005e2000d121846 */
[----:B------:R-:W-:Y:S01]  /*7260*/  IMAD R27, R201, 0x3a, RZ ;  /* 0x0000003ac91b7824 */ /* 0x000fe200078e02ff */
[----:B------:R-:W-:-:S02]  /*7270*/  IABS R176, R12 ;  /* 0x0000000c00b07213 */ /* 0x000fc40000000000 */
[----:B------:R-:W-:Y:S01]  /*7280*/  @!P3 IMAD.MOV R169, RZ, RZ, -R169 ;  /* 0x000000ffffa9b224 */ /* 0x000fe200078e0aa9 */
[----:B------:R-:W-:Y:S01]  /*7290*/  IADD3 R29, R202, -0x47, RZ ;  /* 0xffffffb9ca1d7810 */ /* 0x000fe20007ffe0ff */
[----:B-1----:R-:W-:-:S03]  /*72a0*/  IMAD.WIDE R24, R27, 0x4, R10 ;  /* 0x000000041b187825 */ /* 0x002fc600078e020a */
[----:B------:R-:W-:Y:S01]  /*72b0*/  ISETP.GE.U32.AND P2, PT, R29, 0x7fffff3a, PT ;  /* 0x7fffff3a1d00780c */ /* 0x000fe20003f46070 */
[--C-:B------:R-:W-:Y:S01]  /*72c0*/  @!P5 IMAD.IADD R170, R170, 0x1, -R81.reuse ;  /* 0x00000001aaaad824 */ /* 0x100fe200078e0a51 */
[----:B------:R1:W-:Y:S01]  /*72d0*/  LDGSTS.E [R252+0x1d000], [R24.64], !P1 ;  /* 0x1d00000018fc7fae */ /* 0x0003e2000c921846 */
[----:B------:R-:W-:Y:S01]  /*72e0*/  @!P6 IMAD.IADD R171, R171, 0x1, -R81 ;  /* 0x00000001ababe824 */ /* 0x000fe200078e0a51 */
[----:B--2---:R-:W-:Y:S01]  /*72f0*/  IADD3 R14, R203, 0x42, RZ ;  /* 0x00000042cb0e7810 */ /* 0x004fe20007ffe0ff */
[----:B------:R-:W-:Y:S01]  /*7300*/  IMAD.WIDE R22, R27, 0x4, R8 ;  /* 0x000000041b167825 */ /* 0x000fe200078e0208 */
[C---:B------:R-:W-:Y:S02]  /*7310*/  ISETP.GT.U32.AND P5, PT, R81.reuse, R170, PT ;  /* 0x000000aa5100720c */ /* 0x040fe40003fa4070 */
[----:B------:R-:W-:Y:S01]  /*7320*/  ISETP.GT.U32.AND P6, PT, R81, R171, PT ;  /* 0x000000ab5100720c */ /* 0x000fe20003fc4070 */
[----:B---3--:R-:W-:Y:S01]  /*7330*/  IMAD.WIDE R20, R27, 0x4, R6 ;  /* 0x000000041b147825 */ /* 0x008fe200078e0206 */
[----:B------:R-:W-:Y:S01]  /*7340*/  IABS R173, R14 ;  /* 0x0000000e00ad7213 */ /* 0x000fe20000000000 */
[----:B------:R2:W-:Y:S01]  /*7350*/  LDGSTS.E [R252+0x1d200], [R22.64], !P1 ;  /* 0x1d20000016fc7fae */ /* 0x0005e2000c921846 */
[----:B------:R-:W-:-:S02]  /*7360*/  IADD3 R15, R203, 0x3a, RZ ;  /* 0x0000003acb0f7810 */ /* 0x000fc40007ffe0ff */
[----:B------:R-:W-:Y:S01]  /*7370*/  IADD3 R29, R202, -0x6b, RZ ;  /* 0xffffff95ca1d7810 */ /* 0x000fe20007ffe0ff */
[----:B------:R-:W-:Y:S01]  /*7380*/  IMAD.HI.U32 R28, R197, R173, RZ ;  /* 0x000000adc51c7227 */ /* 0x000fe200078e00ff */
[----:B------:R-:W-:Y:S01]  /*7390*/  IABS R172, R15 ;  /* 0x0000000f00ac7213 */ /* 0x000fe20000000000 */
[----:B------:R3:W-:Y:S02]  /*73a0*/  LDGSTS.E [R252+0x1d400], [R20.64], !P1 ;  /* 0x1d40000014fc7fae */ /* 0x0007e4000c921846 */
[----:B------:R-:W-:Y:S02]  /*73b0*/  IMAD.MOV R28, RZ, RZ, -R28 ;  /* 0x000000ffff1c7224 */ /* 0x000fe400078e0a1c */
[----:B------:R-:W-:Y:S01]  /*73c0*/  @!P6 IADD3 R171, R171, -R81, RZ ;  /* 0x80000051ababe210 */ /* 0x000fe20007ffe0ff */
[----:B------:R-:W-:Y:S01]  /*73d0*/  @!P5 IMAD.IADD R170, R170, 0x1, -R81 ;  /* 0x00000001aaaad824 */ /* 0x000fe200078e0a51 */
[----:B------:R-:W-:Y:S01]  /*73e0*/  ISETP.GE.AND P6, PT, R18, RZ, PT ;  /* 0x000000ff1200720c */ /* 0x000fe20003fc6270 */
[----:B------:R-:W-:Y:S01]  /*73f0*/  IMAD R173, R81, R28, R173 ;  /* 0x0000001c51ad7224 */ /* 0x000fe200078e02ad */
[----:B------:R-:W-:Y:S01]  /*7400*/  STL [R1+0x2070], R15 ;  /* 0x0020700f01007387 */ /* 0x000fe20000100800 */
[----:B------:R-:W-:Y:S01]  /*7410*/  IMAD.HI.U32 R26, R197, R172, RZ ;  /* 0x000000acc51a7227 */ /* 0x000fe200078e00ff */
[----:B------:R-:W-:-:S02]  /*7420*/  IADD3 R28, R202, -0x4f, RZ ;  /* 0xffffffb1ca1c7810 */ /* 0x000fc40007ffe0ff */
[----:B------:R-:W-:Y:S01]  /*7430*/  ISETP.GT.U32.AND P5, PT, R81, R173, PT ;  /* 0x000000ad5100720c */ /* 0x000fe20003fa4070 */
[----:B------:R-:W-:Y:S01]  /*7440*/  IMAD.MOV R26, RZ, RZ, -R26 ;  /* 0x000000ffff1a7224 */ /* 0x000fe200078e0a1a */
[----:B------:R-:W-:Y:S01]  /*7450*/  STL [R1+0x2090], R14 ;  /* 0x0020900e01007387 */ /* 0x000fe20000100800 */
[----:B------:R-:W-:Y:S01]  /*7460*/  IMAD.WIDE R18, R27, 0x4, R4 ;  /* 0x000000041b127825 */ /* 0x000fe200078e0204 */
[----:B------:R-:W-:Y:S02]  /*7470*/  IADD3 R27, R202, -0x4b, RZ ;  /* 0xffffffb5ca1b7810 */ /* 0x000fe40007ffe0ff */
[----:B------:R-:W-:Y:S01]  /*7480*/  STL [R1+0x20b8], R16 ;  /* 0x0020b81001007387 */ /* 0x000fe20000100800 */
[----:B------:R-:W-:Y:S01]  /*7490*/  @!P6 IADD3 R170, -R170, RZ, RZ ;  /* 0x000000ffaaaae210 */ /* 0x000fe20007ffe1ff */
[C---:B------:R-:W-:Y:S01]  /*74a0*/  IMAD R172, R81.reuse, R26, R172 ;  /* 0x0000001a51ac7224 */ /* 0x040fe200078e02ac */
[----:B------:R-:W-:Y:S01]  /*74b0*/  ISETP.GT.U32.AND P6, PT, R81, R174, PT ;  /* 0x000000ae5100720c */ /* 0x000fe20003fc4070 */
[----:B------:R-:W-:Y:S01]  /*74c0*/  IMAD.HI.U32 R26, R197, R175, RZ ;  /* 0x000000afc51a7227 */ /* 0x000fe200078e00ff */
[----:B------:R1:W-:Y:S02]  /*74d0*/  LDGSTS.E [R252+0x1d600], [R18.64], !P1 ;  /* 0x1d60000012fc7fae */ /* 0x0003e4000c921846 */
[----:B------:R-:W-:Y:S01]  /*74e0*/  ISETP.GT.U32.AND P3, PT, R81, R172, PT ;  /* 0x000000ac5100720c */ /* 0x000fe20003f64070 */
[----:B------:R-:W-:Y:S01]  /*74f0*/  @!P5 IMAD.IADD R173, R173, 0x1, -R81 ;  /* 0x00000001adadd824 */ /* 0x000fe200078e0a51 */
[----:B------:R-:W-:Y:S01]  /*7500*/  STL [R1+0x20d0], R13 ;  /* 0x0020d00d01007387 */ /* 0x000fe20000100800 */
[----:B------:R-:W-:-:S03]  /*7510*/  IMAD.MOV R26, RZ, RZ, -R26 ;  /* 0x000000ffff1a7224 */ /* 0x000fc600078e0a1a */
[C---:B------:R-:W-:Y:S01]  /*7520*/  ISETP.GT.U32.AND P1, PT, R81.reuse, R173, PT ;  /* 0x000000ad5100720c */ /* 0x040fe20003f24070 */
[----:B------:R-:W-:Y:S01]  /*7530*/  IMAD R175, R81, R26, R175 ;  /* 0x0000001a51af7224 */ /* 0x000fe200078e02af */
[----:B------:R-:W-:Y:S01]  /*7540*/  STL [R1+0x20dc], R12 ;  /* 0x0020dc0c01007387 */ /* 0x000fe20000100800 */
[----:B------:R-:W-:Y:S01]  /*7550*/  @!P6 IADD3 R174, R174, -R81, RZ ;  /* 0x80000051aeaee210 */ /* 0x000fe20007ffe0ff */
[----:B------:R-:W-:Y:S01]  /*7560*/  IMAD.HI.U32 R26, R197, R176, RZ ;  /* 0x000000b0c51a7227 */ /* 0x000fe200078e00ff */
[----:B------:R-:W-:Y:S01]  /*7570*/  ISETP.GE.AND P6, PT, R14, RZ, PT ;  /* 0x000000ff0e00720c */ /* 0x000fe20003fc6270 */
[----:B------:R1:W-:Y:S02]  /*7580*/  STL.64 [R1+0x14f0], R24 ;  /* 0x0014f01801007387 */ /* 0x0003e40000100a00 */
[----:B------:R-:W-:Y:S02]  /*7590*/  IMAD.MOV R26, RZ, RZ, -R26 ;  /* 0x000000ffff1a7224 */ /* 0x000fe400078e0a1a */
[--C-:B------:R-:W-:Y:S01]  /*75a0*/  @!P3 IMAD.IADD R172, R172, 0x1, -R81.reuse ;  /* 0x00000001acacb824 */ /* 0x100fe200078e0a51 */
[----:B------:R-:W-:Y:S01]  /*75b0*/  ISETP.GE.AND P3, PT, R17, RZ, PT ;  /* 0x000000ff1100720c */ /* 0x000fe20003f66270 */
[----:B------:R-:W-:Y:S01]  /*75c0*/  IMAD R176, R81, R26, R176 ;  /* 0x0000001a51b07224 */ /* 0x000fe200078e02b0 */
[----:B------:R-:W-:Y:S01]  /*75d0*/  STL.64 [R1+0x14f8], R22 ;  /* 0x0014f81601007387 */ /* 0x000fe20000100a00 */
[----:B------:R-:W-:Y:S01]  /*75e0*/  @!P1 IMAD.IADD R173, R173, 0x1, -R81 ;  /* 0x00000001adad9824 */ /* 0x000fe200078e0a51 */
[----:B------:R-:W-:-:S02]  /*75f0*/  ISETP.GT.U32.AND P5, PT, R81, R172, PT ;  /* 0x000000ac5100720c */ /* 0x000fc40003fa4070 */
[----:B------:R-:W-:Y:S01]  /*7600*/  STL.64 [R1+0x1500], R20 ;  /* 0x0015001401007387 */ /* 0x000fe20000100a00 */
[----:B------:R-:W-:Y:S02]  /*7610*/  ISETP.GE.AND P1, PT, R15, RZ, PT ;  /* 0x000000ff0f00720c */ /* 0x000fe40003f26270 */
[----:B------:R-:W-:Y:S01]  /*7620*/  @!P6 IADD3 R173, -R173, RZ, RZ ;  /* 0x000000ffadade210 */ /* 0x000fe20007ffe1ff */
[----:B------:R2:W-:Y:S01]  /*7630*/  STL.64 [R1+0x1508], R18 ;  /* 0x0015081201007387 */ /* 0x0005e20000100a00 */
[----:B------:R-:W-:Y:S02]  /*7640*/  ISETP.GT.U32.AND P6, PT, R81, R176, PT ;  /* 0x000000b05100720c */ /* 0x000fe40003fc4070 */
[----:B------:R-:W-:Y:S01]  /*7650*/  @!P3 IMAD.MOV R171, RZ, RZ, -R171 ;  /* 0x000000ffffabb224 */ /* 0x000fe200078e0aab */
[----:B------:R-:W-:Y:S01]  /*7660*/  ISETP.GE.U32.AND P3, PT, R27, 0x7fffff36, PT ;  /* 0x7fffff361b00780c */ /* 0x000fe20003f66070 */
[----:B------:R-:W-:Y:S01]  /*7670*/  IMAD R27, R201, 0x3e, RZ ;  /* 0x0000003ec91b7824 */ /* 0x000fe200078e02ff */
[----:B------:R-:W-:Y:S01]  /*7680*/  IADD3 R17, R203, 0x6a, RZ ;  /* 0x0000006acb117810 */ /* 0x000fe20007ffe0ff */
[----:B------:R-:W-:Y:S01]  /*7690*/  @!P5 IMAD.IADD R172, R172, 0x1, -R81 ;  /* 0x00000001acacd824 */ /* 0x000fe200078e0a51 */
[----:B------:R-:W-:Y:S01]  /*76a0*/  ISETP.GT.U32.AND P5, PT, R81, R175, PT ;  /* 0x000000af5100720c */ /* 0x000fe20003fa4070 */
[----:B-1----:R-:W-:Y:S01]  /*76b0*/  IMAD.WIDE R24, R27, 0x4, R10 ;  /* 0x000000041b187825 */ /* 0x002fe200078e020a */
[----:B------:R-:W-:-:S02]  /*76c0*/  IABS R178, R17 ;  /* 0x0000001100b27213 */ /* 0x000fc40000000000 */
[----:B--2---:R-:W-:Y:S01]  /*76d0*/  IADD3 R18, R203, 0x62, RZ ;  /* 0x00000062cb127810 */ /* 0x004fe20007ffe0ff */
[C---:B------:R-:W-:Y:S01]  /*76e0*/  IMAD.WIDE R22, R27.reuse, 0x4, R8 ;  /* 0x000000041b167825 */ /* 0x040fe200078e0208 */
[----:B------:R1:W-:Y:S02]  /*76f0*/  LDGSTS.E [R252+0x1f000], [R24.64], !P0 ;  /* 0x1f00000018fc7fae */ /* 0x0003e4000c121846 */
[----:B------:R-:W-:Y:S01]  /*7700*/  IABS R177, R18 ;  /* 0x0000001200b17213 */ /* 0x000fe20000000000 */
[----:B------:R-:W-:Y:S01]  /*7710*/  @!P6 IMAD.IADD R176, R176, 0x1, -R81 ;  /* 0x00000001b0b0e824 */ /* 0x000fe200078e0a51 */
[----:B------:R-:W-:Y:S01]  /*7720*/  STL [R1+0x20d8], R18 ;  /* 0x0020d81201007387 */ /* 0x000fe20000100800 */
[----:B---3--:R-:W-:-:S03]  /*7730*/  IMAD.WIDE R20, R27, 0x4, R6 ;  /* 0x000000041b147825 */ /* 0x008fc600078e0206 */
[----:B------:R-:W-:Y:S01]  /*7740*/  ISETP.GT.U32.AND P6, PT, R81, R176, PT ;  /* 0x000000b05100720c */ /* 0x000fe20003fc4070 */
[----:B------:R-:W-:Y:S01]  /*7750*/  IMAD.WIDE R14, R27, 0x4, R4 ;  /* 0x000000041b0e7825 */ /* 0x000fe200078e0204 */
[----:B------:R1:W-:Y:S03]  /*7760*/  STL.64 [R1+0x1570], R24 ;  /* 0x0015701801007387 */ /* 0x0003e60000100a00 */
[----:B------:R-:W-:Y:S01]  /*7770*/  IMAD.HI.U32 R26, R197, R177, RZ ;  /* 0x000000b1c51a7227 */ /* 0x000fe200078e00ff */
[----:B------:R-:W-:Y:S03]  /*7780*/  STL.64 [R1+0x1578], R22 ;  /* 0x0015781601007387 */ /* 0x000fe60000100a00 */
[----:B------:R-:W-:Y:S01]  /*7790*/  @!P5 IMAD.IADD R175, R175, 0x1, -R81 ;  /* 0x00000001afafd824 */ /* 0x000fe200078e0a51 */
[----:B------:R2:W-:Y:S01]  /*77a0*/  LDGSTS.E [R252+0x1f200], [R22.64], !P0 ;  /* 0x1f20000016fc7fae */ /* 0x0005e2000c121846 */
[C---:B------:R-:W-:Y:S01]  /*77b0*/  ISETP.GT.U32.AND P5, PT, R81.reuse, R174, PT ;  /* 0x000000ae5100720c */ /* 0x040fe20003fa4070 */
[----:B------:R-:W-:Y:S01]  /*77c0*/  IMAD.MOV R26, RZ, RZ, -R26 ;  /* 0x000000ffff1a7224 */ /* 0x000fe200078e0a1a */
[----:B------:R-:W-:Y:S01]  /*77d0*/  @!P6 IADD3 R176, R176, -R81, RZ ;  /* 0x80000051b0b0e210 */ /* 0x000fe20007ffe0ff */
[----:B------:R-:W-:Y:S01]  /*77e0*/  STL.64 [R1+0x1580], R20 ;  /* 0x0015801401007387 */ /* 0x000fe20000100a00 */
[----:B------:R-:W-:Y:S01]  /*77f0*/  ISETP.GE.AND P6, PT, R12, RZ, PT ;  /* 0x000000ff0c00720c */ /* 0x000fe20003fc6270 */
[----:B------:R-:W-:-:S02]  /*7800*/  IMAD R177, R81, R26, R177 ;  /* 0x0000001a51b17224 */ /* 0x000fc400078e02b1 */
[----:B------:R3:W-:Y:S01]  /*7810*/  LDGSTS.E [R252+0x1f400], [R20.64], !P0 ;  /* 0x1f40000014fc7fae */ /* 0x0007e2000c121846 */
[----:B------:R-:W-:-:S03]  /*7820*/  IMAD.HI.U32 R27, R197, R178, RZ ;  /* 0x000000b2c51b7227 */ /* 0x000fc600078e00ff */
[----:B------:R1:W-:Y:S01]  /*7830*/  STL.64 [R1+0x1588], R14 ;  /* 0x0015880e01007387 */ /* 0x0003e20000100a00 */
[----:B------:R-:W-:Y:S01]  /*7840*/  @!P1 IMAD.MOV R172, RZ, RZ, -R172 ;  /* 0x000000ffffac9224 */ /* 0x000fe200078e0aac */
[----:B------:R-:W-:Y:S01]  /*7850*/  IADD3 R27, -R27, RZ, RZ ;  /* 0x000000ff1b1b7210 */ /* 0x000fe20007ffe1ff */
[----:B------:R-:W-:Y:S01]  /*7860*/  @!P5 IMAD.IADD R174, R174, 0x1, -R81 ;  /* 0x00000001aeaed824 */ /* 0x000fe200078e0a51 */
[----:B------:R2:W-:Y:S01]  /*7870*/  LDGSTS.E [R252+0x1f600], [R14.64], !P0 ;  /* 0x1f6000000efc7fae */ /* 0x0005e2000c121846 */
[----:B------:R-:W-:Y:S01]  /*7880*/  ISETP.GE.AND P5, PT, R16, RZ, PT ;  /* 0x000000ff1000720c */ /* 0x000fe20003fa6270 */
[----:B------:R-:W-:Y:S01]  /*7890*/  @!P6 IMAD.MOV R176, RZ, RZ, -R176 ;  /* 0x000000ffffb0e224 */ /* 0x000fe200078e0ab0 */
[C---:B------:R-:W-:Y:S01]  /*78a0*/  ISETP.GT.U32.AND P0, PT, R81.reuse, R175, PT ;  /* 0x000000af5100720c */ /* 0x040fe20003f04070 */
[----:B------:R-:W-:Y:S01]  /*78b0*/  IMAD R178, R81, R27, R178 ;  /* 0x0000001b51b27224 */ /* 0x000fe200078e02b2 */
[----:B------:R-:W-:Y:S01]  /*78c0*/  STL [R1+0x20cc], R17 ;  /* 0x0020cc1101007387 */ /* 0x000fe20000100800 */
[----:B------:R-:W-:Y:S01]  /*78d0*/  IMAD R27, R201, 0x42, RZ ;  /* 0x00000042c91b7824 */ /* 0x000fe200078e02ff */
[----:B------:R-:W-:-:S02]  /*78e0*/  IADD3 R16, R203, 0x3, RZ ;  /* 0x00000003cb107810 */ /* 0x000fc40007ffe0ff */
[----:B------:R-:W-:Y:S01]  /*78f0*/  ISETP.GE.U32.AND P1, PT, R28, 0x7fffff32, PT ;  /* 0x7fffff321c00780c */ /* 0x000fe20003f26070 */
[----:B-1----:R-:W-:Y:S01]  /*7900*/  IMAD.WIDE R24, R27, 0x4, R10 ;  /* 0x000000041b187825 */ /* 0x002fe200078e020a */
[----:B------:R-:W-:Y:S02]  /*7910*/  IADD3 R28, R202, -0x53, RZ ;  /* 0xffffffadca1c7810 */ /* 0x000fe40007ffe0ff */
[C---:B--2---:R-:W-:Y:S01]  /*7920*/  IADD3 R15, R203.reuse, 0x72, RZ ;  /* 0x00000072cb0f7810 */ /* 0x044fe20007ffe0ff */
[----:B------:R-:W-:Y:S01]  /*7930*/  @!P5 IMAD.MOV R174, RZ, RZ, -R174 ;  /* 0x000000ffffaed224 */ /* 0x000fe200078e0aae */
[----:B------:R-:W-:Y:S01]  /*7940*/  IADD3 R14, R203, 0x7a, RZ ;  /* 0x0000007acb0e7810 */ /* 0x000fe20007ffe0ff */
[----:B------:R-:W-:Y:S01]  /*7950*/  @!P0 IMAD.IADD R175, R175, 0x1, -R81 ;  /* 0x00000001afaf8824 */ /* 0x000fe200078e0a51 */
[----:B------:R-:W-:Y:S01]  /*7960*/  IABS R179, R15 ;  /* 0x0000000f00b37213 */ /* 0x000fe20000000000 */
[----:B------:R-:W-:Y:S01]  /*7970*/  IMAD.WIDE R22, R27, 0x4, R8 ;  /* 0x000000041b167825 */ /* 0x000fe200078e0208 */
[----:B------:R-:W-:Y:S01]  /*7980*/  ISETP.GT.U32.AND P5, PT, R81, R177, PT ;  /* 0x000000b15100720c */ /* 0x000fe20003fa4070 */
[----:B------:R-:W-:Y:S01]  /*7990*/  STL [R1+0x20c8], R15 ;  /* 0x0020c80f01007387 */ /* 0x000fe20000100800 */
[----:B------:R-:W-:Y:S01]  /*79a0*/  ISETP.GE.AND P0, PT, R13, RZ, PT ;  /* 0x000000ff0d00720c */ /* 0x000fe20003f06270 */
[----:B------:R-:W-:Y:S01]  /*79b0*/  IMAD.HI.U32 R26, R197, R179, RZ ;  /* 0x000000b3c51a7227 */ /* 0x000fe200078e00ff */
[----:B------:R-:W-:Y:S01]  /*79c0*/  IABS R180, R14 ;  /* 0x0000000e00b47213 */ /* 0x000fe20000000000 */
[----:B------:R-:W-:Y:S01]  /*79d0*/  STL [R1+0x20c4], R14 ;  /* 0x0020c40e01007387 */ /* 0x000fe20000100800 */
[----:B------:R-:W-:Y:S01]  /*79e0*/  IABS R181, R16 ;  /* 0x0000001000b57213 */ /* 0x000fe20000000000 */
[----:B------:R-:W-:-:S02]  /*79f0*/  IMAD.MOV R26, RZ, RZ, -R26 ;  /* 0x000000ffff1a7224 */ /* 0x000fc400078e0a1a */
[----:B---3--:R-:W-:Y:S01]  /*7a00*/  IMAD.WIDE R20, R27, 0x4, R6 ;  /* 0x000000041b147825 */ /* 0x008fe200078e0206 */
[----:B------:R-:W-:Y:S03]  /*7a10*/  STL.64 [R1+0x15f0], R24 ;  /* 0x0015f01801007387 */ /* 0x000fe60000100a00 */
[----:B------:R-:W-:Y:S01]  /*7a20*/  IMAD R179, R81, R26, R179 ;  /* 0x0000001a51b37224 */ /* 0x000fe200078e02b3 */
[----:B------:R1:W-:Y:S01]  /*7a30*/  LDGSTS.E [R252+0x21000], [R24.64], !P4 ;  /* 0x2100000018fc7fae */ /* 0x0003e2000e121846 */
[----:B------:R-:W-:-:S03]  /*7a40*/  IMAD.WIDE R12, R27, 0x4, R4 ;  /* 0x000000041b0c7825 */ /* 0x000fc600078e0204 */
[----:B------:R-:W-:Y:S01]  /*7a50*/  ISETP.GT.U32.AND P6, PT, R81, R179, PT ;  /* 0x000000b35100720c */ /* 0x000fe20003fc4070 */
[----:B------:R-:W-:Y:S01]  /*7a60*/  STL.64 [R1+0x15f8], R22 ;  /* 0x0015f81601007387 */ /* 0x000fe20000100a00 */
[----:B------:R-:W-:-:S03]  /*7a70*/  IMAD.HI.U32 R26, R197, R180, RZ ;  /* 0x000000b4c51a7227 */ /* 0x000fc600078e00ff */
[----:B------:R2:W-:Y:S01]  /*7a80*/  LDGSTS.E [R252+0x21200], [R22.64], !P4 ;  /* 0x2120000016fc7fae */ /* 0x0005e2000e121846 */
[----:B------:R-:W-:Y:S01]  /*7a90*/  @!P5 IMAD.IADD R177, R177, 0x1, -R81 ;  /* 0x00000001b1b1d824 */ /* 0x000fe200078e0a51 */
[C---:B------:R-:W-:Y:S01]  /*7aa0*/  ISETP.GT.U32.AND P5, PT, R81.reuse, R178, PT ;  /* 0x000000b25100720c */ /* 0x040fe20003fa4070 */
[----:B------:R-:W-:Y:S01]  /*7ab0*/  IMAD.MOV R26, RZ, RZ, -R26 ;  /* 0x000000ffff1a7224 */ /* 0x000fe200078e0a1a */
[----:B------:R-:W-:Y:S01]  /*7ac0*/  STL.64 [R1+0x1600], R20 ;  /* 0x0016001401007387 */ /* 0x000fe20000100a00 */
[----:B------:R-:W-:Y:S01]  /*7ad0*/  @!P0 IMAD.MOV R175, RZ, RZ, -R175 ;  /* 0x000000ffffaf8224 */ /* 0x000fe200078e0aaf */
[----:B------:R-:W-:Y:S01]  /*7ae0*/  ISETP.GE.U32.AND P0, PT, R28, 0x7fffff2e, PT ;  /* 0x7fffff2e1c00780c */ /* 0x000fe20003f06070 */
[----:B------:R-:W-:Y:S01]  /*7af0*/  IMAD R180, R81, R26, R180 ;  /* 0x0000001a51b47224 */ /* 0x000fe200078e02b4 */
[----:B------:R3:W-:Y:S01]  /*7b00*/  LDGSTS.E [R252+0x21400], [R20.64], !P4 ;  /* 0x2140000014fc7fae */ /* 0x0007e2000e121846 */
[--C-:B------:R-:W-:Y:S02]  /*7b10*/  @!P6 IMAD.IADD R179, R179, 0x1, -R81.reuse ;  /* 0x00000001b3b3e824 */ /* 0x100fe400078e0a51 */
[----:B------:R-:W-:Y:S01]  /*7b20*/  IMAD.HI.U32 R28, R197, R181, RZ ;  /* 0x000000b5c51c7227 */ /* 0x000fe200078e00ff */
[----:B------:R1:W-:Y:S02]  /*7b30*/  STL.64 [R1+0x1608], R12 ;  /* 0x0016080c01007387 */ /* 0x0003e40000100a00 */
[C---:B------:R-:W-:Y:S01]  /*7b40*/  ISETP.GT.U32.AND P6, PT, R81.reuse, R179, PT ;  /* 0x000000b35100720c */ /* 0x040fe20003fc4070 */
[----:B------:R-:W-:Y:S01]  /*7b50*/  @!P5 IMAD.IADD R178, R178, 0x1, -R81 ;  /* 0x00000001b2b2d824 */ /* 0x000fe200078e0a51 */
[----:B------:R1:W-:Y:S01]  /*7b60*/  LDGSTS.E [R252+0x21600], [R12.64], !P4 ;  /* 0x216000000cfc7fae */ /* 0x0003e2000e121846 */
[----:B------:R-:W-:Y:S01]  /*7b70*/  ISETP.GT.U32.AND P4, PT, R81, R177, PT ;  /* 0x000000b15100720c */ /* 0x000fe20003f84070 */
[----:B------:R-:W-:-:S02]  /*7b80*/  IMAD.MOV R28, RZ, RZ, -R28 ;  /* 0x000000ffff1c7224 */ /* 0x000fc400078e0a1c */
[C---:B------:R-:W-:Y:S01]  /*7b90*/  ISETP.GT.U32.AND P5, PT, R81.reuse, R178, PT ;  /* 0x000000b25100720c */ /* 0x040fe20003fa4070 */
[----:B------:R-:W-:Y:S01]  /*7ba0*/  STL [R1+0x1f58], R16 ;  /* 0x001f581001007387 */ /* 0x000fe20000100800 */
[----:B------:R-:W-:Y:S01]  /*7bb0*/  IMAD R181, R81, R28, R181 ;  /* 0x0000001c51b57224 */ /* 0x000fe200078e02b5 */
[----:B------:R-:W-:-:S04]  /*7bc0*/  IADD3 R28, R202, -0x57, RZ ;  /* 0xffffffa9ca1c7810 */ /* 0x000fc80007ffe0ff */
[----:B------:R-:W-:Y:S02]  /*7bd0*/  @!P6 IADD3 R179, R179, -R81, RZ ;  /* 0x80000051b3b3e210 */ /* 0x000fe40007ffe0ff */
[C---:B-1----:R-:W-:Y:S02]  /*7be0*/  IADD3 R12, R203.reuse, 0x13, RZ ;  /* 0x00000013cb0c7810 */ /* 0x042fe40007ffe0ff */
[----:B------:R-:W-:Y:S02]  /*7bf0*/  IADD3 R13, R203, 0xb, RZ ;  /* 0x0000000bcb0d7810 */ /* 0x000fe40007ffe0ff */
[----:B------:R-:W-:Y:S01]  /*7c00*/  IABS R183, R12 ;  /* 0x0000000c00b77213 */ /* 0x000fe20000000000 */
[----:B------:R-:W-:Y:S01]  /*7c10*/  @!P5 IMAD.IADD R178, R178, 0x1, -R81 ;  /* 0x00000001b2b2d824 */ /* 0x000fe200078e0a51 */
[----:B------:R-:W-:Y:S01]  /*7c20*/  IABS R182, R13 ;  /* 0x0000000d00b67213 */ /* 0x000fe20000000000 */
[----:B------:R-:W-:Y:S01]  /*7c30*/  STL [R1+0x1f6c], R13 ;  /* 0x001f6c0d01007387 */ /* 0x000fe20000100800 */
[----:B------:R-:W-:Y:S01]  /*7c40*/  ISETP.GT.U32.AND P6, PT, R81, R180, PT ;  /* 0x000000b45100720c */ /* 0x000fe20003fc4070 */
[----:B------:R-:W-:Y:S01]  /*7c50*/  IMAD.HI.U32 R26, R197, R183, RZ ;  /* 0x000000b7c51a7227 */ /* 0x000fe200078e00ff */
[----:B------:R-:W-:Y:S01]  /*7c60*/  @!P4 IADD3 R177, R177, -R81, RZ ;  /* 0x80000051b1b1c210 */ /* 0x000fe20007ffe0ff */
[----:B------:R-:W-:Y:S01]  /*7c70*/  STL [R1+0x1f88], R12 ;  /* 0x001f880c01007387 */ /* 0x000fe20000100800 */
[----:B------:R-:W-:Y:S01]  /*7c80*/  ISETP.GE.AND P4, PT, R18, RZ, PT ;  /* 0x000000ff1200720c */ /* 0x000fe20003f86270 */
[----:B------:R-:W-:Y:S01]  /*7c90*/  IMAD.MOV R26, RZ, RZ, -R26 ;  /* 0x000000ffff1a7224 */ /* 0x000fe200078e0a1a */
[----:B------:R-:W-:Y:S01]  /*7ca0*/  ISETP.GE.AND P5, PT, R15, RZ, PT ;  /* 0x000000ff0f00720c */ /* 0x000fe20003fa6270 */
[----:B------:R-:W-:Y:S01]  /*7cb0*/  IMAD.HI.U32 R27, R197, R182, RZ ;  /* 0x000000b6c51b7227 */ /* 0x000fe200078e00ff */
[----:B------:R-:W-:-:S03]  /*7cc0*/  IADD3 R15, R203, 0x1b, RZ ;  /* 0x0000001bcb0f7810 */ /* 0x000fc60007ffe0ff */
[----:B------:R-:W-:Y:S01]  /*7cd0*/  IMAD R183, R81, R26, R183 ;  /* 0x0000001a51b77224 */ /* 0x000fe200078e02b7 */
[----:B------:R-:W-:Y:S01]  /*7ce0*/  IADD3 R27, -R27, RZ, RZ ;  /* 0x000000ff1b1b7210 */ /* 0x000fe20007ffe1ff */
[----:B------:R-:W-:Y:S01]  /*7cf0*/  IMAD R26, R201, 0x46, RZ ;  /* 0x00000046c91a7824 */ /* 0x000fe200078e02ff */
[----:B------:R-:W-:Y:S01]  /*7d00*/  IABS R184, R15 ;  /* 0x0000000f00b87213 */ /* 0x000fe20000000000 */
[----:B------:R-:W-:Y:S01]  /*7d10*/  @!P6 IMAD.IADD R180, R180, 0x1, -R81 ;  /* 0x00000001b4b4e824 */ /* 0x000fe200078e0a51 */
[----:B------:R-:W-:Y:S01]  /*7d20*/  STL [R1+0x1fa0], R15 ;  /* 0x001fa00f01007387 */ /* 0x000fe20000100800 */
[----:B------:R-:W-:-:S04]  /*7d30*/  IMAD.WIDE R24, R26, 0x4, R10 ;  /* 0x000000041a187825 */ /* 0x000fc800078e020a */
[C---:B--2---:R-:W-:Y:S01]  /*7d40*/  IMAD.WIDE R22, R26.reuse, 0x4, R8 ;  /* 0x000000041a167825 */ /* 0x044fe200078e0208 */
[----:B------:R1:W-:Y:S03]  /*7d50*/  LDGSTS.E [R252+0x23000], [R24.64], !P2 ;  /* 0x2300000018fc7fae */ /* 0x0003e6000d121846 */
[C---:B---3--:R-:W-:Y:S01]  /*7d60*/  IMAD.WIDE R20, R26.reuse, 0x4, R6 ;  /* 0x000000041a147825 */ /* 0x048fe200078e0206 */
[----:B------:R2:W-:Y:S03]  /*7d70*/  LDGSTS.E [R252+0x23200], [R22.64], !P2 ;  /* 0x2320000016fc7fae */ /* 0x0005e6000d121846 */
[----:B------:R-:W-:Y:S01]  /*7d80*/  IMAD.WIDE R18, R26, 0x4, R4 ;  /* 0x000000041a127825 */ /* 0x000fe200078e0204 */
[----:B------:R3:W-:Y:S03]  /*7d90*/  LDGSTS.E [R252+0x23400], [R20.64], !P2 ;  /* 0x2340000014fc7fae */ /* 0x0007e6000d121846 */
[C---:B------:R-:W-:Y:S01]  /*7da0*/  IMAD R182, R81.reuse, R27, R182 ;  /* 0x0000001b51b67224 */ /* 0x040fe200078e02b6 */
[----:B------:R1:W-:Y:S01]  /*7db0*/  LDGSTS.E [R252+0x23600], [R18.64], !P2 ;  /* 0x2360000012fc7fae */ /* 0x0003e2000d121846 */
[----:B------:R-:W-:Y:S01]  /*7dc0*/  ISETP.GT.U32.AND P2, PT, R81, R180, PT ;  /* 0x000000b45100720c */ /* 0x000fe20003f44070 */
[----:B------:R-:W-:Y:S01]  /*7dd0*/  @!P4 IMAD.MOV R177, RZ, RZ, -R177 ;  /* 0x000000ffffb1c224 */ /* 0x000fe200078e0ab1 */
[----:B------:R-:W-:Y:S01]  /*7de0*/  ISETP.GE.AND P4, PT, R17, RZ, PT ;  /* 0x000000ff1100720c */ /* 0x000fe20003f86270 */
[----:B------:R-:W-:Y:S01]  /*7df0*/  @!P5 IMAD.MOV R179, RZ, RZ, -R179 ;  /* 0x000000ffffb3d224 */ /* 0x000fe200078e0ab3 */
[----:B------:R-:W-:Y:S01]  /*7e00*/  ISETP.GT.U32.AND P6, PT, R81, R182, PT ;  /* 0x000000b65100720c */ /* 0x000fe20003fc4070 */
[----:B------:R-:W-:Y:S01]  /*7e10*/  IMAD.HI.U32 R26, R197, R184, RZ ;  /* 0x000000b8c51a7227 */ /* 0x000fe200078e00ff */
[----:B------:R-:W-:Y:S01]  /*7e20*/  ISETP.GT.U32.AND P5, PT, R81, R181, PT ;  /* 0x000000b55100720c */ /* 0x000fe20003fa4070 */
[----:B------:R1:W-:Y:S01]  /*7e30*/  STL.64 [R1+0x1670], R24 ;  /* 0x0016701801007387 */ /* 0x0003e20000100a00 */
[----:B------:R-:W-:Y:S01]  /*7e40*/  IADD3 R17, R203, 0x53, RZ ;  /* 0x00000053cb117810 */ /* 0x000fe20007ffe0ff */
[----:B------:R-:W-:Y:S01]  /*7e50*/  IMAD R27, R201, 0x4a, RZ ;  /* 0x0000004ac91b7824 */ /* 0x000fe200078e02ff */
[----:B------:R-:W-:Y:S01]  /*7e60*/  IADD3 R26, -R26, RZ, RZ ;  /* 0x000000ff1a1a7210 */ /* 0x000fe20007ffe1ff */
[----:B------:R2:W-:Y:S01]  /*7e70*/  STL.64 [R1+0x1678], R22 ;  /* 0x0016781601007387 */ /* 0x0005e20000100a00 */
[----:B------:R-:W-:Y:S01]  /*7e80*/  IABS R191, R17 ;  /* 0x0000001100bf7213 */ /* 0x000fe20000000000 */
[----:B------:R-:W-:Y:S01]  /*7e90*/  @!P2 IMAD.IADD R180, R180, 0x1, -R81 ;  /* 0x00000001b4b4a824 */ /* 0x000fe200078e0a51 */
[C---:B------:R-:W-:Y:S01]  /*7ea0*/  ISETP.GT.U32.AND P2, PT, R81.reuse, R183, PT ;  /* 0x000000b75100720c */ /* 0x040fe20003f44070 */
[----:B------:R3:W-:Y:S01]  /*7eb0*/  STL.64 [R1+0x1680], R20 ;  /* 0x0016801401007387 */ /* 0x0007e20000100a00 */
[----:B------:R-:W-:-:S02]  /*7ec0*/  IMAD R184, R81, R26, R184 ;  /* 0x0000001a51b87224 */ /* 0x000fc400078e02b8 */
[----:B------:R-:W-:Y:S01]  /*7ed0*/  @!P6 IMAD.IADD R182, R182, 0x1, -R81 ;  /* 0x00000001b6b6e824 */ /* 0x000fe200078e0a51 */
[----:B------:R4:W-:Y:S01]  /*7ee0*/  STL.64 [R1+0x1688], R18 ;  /* 0x0016881201007387 */ /* 0x0009e20000100a00 */
[----:B-1----:R-:W-:Y:S01]  /*7ef0*/  IMAD.WIDE R24, R27, 0x4, R10 ;  /* 0x000000041b187825 */ /* 0x002fe200078e020a */
[----:B------:R-:W-:Y:S02]  /*7f00*/  @!P5 IADD3 R181, R181, -R81, RZ ;  /* 0x80000051b5b5d210 */ /* 0x000fe40007ffe0ff */
[----:B------:R-:W-:Y:S01]  /*7f10*/  ISETP.GT.U32.AND P6, PT, R81, R182, PT ;  /* 0x000000b65100720c */ /* 0x000fe20003fc4070 */
[----:B--2---:R-:W-:Y:S01]  /*7f20*/  IMAD.WIDE R22, R27, 0x4, R8 ;  /* 0x000000041b167825 */ /* 0x004fe200078e0208 */
[----:B------:R1:W-:Y:S01]  /*7f30*/  LDGSTS.E [R252+0x25000], [R24.64], !P3 ;  /* 0x2500000018fc7fae */ /* 0x0003e2000d921846 */
[----:B------:R-:W-:Y:S02]  /*7f40*/  ISETP.GE.U32.AND P5, PT, R28, 0x7fffff2a, PT ;  /* 0x7fffff2a1c00780c */ /* 0x000fe40003fa6070 */
[----:B------:R-:W-:Y:S01]  /*7f50*/  @!P2 IMAD.IADD R183, R183, 0x1, -R81 ;  /* 0x00000001b7b7a824 */ /* 0x000fe200078e0a51 */
[----:B------:R2:W-:Y:S01]  /*7f60*/  LDGSTS.E [R252+0x25200], [R22.64], !P3 ;  /* 0x2520000016fc7fae */ /* 0x0005e2000d921846 */
[----:B---3--:R-:W-:Y:S01]  /*7f70*/  IMAD.WIDE R20, R27, 0x4, R6 ;  /* 0x000000041b147825 */ /* 0x008fe200078e0206 */
[----:B------:R-:W-:-:S02]  /*7f80*/  IADD3 R28, R202, -0x5b, RZ ;  /* 0xffffffa5ca1c7810 */ /* 0x000fc40007ffe0ff */
[----:B------:R-:W-:Y:S01]  /*7f90*/  ISETP.GT.U32.AND P2, PT, R81, R183, PT ;  /* 0x000000b75100720c */ /* 0x000fe20003f44070 */
[----:B------:R-:W-:Y:S01]  /*7fa0*/  @!P4 IMAD.MOV R178, RZ, RZ, -R178 ;  /* 0x000000ffffb2c224 */ /* 0x000fe200078e0ab2 */
[----:B------:R-:W-:Y:S01]  /*7fb0*/  ISETP.GE.AND P4, PT, R14, RZ, PT ;  /* 0x000000ff0e00720c */ /* 0x000fe20003f86270 */
[----:B----4-:R-:W-:Y:S01]  /*7fc0*/  IMAD.WIDE R18, R27, 0x4, R4 ;  /* 0x000000041b127825 */ /* 0x010fe200078e0204 */
[----:B------:R3:W-:Y:S01]  /*7fd0*/  LDGSTS.E [R252+0x25400], [R20.64], !P3 ;  /* 0x2540000014fc7fae */ /* 0x0007e2000d921846 */
[----:B------:R-:W-:Y:S02]  /*7fe0*/  IADD3 R14, R203, 0x23, RZ ;  /* 0x00000023cb0e7810 */ /* 0x000fe40007ffe0ff */
[----:B------:R-:W-:Y:S01]  /*7ff0*/  @!P6 IMAD.IADD R182, R182, 0x1, -R81 ;  /* 0x00000001b6b6e824 */ /* 0x000fe200078e0a51 */
[C---:B------:R-:W-:Y:S01]  /*8000*/  ISETP.GT.U32.AND P6, PT, R81.reuse, R184, PT ;  /* 0x000000b85100720c */ /* 0x040fe20003fc4070 */
[----:B------:R4:W-:Y:S01]  /*8010*/  LDGSTS.E [R252+0x25600], [R18.64], !P3 ;  /* 0x2560000012fc7fae */ /* 0x0009e2000d921846 */
[----:B------:R-:W-:-:S02]  /*8020*/  ISETP.GT.U32.AND P3, PT, R81, R181, PT ;  /* 0x000000b55100720c */ /* 0x000fc40003f64070 */
[----:B------:R-:W-:Y:S01]  /*8030*/  IABS R185, R14 ;  /* 0x0000000e00b97213 */ /* 0x000fe20000000000 */
[--C-:B------:R-:W-:Y:S01]  /*8040*/  @!P2 IMAD.IADD R183, R183, 0x1, -R81.reuse ;  /* 0x00000001b7b7a824 */ /* 0x100fe200078e0a51 */
[----:B------:R-:W-:Y:S01]  /*8050*/  ISETP.GE.AND P2, PT, R12, RZ, PT ;  /* 0x000000ff0c00720c */ /* 0x000fe20003f46270 */
[----:B------:R-:W-:Y:S01]  /*8060*/  @!P4 IMAD.MOV R180, RZ, RZ, -R180 ;  /* 0x000000ffffb4c224 */ /* 0x000fe200078e0ab4 */
[----:B------:R-:W-:Y:S01]  /*8070*/  ISETP.GE.AND P4, PT, R16, RZ, PT ;  /* 0x000000ff1000720c */ /* 0x000fe20003f86270 */
[----:B------:R-:W-:Y:S01]  /*8080*/  IMAD.HI.U32 R26, R197, R185, RZ ;  /* 0x000000b9c51a7227 */ /* 0x000fe200078e00ff */
[----:B------:R-:W-:Y:S01]  /*8090*/  STL.64 [R1+0x16f0], R24 ;  /* 0x0016f01801007387 */ /* 0x000fe20000100a00 */
[----:B------:R-:W-:Y:S02]  /*80a0*/  IADD3 R12, R203, 0x33, RZ ;  /* 0x00000033cb0c7810 */ /* 0x000fe40007ffe0ff */
[----:B------:R-:W-:Y:S01]  /*80b0*/  @!P6 IADD3 R184, R184, -R81, RZ ;  /* 0x80000051b8b8e210 */ /* 0x000fe20007ffe0ff */
[----:B------:R-:W-:Y:S01]  /*80c0*/  STL.64 [R1+0x16f8], R22 ;  /* 0x0016f81601007387 */ /* 0x000fe20000100a00 */
[----:B------:R-:W-:Y:S01]  /*80d0*/  @!P3 IMAD.IADD R181, R181, 0x1, -R81 ;  /* 0x00000001b5b5b824 */ /* 0x000fe200078e0a51 */
[----:B------:R-:W-:-:S02]  /*80e0*/  ISETP.GE.AND P3, PT, R13, RZ, PT ;  /* 0x000000ff0d00720c */ /* 0x000fc40003f66270 */
[----:B------:R-:W-:Y:S01]  /*80f0*/  ISETP.GT.U32.AND P6, PT, R81, R184, PT ;  /* 0x000000b85100720c */ /* 0x000fe20003fc4070 */
[----:B------:R-:W-:Y:S01]  /*8100*/  @!P2 IMAD.MOV R183, RZ, RZ, -R183 ;  /* 0x000000ffffb7a224 */ /* 0x000fe200078e0ab7 */
[----:B------:R-:W-:Y:S01]  /*8110*/  IADD3 R13, R203, 0x2b, RZ ;  /* 0x0000002bcb0d7810 */ /* 0x000fe20007ffe0ff */
[----:B------:R-:W-:Y:S01]  /*8120*/  @!P4 IMAD.MOV R181, RZ, RZ, -R181 ;  /* 0x000000ffffb5c224 */ /* 0x000fe200078e0ab5 */
[----:B------:R-:W-:Y:S01]  /*8130*/  IADD3 R26, -R26, RZ, RZ ;  /* 0x000000ff1a1a7210 */ /* 0x000fe20007ffe1ff */
[----:B------:R-:W-:Y:S01]  /*8140*/  STL.64 [R1+0x1700], R20 ;  /* 0x0017001401007387 */ /* 0x000fe20000100a00 */
[----:B------:R-:W-:Y:S02]  /*8150*/  IABS R186, R13 ;  /* 0x0000000d00ba7213 */ /* 0x000fe40000000000 */
[----:B------:R-:W-:Y:S01]  /*8160*/  ISETP.GE.U32.AND P4, PT, R28, 0x7fffff26, PT ;  /* 0x7fffff261c00780c */ /* 0x000fe20003f86070 */
[----:B------:R-:W-:Y:S01]  /*8170*/  IMAD R185, R81, R26, R185 ;  /* 0x0000001a51b97224 */ /* 0x000fe200078e02b9 */
[----:B------:R-:W-:Y:S01]  /*8180*/  ISETP.GE.AND P2, PT, R15, RZ, PT ;  /* 0x000000ff0f00720c */ /* 0x000fe20003f46270 */
[----:B------:R-:W-:Y:S01]  /*8190*/  IMAD.HI.U32 R28, R197, R186, RZ ;  /* 0x000000bac51c7227 */ /* 0x000fe200078e00ff */
[----:B------:R4:W-:Y:S01]  /*81a0*/  STL.64 [R1+0x1708], R18 ;  /* 0x0017081201007387 */ /* 0x0009e20000100a00 */
[----:B------:R-:W-:-:S02]  /*81b0*/  IADD3 R27, R202, -0x5f, RZ ;  /* 0xffffffa1ca1b7810 */ /* 0x000fc40007ffe0ff */
[--C-:B------:R-:W-:Y:S01]  /*81c0*/  @!P6 IMAD.IADD R184, R184, 0x1, -R81.reuse ;  /* 0x00000001b8b8e824 */ /* 0x100fe200078e0a51 */
[----:B------:R-:W-:Y:S01]  /*81d0*/  ISETP.GT.U32.AND P6, PT, R81, R185, PT ;  /* 0x000000b95100720c */ /* 0x000fe20003fc4070 */
[----:B------:R-:W-:Y:S01]  /*81e0*/  IMAD.MOV R28, RZ, RZ, -R28 ;  /* 0x000000ffff1c7224 */ /* 0x000fe200078e0a1c */
[----:B------:R-:W-:Y:S01]  /*81f0*/  IABS R187, R12 ;  /* 0x0000000c00bb7213 */ /* 0x000fe20000000000 */
[----:B------:R-:W-:Y:S01]  /*8200*/  @!P3 IMAD.MOV R182, RZ, RZ, -R182 ;  /* 0x000000ffffb6b224 */ /* 0x000fe200078e0ab6 */
[----:B------:R-:W-:Y:S01]  /*8210*/  ISETP.GE.U32.AND P3, PT, R27, 0x7fffff22, PT ;  /* 0x7fffff221b00780c */ /* 0x000fe20003f66070 */
[----:B------:R-:W-:Y:S01]  /*8220*/  IMAD R186, R81, R28, R186 ;  /* 0x0000001c51ba7224 */ /* 0x000fe200078e02ba */
[C---:B------:R-:W-:Y:S01]  /*8230*/  IADD3 R16, R203.reuse, 0x4b, RZ ;  /* 0x0000004bcb107810 */ /* 0x040fe20007ffe0ff */
[----:B------:R-:W-:Y:S01]  /*8240*/  @!P2 IMAD.MOV R184, RZ, RZ, -R184 ;  /* 0x000000ffffb8a224 */ /* 0x000fe200078e0ab8 */
[----:B----4-:R-:W-:Y:S01]  /*8250*/  IADD3 R19, R203, 0x3b, RZ ;  /* 0x0000003bcb137810 */ /* 0x010fe20007ffe0ff */
[----:B------:R-:W-:Y:S01]  /*8260*/  IMAD.HI.U32 R27, R197, R187, RZ ;  /* 0x000000bbc51b7227 */ /* 0x000fe200078e00ff */
[----:B------:R-:W-:Y:S01]  /*8270*/  ISETP.GT.U32.AND P2, PT, R81, R186, PT ;  /* 0x000000ba5100720c */ /* 0x000fe20003f44070 */
[----:B------:R4:W-:Y:S01]  /*8280*/  STL [R1+0x1fd4], R14 ;  /* 0x001fd40e01007387 */ /* 0x0009e20000100800 */
[----:B------:R-:W-:Y:S01]  /*8290*/  IABS R188, R19 ;  /* 0x0000001300bc7213 */ /* 0x000fe20000000000 */
[--C-:B------:R-:W-:Y:S01]  /*82a0*/  @!P6 IMAD.IADD R185, R185, 0x1, -R81.reuse ;  /* 0x00000001b9b9e824 */ /* 0x100fe200078e0a51 */
[----:B------:R-:W-:Y:S01]  /*82b0*/  IADD3 R18, R203, 0x43, RZ ;  /* 0x00000043cb127810 */ /* 0x000fe20007ffe0ff */
[----:B------:R-:W-:Y:S01]  /*82c0*/  STL [R1+0x2000], R13 ;  /* 0x0020000d01007387 */ /* 0x000fe20000100800 */
[----:B------:R-:W-:Y:S01]  /*82d0*/  IADD3 R27, -R27, RZ, RZ ;  /* 0x000000ff1b1b7210 */ /* 0x000fe20007ffe1ff */
[----:B------:R-:W-:Y:S01]  /*82e0*/  IMAD.HI.U32 R26, R197, R188, RZ ;  /* 0x000000bcc51a7227 */ /* 0x000fe200078e00ff */
[C---:B------:R-:W-:Y:S01]  /*82f0*/  ISETP.GT.U32.AND P6, PT, R81.reuse, R185, PT ;  /* 0x000000b95100720c */ /* 0x040fe20003fc4070 */
[----:B------:R-:W-:Y:S01]  /*8300*/  STL [R1+0x2028], R12 ;  /* 0x0020280c01007387 */ /* 0x000fe20000100800 */
[----:B------:R-:W-:Y:S01]  /*8310*/  IABS R189, R18 ;  /* 0x0000001200bd7213 */ /* 0x000fe20000000000 */
[----:B------:R-:W-:Y:S01]  /*8320*/  IMAD.MOV R26, RZ, RZ, -R26 ;  /* 0x000000ffff1a7224 */ /* 0x000fe200078e0a1a */
[----:B------:R-:W-:Y:S01]  /*8330*/  IABS R190, R16 ;  /* 0x0000001000be7213 */ /* 0x000fe20000000000 */
[----:B------:R-:W-:Y:S01]  /*8340*/  @!P2 IMAD.IADD R186, R186, 0x1, -R81 ;  /* 0x00000001babaa824 */ /* 0x000fe200078e0a51 */
[----:B------:R-:W-:Y:S01]  /*8350*/  STL [R1+0x2058], R19 ;  /* 0x0020581301007387 */ /* 0x000fe20000100800 */
[----:B------:R-:W-:Y:S01]  /*8360*/  IMAD R188, R81, R26, R188 ;  /* 0x0000001a51bc7224 */ /* 0x000fe200078e02bc */
[----:B------:R-:W-:Y:S01]  /*8370*/  IADD3 R15, R203, 0x5b, RZ ;  /* 0x0000005bcb0f7810 */ /* 0x000fe20007ffe0ff */
[----:B------:R-:W-:Y:S01]  /*8380*/  IMAD R26, R201, 0x4e, RZ ;  /* 0x0000004ec91a7824 */ /* 0x000fe200078e02ff */
[C---:B------:R-:W-:Y:S01]  /*8390*/  ISETP.GT.U32.AND P2, PT, R81.reuse, R186, PT ;  /* 0x000000ba5100720c */ /* 0x040fe20003f44070 */
[----:B------:R-:W-:Y:S01]  /*83a0*/  IMAD R187, R81, R27, R187 ;  /* 0x0000001b51bb7224 */ /* 0x000fe200078e02bb */
[----:B------:R-:W-:Y:S01]  /*83b0*/  STL [R1+0x207c], R18 ;  /* 0x00207c1201007387 */ /* 0x000fe20000100800 */
[----:B------:R-:W-:Y:S01]  /*83c0*/  IMAD.WIDE R30, R26, 0x4, R10 ;  /* 0x000000041a1e7825 */ /* 0x000fe200078e020a */
[----:B------:R-:W-:-:S02]  /*83d0*/  IABS R192, R15 ;  /* 0x0000000f00c07213 */ /* 0x000fc40000000000 */
[----:B------:R-:W-:Y:S01]  /*83e0*/  STL [R1+0x2094], R16 ;  /* 0x0020941001007387 */ /* 0x000fe20000100800 */
[----:B-1----:R-:W-:-:S03]  /*83f0*/  IMAD.WIDE R24, R26, 0x4, R8 ;  /* 0x000000041a187825 */ /* 0x002fc600078e0208 */
[----:B------:R1:W-:Y:S01]  /*8400*/  LDGSTS.E [R252+0x27000], [R30.64], !P1 ;  /* 0x270000001efc7fae */ /* 0x0003e2000c921846 */
[----:B--2---:R-:W-:Y:S02]  /*8410*/  IMAD.WIDE R22, R26, 0x4, R6 ;  /* 0x000000041a167825 */ /* 0x004fe400078e0206 */
[----:B------:R-:W-:Y:S01]  /*8420*/  @!P2 IADD3 R186, R186, -R81, RZ ;  /* 0x80000051babaa210 */ /* 0x000fe20007ffe0ff */
[----:B------:R2:W-:Y:S01]  /*8430*/  LDGSTS.E [R252+0x27200], [R24.64], !P1 ;  /* 0x2720000018fc7fae */ /* 0x0005e2000c921846 */
[----:B---3--:R-:W-:Y:S01]  /*8440*/  IMAD.WIDE R20, R26, 0x4, R4 ;  /* 0x000000041a147825 */ /* 0x008fe200078e0204 */
[----:B------:R-:W-:Y:S02]  /*8450*/  ISETP.GT.U32.AND P2, PT, R81, R188, PT ;  /* 0x000000bc5100720c */ /* 0x000fe40003f44070 */
[----:B------:R3:W-:Y:S01]  /*8460*/  LDGSTS.E [R252+0x27400], [R22.64], !P1 ;  /* 0x2740000016fc7fae */ /* 0x0007e2000c921846 */
[----:B------:R-:W-:-:S03]  /*8470*/  IMAD.HI.U32 R27, R197, R189, RZ ;  /* 0x000000bdc51b7227 */ /* 0x000fc600078e00ff */
[----:B------:R1:W-:Y:S01]  /*8480*/  LDGSTS.E [R252+0x27600], [R20.64], !P1 ;  /* 0x2760000014fc7fae */ /* 0x0003e2000c921846 */
[----:B------:R-:W-:Y:S01]  /*8490*/  ISETP.GE.AND P1, PT, R14, RZ, PT ;  /* 0x000000ff0e00720c */ /* 0x000fe20003f26270 */
[--C-:B------:R-:W-:Y:S01]  /*84a0*/  @!P6 IMAD.IADD R185, R185, 0x1, -R81.reuse ;  /* 0x00000001b9b9e824 */ /* 0x100fe200078e0a51 */
[----:B------:R-:W-:Y:S01]  /*84b0*/  ISETP.GE.AND P6, PT, R13, RZ, PT ;  /* 0x000000ff0d00720c */ /* 0x000fe20003fc6270 */
[----:B------:R-:W-:Y:S01]  /*84c0*/  IMAD.HI.U32 R26, R197, R190, RZ ;  /* 0x000000bec51a7227 */ /* 0x000fe200078e00ff */
[----:B------:R-:W-:Y:S01]  /*84d0*/  IADD3 R27, -R27, RZ, RZ ;  /* 0x000000ff1b1b7210 */ /* 0x000fe20007ffe1ff */
[----:B------:R1:W-:Y:S01]  /*84e0*/  STL.64 [R1+0x1770], R30 ;  /* 0x0017701e01007387 */ /* 0x0003e20000100a00 */
[----:B----4-:R-:W-:Y:S01]  /*84f0*/  IADD3 R14, R203, 0x63, RZ ;  /* 0x00000063cb0e7810 */ /* 0x010fe20007ffe0ff */
[----:B------:R-:W-:Y:S02]  /*8500*/  @!P2 IMAD.IADD R188, R188, 0x1, -R81 ;  /* 0x00000001bcbca824 */ /* 0x000fe400078e0a51 */
[----:B------:R-:W-:Y:S01]  /*8510*/  IMAD R189, R81, R27, R189 ;  /* 0x0000001b51bd7224 */ /* 0x000fe200078e02bd */
[----:B------:R2:W-:Y:S01]  /*8520*/  STL.64 [R1+0x1778], R24 ;  /* 0x0017781801007387 */ /* 0x0005e20000100a00 */
[----:B------:R-:W-:Y:S01]  /*8530*/  IMAD.HI.U32 R27, R197, R191, RZ ;  /* 0x000000bfc51b7227 */ /* 0x000fe200078e00ff */
[----:B------:R-:W-:-:S02]  /*8540*/  IABS R193, R14 ;  /* 0x0000000e00c17213 */ /* 0x000fc40000000000 */
[----:B------:R3:W-:Y:S01]  /*8550*/  STL.64 [R1+0x1780], R22 ;  /* 0x0017801601007387 */ /* 0x0007e20000100a00 */
[----:B------:R-:W-:Y:S01]  /*8560*/  @!P1 IMAD.MOV R185, RZ, RZ, -R185 ;  /* 0x000000ffffb99224 */ /* 0x000fe200078e0ab9 */
[C---:B------:R-:W-:Y:S01]  /*8570*/  ISETP.GT.U32.AND P1, PT, R81.reuse, R187, PT ;  /* 0x000000bb5100720c */ /* 0x040fe20003f24070 */
[----:B------:R-:W-:Y:S01]  /*8580*/  @!P6 IMAD.MOV R186, RZ, RZ, -R186 ;  /* 0x000000ffffbae224 */ /* 0x000fe200078e0aba */
[----:B------:R-:W-:Y:S01]  /*8590*/  ISETP.GT.U32.AND P6, PT, R81, R189, PT ;  /* 0x000000bd5100720c */ /* 0x000fe20003fc4070 */
[----:B------:R-:W-:Y:S01]  /*85a0*/  IMAD.MOV R26, RZ, RZ, -R26 ;  /* 0x000000ffff1a7224 */ /* 0x000fe200078e0a1a */
[----:B------:R-:W-:Y:S01]  /*85b0*/  IADD3 R27, -R27, RZ, RZ ;  /* 0x000000ff1b1b7210 */ /* 0x000fe20007ffe1ff */
[----:B------:R-:W-:Y:S01]  /*85c0*/  IMAD R28, R201, 0x52, RZ ;  /* 0x00000052c91c7824 */ /* 0x000fe200078e02ff */
[----:B------:R4:W-:Y:S01]  /*85d0*/  STL.64 [R1+0x1788], R20 ;  /* 0x0017881401007387 */ /* 0x0009e20000100a00 */
[----:B------:R-:W-:Y:S01]  /*85e0*/  IMAD R190, R81, R26, R190 ;  /* 0x0000001a51be7224 */ /* 0x000fe200078e02be */
[----:B-1----:R-:W-:Y:S01]  /*85f0*/  IADD3 R30, R202, -0x67, RZ ;  /* 0xffffff99ca1e7810 */ /* 0x002fe20007ffe0ff */
[----:B--2---:R-:W-:Y:S01]  /*8600*/  IMAD.WIDE R24, R28, 0x4, R10 ;  /* 0x000000041c187825 */ /* 0x004fe200078e020a */
[----:B------:R-:W-:Y:S03]  /*8610*/  STL [R1+0x20b0], R17 ;  /* 0x0020b01101007387 */ /* 0x000fe60000100800 */
[--C-:B------:R-:W-:Y:S01]  /*8620*/  @!P1 IMAD.IADD R187, R187, 0x1, -R81.reuse ;  /* 0x00000001bbbb9824 */ /* 0x100fe200078e0a51 */
[----:B------:R-:W-:Y:S01]  /*8630*/  ISETP.GE.AND P1, PT, R12, RZ, PT ;  /* 0x000000ff0c00720c */ /* 0x000fe20003f26270 */
[----:B------:R-:W-:Y:S01]  /*8640*/  @!P6 IMAD.IADD R189, R189, 0x1, -R81 ;  /* 0x00000001bdbde824 */ /* 0x000fe200078e0a51 */
[----:B------:R1:W-:Y:S01]  /*8650*/  LDGSTS.E [R252+0x29000], [R24.64], !P0 ;  /* 0x2900000018fc7fae */ /* 0x0003e2000c121846 */
[C---:B------:R-:W-:Y:S01]  /*8660*/  IMAD R191, R81.reuse, R27, R191 ;  /* 0x0000001b51bf7224 */ /* 0x040fe200078e02bf */
[C---:B------:R-:W-:Y:S01]  /*8670*/  ISETP.GT.U32.AND P2, PT, R81.reuse, R187, PT ;  /* 0x000000bb5100720c */ /* 0x040fe20003f44070 */
[C---:B---3--:R-:W-:Y:S01]  /*8680*/  IMAD.WIDE R22, R28.reuse, 0x4, R8 ;  /* 0x000000041c167825 */ /* 0x048fe200078e0208 */
[----:B------:R-:W-:Y:S01]  /*8690*/  ISETP.GT.U32.AND P6, PT, R81, R189, PT ;  /* 0x000000bd5100720c */ /* 0x000fe20003fc4070 */
[----:B------:R-:W-:Y:S02]  /*86a0*/  STL [R1+0x20b4], R15 ;  /* 0x0020b40f01007387 */ /* 0x000fe40000100800 */
[----:B----4-:R-:W-:-:S02]  /*86b0*/  IMAD.WIDE R20, R28, 0x4, R6 ;  /* 0x000000041c147825 */ /* 0x010fc400078e0206 */
[----:B------:R2:W-:Y:S02]  /*86c0*/  LDGSTS.E [R252+0x29200], [R22.64], !P0 ;  /* 0x2920000016fc7fae */ /* 0x0005e4000c121846 */
[----:B------:R-:W-:Y:S02]  /*86d0*/  IMAD.WIDE R12, R28, 0x4, R4 ;  /* 0x000000041c0c7825 */ /* 0x000fe400078e0204 */
[----:B------:R3:W-:Y:S02]  /*86e0*/  LDGSTS.E [R252+0x29400], [R20.64], !P0 ;  /* 0x2940000014fc7fae */ /* 0x0007e4000c121846 */
[----:B------:R-:W-:Y:S01]  /*86f0*/  @!P2 IADD3 R187, R187, -R81, RZ ;  /* 0x80000051bbbba210 */ /* 0x000fe20007ffe0ff */
[----:B------:R-:W-:Y:S01]  /*8700*/  IMAD.HI.U32 R26, R197, R192, RZ ;  /* 0x000000c0c51a7227 */ /* 0x000fe200078e00ff */
[C---:B------:R-:W-:Y:S01]  /*8710*/  ISETP.GT.U32.AND P2, PT, R81.reuse, R190, PT ;  /* 0x000000be5100720c */ /* 0x040fe20003f44070 */
[----:B------:R4:W-:Y:S01]  /*8720*/  LDGSTS.E [R252+0x29600], [R12.64], !P0 ;  /* 0x296000000cfc7fae */ /* 0x0009e2000c121846 */
[----:B------:R-:W-:Y:S01]  /*8730*/  ISETP.GT.U32.AND P0, PT, R81, R188, PT ;  /* 0x000000bc5100720c */ /* 0x000fe20003f04070 */
[----:B------:R-:W-:Y:S01]  /*8740*/  @!P6 IMAD.IADD R189, R189, 0x1, -R81 ;  /* 0x00000001bdbde824 */ /* 0x000fe200078e0a51 */
[----:B------:R-:W-:Y:S01]  /*8750*/  ISETP.GT.U32.AND P6, PT, R81, R191, PT ;  /* 0x000000bf5100720c */ /* 0x000fe20003fc4070 */
[----:B------:R-:W-:Y:S01]  /*8760*/  STL.64 [R1+0x17f0], R24 ;  /* 0x0017f01801007387 */ /* 0x000fe20000100a00 */
[----:B------:R-:W-:-:S02]  /*8770*/  IMAD.MOV R26, RZ, RZ, -R26 ;  /* 0x000000ffff1a7224 */ /* 0x000fc400078e0a1a */
[----:B------:R-:W-:Y:S01]  /*8780*/  IMAD.HI.U32 R28, R197, R193, RZ ;  /* 0x000000c1c51c7227 */ /* 0x000fe200078e00ff */
[----:B------:R-:W-:Y:S03]  /*8790*/  STL.64 [R1+0x17f8], R22 ;  /* 0x0017f81601007387 */ /* 0x000fe60000100a00 */
[----:B------:R-:W-:Y:S01]  /*87a0*/  IMAD R192, R81, R26, R192 ;  /* 0x0000001a51c07224 */ /* 0x000fe200078e02c0 */
[----:B------:R-:W-:Y:S01]  /*87b0*/  STL.64 [R1+0x1800], R20 ;  /* 0x0018001401007387 */ /* 0x000fe20000100a00 */
[----:B------:R-:W-:Y:S01]  /*87c0*/  @!P2 IADD3 R190, R190, -R81, RZ ;  /* 0x80000051bebea210 */ /* 0x000fe20007ffe0ff */
[--C-:B------:R-:W-:Y:S01]  /*87d0*/  @!P0 IMAD.IADD R188, R188, 0x1, -R81.reuse ;  /* 0x00000001bcbc8824 */ /* 0x100fe200078e0a51 */
[----:B------:R-:W-:Y:S01]  /*87e0*/  ISETP.GE.AND P0, PT, R18, RZ, PT ;  /* 0x000000ff1200720c */ /* 0x000fe20003f06270 */
[----:B------:R4:W-:Y:S01]  /*87f0*/  STL.64 [R1+0x1808], R12 ;  /* 0x0018080c01007387 */ /* 0x0009e20000100a00 */
[----:B------:R-:W-:Y:S01]  /*8800*/  @!P6 IMAD.IADD R191, R191, 0x1, -R81 ;  /* 0x00000001bfbfe824 */ /* 0x000fe200078e0a51 */
[C---:B------:R-:W-:Y:S01]  /*8810*/  ISETP.GT.U32.AND P2, PT, R81.reuse, R190, PT ;  /* 0x000000be5100720c */ /* 0x040fe20003f44070 */
[----:B------:R-:W-:Y:S01]  /*8820*/  @!P1 IMAD.MOV R187, RZ, RZ, -R187 ;  /* 0x000000ffffbb9224 */ /* 0x000fe200078e0abb */
[----:B------:R-:W-:Y:S01]  /*8830*/  IADD3 R26, R202, -0x63, RZ ;  /* 0xffffff9dca1a7810 */ /* 0x000fe20007ffe0ff */
[----:B------:R1:W-:Y:S01]  /*8840*/  STL [R1+0x20ac], R14 ;  /* 0x0020ac0e01007387 */ /* 0x0003e20000100800 */
[----:B------:R-:W-:-:S02]  /*8850*/  ISETP.GT.U32.AND P6, PT, R81, R191, PT ;  /* 0x000000bf5100720c */ /* 0x000fc40003fc4070 */
[----:B------:R-:W-:Y:S02]  /*8860*/  IADD3 R28, -R28, RZ, RZ ;  /* 0x000000ff1c1c7210 */ /* 0x000fe40007ffe1ff */
[----:B------:R-:W-:Y:S02]  /*8870*/  ISETP.GE.AND P1, PT, R19, RZ, PT ;  /* 0x000000ff1300720c */ /* 0x000fe40003f26270 */
[C---:B----4-:R-:W-:Y:S01]  /*8880*/  IADD3 R12, R203.reuse, 0x6b, RZ ;  /* 0x0000006bcb0c7810 */ /* 0x050fe20007ffe0ff */
[----:B------:R-:W-:Y:S01]  /*8890*/  @!P0 IMAD.MOV R189, RZ, RZ, -R189 ;  /* 0x000000ffffbd8224 */ /* 0x000fe200078e0abd */
[----:B------:R-:W-:Y:S01]  /*88a0*/  IADD3 R13, R203, 0x73, RZ ;  /* 0x00000073cb0d7810 */ /* 0x000fe20007ffe0ff */
[----:B------:R-:W-:Y:S01]  /*88b0*/  @!P2 IMAD.IADD R190, R190, 0x1, -R81 ;  /* 0x00000001bebea824 */ /* 0x000fe200078e0a51 */
[----:B------:R-:W-:Y:S01]  /*88c0*/  IABS R194, R12 ;  /* 0x0000000c00c27213 */ /* 0x000fe20000000000 */
[----:B------:R-:W-:Y:S01]  /*88d0*/  IMAD R193, R81, R28, R193 ;  /* 0x0000001c51c17224 */ /* 0x000fe200078e02c1 */
[----:B------:R-:W-:Y:S01]  /*88e0*/  IABS R117, R13 ;  /* 0x0000000d00757213 */ /* 0x000fe20000000000 */
[----:B------:R-:W-:Y:S01]  /*88f0*/  @!P6 IMAD.IADD R191, R191, 0x1, -R81 ;  /* 0x00000001bfbfe824 */ /* 0x000fe200078e0a51 */
[----:B------:R-:W-:Y:S01]  /*8900*/  ISETP.GE.U32.AND P2, PT, R26, 0x7fffff1e, PT ;  /* 0x7fffff1e1a00780c */ /* 0x000fe20003f46070 */
[----:B------:R-:W-:Y:S01]  /*8910*/  IMAD.HI.U32 R27, R197, R194, RZ ;  /* 0x000000c2c51b7227 */ /* 0x000fe200078e00ff */
[----:B------:R-:W-:Y:S01]  /*8920*/  ISETP.GE.AND P0, PT, R16, RZ, PT ;  /* 0x000000ff1000720c */ /* 0x000fe20003f06270 */
[----:B------:R4:W-:Y:S01]  /*8930*/  STL [R1+0x20a8], R12 ;  /* 0x0020a80c01007387 */ /* 0x0009e20000100800 */
[----:B------:R-:W-:Y:S01]  /*8940*/  IADD3 R16, R203, 0x7b, RZ ;  /* 0x0000007bcb107810 */ /* 0x000fe20007ffe0ff */
[----:B------:R-:W-:-:S02]  /*8950*/  IMAD.MOV R27, RZ, RZ, -R27 ;  /* 0x000000ffff1b7224 */ /* 0x000fc400078e0a1b */
[----:B------:R-:W-:Y:S01]  /*8960*/  IMAD.HI.U32 R26, R197, R117, RZ ;  /* 0x00000075c51a7227 */ /* 0x000fe200078e00ff */
[----:B------:R-:W-:Y:S01]  /*8970*/  IABS R118, R16 ;  /* 0x0000001000767213 */ /* 0x000fe20000000000 */
[----:B------:R1:W-:Y:S02]  /*8980*/  STL [R1+0x20a4], R13 ;  /* 0x0020a40d01007387 */ /* 0x0003e40000100800 */
[----:B------:R-:W-:Y:S01]  /*8990*/  IMAD R194, R81, R27, R194 ;  /* 0x0000001b51c27224 */ /* 0x000fe200078e02c2 */
[----:B------:R-:W-:Y:S01]  /*89a0*/  IADD3 R26, -R26, RZ, RZ ;  /* 0x000000ff1a1a7210 */ /* 0x000fe20007ffe1ff */
[C---:B------:R-:W-:Y:S01]  /*89b0*/  IMAD R27, R201.reuse, 0x56, RZ ;  /* 0x00000056c91b7824 */ /* 0x040fe200078e02ff */
[----:B------:R-:W-:Y:S01]  /*89c0*/  STL [R1+0x209c], R16 ;  /* 0x00209c1001007387 */ /* 0x000fe20000100800 */
[----:B------:R-:W-:Y:S01]  /*89d0*/  IMAD R28, R201, 0x5a, RZ ;  /* 0x0000005ac91c7824 */ /* 0x000fe200078e02ff */
[C---:B------:R-:W-:Y:S01]  /*89e0*/  ISETP.GT.U32.AND P6, PT, R81.reuse, R194, PT ;  /* 0x000000c25100720c */ /* 0x040fe20003fc4070 */
[----:B------:R-:W-:-:S02]  /*89f0*/  IMAD R117, R81, R26, R117 ;  /* 0x0000001a51757224 */ /* 0x000fc400078e0275 */
[----:B------:R-:W-:-:S04]  /*8a00*/  IMAD.WIDE R38, R27, 0x4, R10 ;  /* 0x000000041b267825 */ /* 0x000fc800078e020a */
[----:B------:R-:W-:Y:S01]  /*8a10*/  @!P0 IMAD.MOV R190, RZ, RZ, -R190 ;  /* 0x000000ffffbe8224 */ /* 0x000fe200078e0abe */
[----:B------:R-:W-:Y:S01]  /*8a20*/  ISETP.GT.U32.AND P0, PT, R81, R193, PT ;  /* 0x000000c15100720c */ /* 0x000fe20003f04070 */
[----:B------:R-:W-:Y:S01]  /*8a30*/  IMAD.WIDE R36, R27, 0x4, R8 ;  /* 0x000000041b247825 */ /* 0x000fe200078e0208 */
[----:B------:R1:W-:Y:S03]  /*8a40*/  LDGSTS.E [R252+0x2b000], [R38.64], !P5 ;  /* 0x2b00000026fc7fae */ /* 0x0003e6000e921846 */
[----:B------:R-:W-:Y:S01]  /*8a50*/  @!P6 IMAD.IADD R194, R194, 0x1, -R81 ;  /* 0x00000001c2c2e824 */ /* 0x000fe200078e0a51 */
[----:B------:R-:W-:Y:S01]  /*8a60*/  ISETP.GT.U32.AND P6, PT, R81, R117, PT ;  /* 0x000000755100720c */ /* 0x000fe20003fc4070 */
[C---:B------:R-:W-:Y:S01]  /*8a70*/  IMAD.WIDE R34, R27.reuse, 0x4, R6 ;  /* 0x000000041b227825 */ /* 0x040fe200078e0206 */
[----:B------:R3:W-:Y:S03]  /*8a80*/  LDGSTS.E [R252+0x2b200], [R36.64], !P5 ;  /* 0x2b20000024fc7fae */ /* 0x0007e6000e921846 */
[----:B------:R-:W-:Y:S01]  /*8a90*/  IMAD.WIDE R32, R27, 0x4, R4 ;  /* 0x000000041b207825 */ /* 0x000fe200078e0204 */
[----:B------:R4:W-:Y:S01]  /*8aa0*/  LDGSTS.E [R252+0x2b400], [R34.64], !P5 ;  /* 0x2b40000022fc7fae */ /* 0x0009e2000e921846 */
[----:B------:R-:W-:-:S02]  /*8ab0*/  @!P0 IADD3 R193, R193, -R81, RZ ;  /* 0x80000051c1c18210 */ /* 0x000fc40007ffe0ff */
[C---:B-1----:R-:W-:Y:S01]  /*8ac0*/  IMAD.WIDE R24, R28.reuse, 0x4, R10 ;  /* 0x000000041c187825 */ /* 0x042fe200078e020a */
[----:B------:R1:W-:Y:S01]  /*8ad0*/  LDGSTS.E [R252+0x2b600], [R32.64], !P5 ;  /* 0x2b60000020fc7fae */ /* 0x0003e2000e921846 */
[----:B------:R-:W-:Y:S02]  /*8ae0*/  ISETP.GT.U32.AND P5, PT, R81, R193, PT ;  /* 0x000000c15100720c */ /* 0x000fe40003fa4070 */
[C---:B--2---:R-:W-:Y:S01]  /*8af0*/  IMAD.WIDE R22, R28.reuse, 0x4, R8 ;  /* 0x000000041c167825 */ /* 0x044fe200078e0208 */
[----:B------:R2:W-:Y:S01]  /*8b00*/  LDGSTS.E [R252+0x2d000], [R24.64], !P4 ;  /* 0x2d00000018fc7fae */ /* 0x0005e2000e121846 */
[----:B------:R-:W-:Y:S02]  /*8b10*/  ISETP.GE.AND P0, PT, R15, RZ, PT ;  /* 0x000000ff0f00720c */ /* 0x000fe40003f06270 */
[----:B---3--:R-:W-:Y:S01]  /*8b20*/  IMAD.WIDE R20, R28, 0x4, R6 ;  /* 0x000000041c147825 */ /* 0x008fe200078e0206 */
[----:B------:R3:W-:Y:S01]  /*8b30*/  LDGSTS.E [R252+0x2d200], [R22.64], !P4 ;  /* 0x2d20000016fc7fae */ /* 0x0007e2000e121846 */
[----:B------:R-:W-:-:S02]  /*8b40*/  IADD3 R15, R203, 0x4, RZ ;  /* 0x00000004cb0f7810 */ /* 0x000fc40007ffe0ff */
[----:B------:R-:W-:Y:S01]  /*8b50*/  IMAD.WIDE R18, R28, 0x4, R4 ;  /* 0x000000041c127825 */ /* 0x000fe200078e0204 */
[----:B------:R1:W-:Y:S01]  /*8b60*/  LDGSTS.E [R252+0x2d400], [R20.64], !P4 ;  /* 0x2d40000014fc7fae */ /* 0x0003e2000e121846 */
[----:B------:R-:W-:Y:S02]  /*8b70*/  IABS R119, R15 ;  /* 0x0000000f00777213 */ /* 0x000fe40000000000 */
[----:B------:R-:W-:Y:S01]  /*8b80*/  @!P1 IMAD.MOV R188, RZ, RZ, -R188 ;  /* 0x000000ffffbc9224 */ /* 0x000fe200078e0abc */
[C---:B------:R-:W-:Y:S01]  /*8b90*/  ISETP.GT.U32.AND P1, PT, R81.reuse, R192, PT ;  /* 0x000000c05100720c */ /* 0x040fe20003f24070 */
[----:B------:R1:W-:Y:S01]  /*8ba0*/  LDGSTS.E [R252+0x2d600], [R18.64], !P4 ;  /* 0x2d60000012fc7fae */ /* 0x0003e2000e121846 */
[----:B------:R-:W-:Y:S01]  /*8bb0*/  ISETP.GT.U32.AND P4, PT, R81, R194, PT ;  /* 0x000000c25100720c */ /* 0x000fe20003f84070 */
[--C-:B------:R-:W-:Y:S01]  /*8bc0*/  @!P6 IMAD.IADD R117, R117, 0x1, -R81.reuse ;  /* 0x000000017575e824 */ /* 0x100fe200078e0a51 */
[----:B------:R-:W-:Y:S01]  /*8bd0*/  IADD3 R27, R202, -0x6f, RZ ;  /* 0xffffff91ca1b7810 */ /* 0x000fe20007ffe0ff */
[----:B------:R-:W-:Y:S01]  /*8be0*/  IMAD.HI.U32 R26, R197, R118, RZ ;  /* 0x00000076c51a7227 */ /* 0x000fe200078e00ff */
[----:B------:R-:W-:Y:S02]  /*8bf0*/  STL.64 [R1+0x1870], R38 ;  /* 0x0018702601007387 */ /* 0x000fe40000100a00 */
[----:B------:R-:W-:Y:S01]  /*8c00*/  ISETP.GT.U32.AND P6, PT, R81, R117, PT ;  /* 0x000000755100720c */ /* 0x000fe20003fc4070 */
[----:B------:R-:W-:Y:S01]  /*8c10*/  IMAD.MOV R26, RZ, RZ, -R26 ;  /* 0x000000ffff1a7224 */ /* 0x000fe200078e0a1a */
[----:B------:R2:W-:Y:S01]  /*8c20*/  STL.64 [R1+0x18f0], R24 ;  /* 0x0018f01801007387 */ /* 0x0005e20000100a00 */
[--C-:B------:R-:W-:Y:S01]  /*8c30*/  @!P5 IMAD.IADD R193, R193, 0x1, -R81.reuse ;  /* 0x00000001c1c1d824 */ /* 0x100fe200078e0a51 */
[----:B------:R-:W-:Y:S01]  /*8c40*/  ISETP.GE.AND P5, PT, R14, RZ, PT ;  /* 0x000000ff0e00720c */ /* 0x000fe20003fa6270 */
[--C-:B------:R-:W-:Y:S01]  /*8c50*/  @!P1 IMAD.IADD R192, R192, 0x1, -R81.reuse ;  /* 0x00000001c0c09824 */ /* 0x100fe200078e0a51 */
[----:B------:R-:W-:Y:S01]  /*8c60*/  IADD3 R14, R203, 0x14, RZ ;  /* 0x00000014cb0e7810 */ /* 0x000fe20007ffe0ff */
[--C-:B------:R-:W-:Y:S01]  /*8c70*/  @!P4 IMAD.IADD R194, R194, 0x1, -R81.reuse ;  /* 0x00000001c2c2c824 */ /* 0x100fe200078e0a51 */
[----:B------:R-:W-:Y:S01]  /*8c80*/  ISETP.GE.AND P4, PT, R12, RZ, PT ;  /* 0x000000ff0c00720c */ /* 0x000fe20003f86270 */
[C---:B------:R-:W-:Y:S01]  /*8c90*/  IMAD R118, R81.reuse, R26, R118 ;  /* 0x0000001a51767224 */ /* 0x040fe200078e0276 */
[----:B------:R-:W-:Y:S01]  /*8ca0*/  ISETP.GT.U32.AND P1, PT, R81, R192, PT ;  /* 0x000000c05100720c */ /* 0x000fe20003f24070 */
[----:B------:R-:W-:Y:S01]  /*8cb0*/  IMAD.HI.U32 R26, R197, R119, RZ ;  /* 0x00000077c51a7227 */ /* 0x000fe200078e00ff */
[----:B----4-:R-:W-:Y:S01]  /*8cc0*/  IADD3 R12, R203, 0xc, RZ ;  /* 0x0000000ccb0c7810 */ /* 0x010fe20007ffe0ff */
[----:B------:R-:W-:Y:S01]  /*8cd0*/  STL.64 [R1+0x1878], R36 ;  /* 0x0018782401007387 */ /* 0x000fe20000100a00 */
[----:B------:R-:W-:Y:S01]  /*8ce0*/  IABS R121, R14 ;  /* 0x0000000e00797213 */ /* 0x000fe20000000000 */
[--C-:B------:R-:W-:Y:S01]  /*8cf0*/  @!P6 IMAD.IADD R117, R117, 0x1, -R81.reuse ;  /* 0x000000017575e824 */ /* 0x100fe200078e0a51 */
[----:B------:R-:W-:Y:S01]  /*8d00*/  ISETP.GE.AND P6, PT, R13, RZ, PT ;  /* 0x000000ff0d00720c */ /* 0x000fe20003fc6270 */
[----:B------:R-:W-:Y:S01]  /*8d10*/  IMAD.MOV R26, RZ, RZ, -R26 ;  /* 0x000000ffff1a7224 */ /* 0x000fe200078e0a1a */
[----:B------:R-:W-:Y:S01]  /*8d20*/  IABS R120, R12 ;  /* 0x0000000c00787213 */ /* 0x000fe20000000000 */
[----:B------:R-:W-:Y:S01]  /*8d30*/  STL.64 [R1+0x1880], R34 ;  /* 0x0018802201007387 */ /* 0x000fe20000100a00 */
[----:B------:R-:W-:Y:S01]  /*8d40*/  @!P5 IADD3 R193, -R193, RZ, RZ ;  /* 0x000000ffc1c1d210 */ /* 0x000fe20007ffe1ff */
[----:B------:R-:W-:Y:S01]  /*8d50*/  @!P4 IMAD.MOV R194, RZ, RZ, -R194 ;  /* 0x000000ffffc2c224 */ /* 0x000fe200078e0ac2 */
[----:B------:R-:W-:Y:S01]  /*8d60*/  ISETP.GE.U32.AND P4, PT, R27, 0x7fffff12, PT ;  /* 0x7fffff121b00780c */ /* 0x000fe20003f86070 */
[----:B------:R-:W-:Y:S01]  /*8d70*/  @!P1 IMAD.IADD R192, R192, 0x1, -R81 ;  /* 0x00000001c0c09824 */ /* 0x000fe200078e0a51 */
[----:B------:R-:W-:Y:S01]  /*8d80*/  ISETP.GE.AND P1, PT, R17, RZ, PT ;  /* 0x000000ff1100720c */ /* 0x000fe20003f26270 */
[----:B------:R-:W-:Y:S01]  /*8d90*/  IMAD.HI.U32 R27, R197, R120, RZ ;  /* 0x00000078c51b7227 */ /* 0x000fe200078e00ff */
[----:B------:R-:W-:Y:S01]  /*8da0*/  ISETP.GT.U32.AND P5, PT, R81, R118, PT ;  /* 0x000000765100720c */ /* 0x000fe20003fa4070 */
[----:B------:R-:W-:Y:S01]  /*8db0*/  STL.64 [R1+0x1888], R32 ;  /* 0x0018882001007387 */ /* 0x000fe20000100a00 */
[----:B------:R-:W-:Y:S01]  /*8dc0*/  IADD3 R13, R203, 0x1c, RZ ;  /* 0x0000001ccb0d7810 */ /* 0x000fe20007ffe0ff */
[----:B------:R-:W-:Y:S01]  /*8dd0*/  IMAD R119, R81, R26, R119 ;  /* 0x0000001a51777224 */ /* 0x000fe200078e0277 */
[----:B------:R-:W-:Y:S01]  /*8de0*/  IADD3 R27, -R27, RZ, RZ ;  /* 0x000000ff1b1b7210 */ /* 0x000fe20007ffe1ff */
[----:B------:R-:W-:Y:S01]  /*8df0*/  @!P6 IMAD.MOV R117, RZ, RZ, -R117 ;  /* 0x000000ffff75e224 */ /* 0x000fe200078e0a75 */
[----:B------:R3:W-:Y:S01]  /*8e00*/  STL.64 [R1+0x18f8], R22 ;  /* 0x0018f81601007387 */ /* 0x0007e20000100a00 */
[----:B------:R-:W-:Y:S01]  /*8e10*/  IMAD.HI.U32 R26, R197, R121, RZ ;  /* 0x00000079c51a7227 */ /* 0x000fe200078e00ff */
[----:B------:R-:W-:-:S02]  /*8e20*/  ISETP.GT.U32.AND P6, PT, R81, R119, PT ;  /* 0x000000775100720c */ /* 0x000fc40003fc4070 */
[----:B------:R-:W-:Y:S01]  /*8e30*/  STL.64 [R1+0x1900], R20 ;  /* 0x0019001401007387 */ /* 0x000fe20000100a00 */
[----:B------:R-:W-:Y:S01]  /*8e40*/  IMAD R120, R81, R27, R120 ;  /* 0x0000001b51787224 */ /* 0x000fe200078e0278 */
[----:B------:R-:W-:Y:S01]  /*8e50*/  IABS R122, R13 ;  /* 0x0000000d007a7213 */ /* 0x000fe20000000000 */
[----:B------:R-:W-:Y:S01]  /*8e60*/  IMAD R27, R201, 0x5e, RZ ;  /* 0x0000005ec91b7824 */ /* 0x000fe200078e02ff */
[----:B------:R1:W-:Y:S01]  /*8e70*/  STL.64 [R1+0x1908], R18 ;  /* 0x0019081201007387 */ /* 0x0003e20000100a00 */
[----:B------:R-:W-:Y:S01]  /*8e80*/  @!P1 IMAD.MOV R191, RZ, RZ, -R191 ;  /* 0x000000ffffbf9224 */ /* 0x000fe200078e0abf */
[----:B------:R-:W-:Y:S01]  /*8e90*/  ISETP.GE.U32.AND P1, PT, R30, 0x7fffff1a, PT ;  /* 0x7fffff1a1e00780c */ /* 0x000fe20003f26070 */
[C---:B------:R-:W-:Y:S01]  /*8ea0*/  IMAD.WIDE R30, R27.reuse, 0x4, R10 ;  /* 0x000000041b1e7825 */ /* 0x040fe200078e020a */
[----:B------:R4:W-:Y:S01]  /*8eb0*/  STL [R1+0x1f44], R15 ;  /* 0x001f440f01007387 */ /* 0x0009e20000100800 */
[----:B------:R-:W-:Y:S02]  /*8ec0*/  @!P0 IADD3 R192, -R192, RZ, RZ ;  /* 0x000000ffc0c08210 */ /* 0x000fe40007ffe1ff */
[----:B--2---:R-:W-:Y:S01]  /*8ed0*/  IMAD.WIDE R24, R27, 0x4, R8 ;  /* 0x000000041b187825 */ /* 0x004fe200078e0208 */
[----:B------:R2:W-:Y:S01]  /*8ee0*/  LDGSTS.E [R252+0x2f000], [R30.64], !P3 ;  /* 0x2f0000001efc7fae */ /* 0x0005e2000d921846 */
[----:B------:R-:W-:-:S02]  /*8ef0*/  ISETP.GE.U32.AND P0, PT, R29, 0x7fffff16, PT ;  /* 0x7fffff161d00780c */ /* 0x000fc40003f06070 */
[----:B---3--:R-:W-:Y:S01]  /*8f00*/  IMAD.WIDE R22, R27, 0x4, R6 ;  /* 0x000000041b167825 */ /* 0x008fe200078e0206 */
[----:B------:R3:W-:Y:S01]  /*8f10*/  LDGSTS.E [R252+0x2f200], [R24.64], !P3 ;  /* 0x2f20000018fc7fae */ /* 0x0007e2000d921846 */
[----:B-1----:R-:W-:Y:S02]  /*8f20*/  IADD3 R18, R203, 0x24, RZ ;  /* 0x00000024cb127810 */ /* 0x002fe40007ffe0ff */
[----:B------:R-:W-:Y:S01]  /*8f30*/  @!P5 IMAD.IADD R118, R118, 0x1, -R81 ;  /* 0x000000017676d824 */ /* 0x000fe200078e0a51 */
[----:B------:R1:W-:Y:S01]  /*8f40*/  LDGSTS.E [R252+0x2f400], [R22.64], !P3 ;  /* 0x2f40000016fc7fae */ /* 0x0003e2000d921846 */
[----:B------:R-:W-:Y:S01]  /*8f50*/  IMAD.WIDE R20, R27, 0x4, R4 ;  /* 0x000000041b147825 */ /* 0x000fe200078e0204 */
[----:B------:R-:W-:Y:S02]  /*8f60*/  IABS R123, R18 ;  /* 0x00000012007b7213 */ /* 0x000fe40000000000 */
[----:B------:R-:W-:Y:S01]  /*8f70*/  ISETP.GT.U32.AND P5, PT, R81, R118, PT ;  /* 0x000000765100720c */ /* 0x000fe20003fa4070 */
[----:B------:R-:W-:Y:S01]  /*8f80*/  @!P6 IMAD.IADD R119, R119, 0x1, -R81 ;  /* 0x000000017777e824 */ /* 0x000fe200078e0a51 */
[----:B------:R1:W-:Y:S01]  /*8f90*/  LDGSTS.E [R252+0x2f600], [R20.64], !P3 ;  /* 0x2f60000014fc7fae */ /* 0x0003e2000d921846 */
[----:B------:R-:W-:Y:S01]  /*8fa0*/  IMAD.MOV R26, RZ, RZ, -R26 ;  /* 0x000000ffff1a7224 */ /* 0x000fe200078e0a1a */
[----:B------:R-:W-:Y:S01]  /*8fb0*/  ISETP.GE.AND P6, PT, R16, RZ, PT ;  /* 0x000000ff1000720c */ /* 0x000fe20003fc6270 */
[----:B------:R-:W-:Y:S01]  /*8fc0*/  IMAD R28, R201, 0x62, RZ ;  /* 0x00000062c91c7824 */ /* 0x000fe200078e02ff */
[C---:B------:R-:W-:Y:S01]  /*8fd0*/  ISETP.GT.U32.AND P3, PT, R81.reuse, R119, PT ;  /* 0x000000775100720c */ /* 0x040fe20003f64070 */
[----:B------:R-:W-:Y:S01]  /*8fe0*/  IMAD R121, R81, R26, R121 ;  /* 0x0000001a51797224 */ /* 0x000fe200078e0279 */
[----:B------:R-:W-:Y:S01]  /*8ff0*/  STL [R1+0x1f54], R12 ;  /* 0x001f540c01007387 */ /* 0x000fe20000100800 */
[----:B------:R-:W-:Y:S01]  /*9000*/  IMAD.HI.U32 R26, R197, R122, RZ ;  /* 0x0000007ac51a7227 */ /* 0x000fe200078e00ff */
[----:B------:R-:W-:-:S02]  /*9010*/  IADD3 R27, R202, -0x77, RZ ;  /* 0xffffff89ca1b7810 */ /* 0x000fc40007ffe0ff */
[----:B------:R-:W-:Y:S01]  /*9020*/  STL [R1+0x1f68], R14 ;  /* 0x001f680e01007387 */ /* 0x000fe20000100800 */
[----:B------:R-:W-:Y:S01]  /*9030*/  IMAD.MOV R26, RZ, RZ, -R26 ;  /* 0x000000ffff1a7224 */ /* 0x000fe200078e0a1a */
[-C--:B------:R-:W-:Y:S01]  /*9040*/  @!P5 IADD3 R118, R118, -R81.reuse, RZ ;  /* 0x800000517676d210 */ /* 0x080fe20007ffe0ff */
[----:B------:R-:W-:Y:S01]  /*9050*/  IMAD.WIDE R16, R28, 0x4, R4 ;  /* 0x000000041c107825 */ /* 0x000fe200078e0204 */
[C---:B------:R-:W-:Y:S01]  /*9060*/  ISETP.GT.U32.AND P5, PT, R81.reuse, R120, PT ;  /* 0x000000785100720c */ /* 0x040fe20003fa4070 */
[----:B------:R-:W-:Y:S01]  /*9070*/  STL [R1+0x1f80], R13 ;  /* 0x001f800d01007387 */ /* 0x000fe20000100800 */
[----:B------:R-:W-:Y:S01]  /*9080*/  IADD3 R29, R202, -0x7b, RZ ;  /* 0xffffff85ca1d7810 */ /* 0x000fe20007ffe0ff */
[----:B------:R-:W-:Y:S01]  /*9090*/  IMAD R122, R81, R26, R122 ;  /* 0x0000001a517a7224 */ /* 0x000fe200078e027a */
[----:B------:R-:W-:Y:S01]  /*90a0*/  @!P3 IADD3 R119, R119, -R81, RZ ;  /* 0x800000517777b210 */ /* 0x000fe20007ffe0ff */
[----:B------:R-:W-:Y:S01]  /*90b0*/  @!P6 IMAD.MOV R118, RZ, RZ, -R118 ;  /* 0x000000ffff76e224 */ /* 0x000fe200078e0a76 */
[----:B------:R-:W-:Y:S01]  /*90c0*/  ISETP.GT.U32.AND P3, PT, R81, R121, PT ;  /* 0x000000795100720c */ /* 0x000fe20003f64070 */
[----:B------:R-:W-:Y:S01]  /*90d0*/  IMAD.HI.U32 R26, R197, R123, RZ ;  /* 0x0000007bc51a7227 */ /* 0x000fe200078e00ff */
[----:B------:R-:W-:Y:S01]  /*90e0*/  ISETP.GT.U32.AND P6, PT, R81, R122, PT ;  /* 0x0000007a5100720c */ /* 0x000fe20003fc4070 */
[----:B------:R-:W-:Y:S02]  /*90f0*/  STL [R1+0x1f9c], R18 ;  /* 0x001f9c1201007387 */ /* 0x000fe40000100800 */
[----:B------:R-:W-:-:S02]  /*9100*/  IMAD.MOV R26, RZ, RZ, -R26 ;  /* 0x000000ffff1a7224 */ /* 0x000fc400078e0a1a */
[----:B------:R-:W-:Y:S01]  /*9110*/  STL.64 [R1+0x1970], R30 ;  /* 0x0019701e01007387 */ /* 0x000fe20000100a00 */
[----:B------:R-:W-:Y:S01]  /*9120*/  @!P5 IMAD.IADD R120, R120, 0x1, -R81 ;  /* 0x000000017878d824 */ /* 0x000fe200078e0a51 */
[----:B------:R-:W-:Y:S01]  /*9130*/  ISETP.GE.AND P5, PT, R15, RZ, PT ;  /* 0x000000ff0f00720c */ /* 0x000fe20003fa6270 */
[----:B------:R-:W-:Y:S01]  /*9140*/  IMAD R123, R81, R26, R123 ;  /* 0x0000001a517b7224 */ /* 0x000fe200078e027b */
[----:B------:R3:W-:Y:S01]  /*9150*/  STL.64 [R1+0x1978], R24 ;  /* 0x0019781801007387 */ /* 0x0007e20000100a00 */
[----:B------:R-:W-:Y:S01]  /*9160*/  IMAD R26, R201, 0x66, RZ ;  /* 0x00000066c91a7824 */ /* 0x000fe200078e02ff */
[----:B----4-:R-:W-:Y:S01]  /*9170*/  IADD3 R15, R203, 0x34, RZ ;  /* 0x00000034cb0f7810 */ /* 0x010fe20007ffe0ff */
[--C-:B------:R-:W-:Y:S01]  /*9180*/  @!P3 IMAD.IADD R121, R121, 0x1, -R81.reuse ;  /* 0x000000017979b824 */ /* 0x100fe200078e0a51 */
[----:B------:R1:W-:Y:S01]  /*9190*/  STL.64 [R1+0x1980], R22 ;  /* 0x0019801601007387 */ /* 0x0003e20000100a00 */
[----:B------:R-:W-:Y:S01]  /*91a0*/  @!P6 IMAD.IADD R122, R122, 0x1, -R81 ;  /* 0x000000017a7ae824 */ /* 0x000fe200078e0a51 */
[----:B------:R-:W-:-:S02]  /*91b0*/  ISETP.GE.AND P3, PT, R12, RZ, PT ;  /* 0x000000ff0c00720c */ /* 0x000fc40003f66270 */
[----:B------:R4:W-:Y:S01]  /*91c0*/  STL.64 [R1+0x1988], R20 ;  /* 0x0019881401007387 */ /* 0x0009e20000100a00 */
[----:B------:R-:W-:Y:S02]  /*91d0*/  ISETP.GT.U32.AND P6, PT, R81, R121, PT ;  /* 0x000000795100720c */ /* 0x000fe40003fc4070 */
[----:B------:R-:W-:Y:S01]  /*91e0*/  IABS R125, R15 ;  /* 0x0000000f007d7213 */ /* 0x000fe20000000000 */
[----:B---3--:R-:W-:Y:S01]  /*91f0*/  IMAD.WIDE R24, R28, 0x4, R10 ;  /* 0x000000041c187825 */ /* 0x008fe200078e020a */
[----:B------:R-:W-:-:S03]  /*9200*/  IADD3 R12, R203, 0x3c, RZ ;  /* 0x0000003ccb0c7810 */ /* 0x000fc60007ffe0ff */
[C---:B-1----:R-:W-:Y:S01]  /*9210*/  IMAD.WIDE R22, R28.reuse, 0x4, R8 ;  /* 0x000000041c167825 */ /* 0x042fe200078e0208 */
[----:B------:R1:W-:Y:S01]  /*9220*/  LDGSTS.E [R252+0x31000], [R24.64], !P2 ;  /* 0x3100000018fc7fae */ /* 0x0003e2000d121846 */
[----:B------:R-:W-:Y:S02]  /*9230*/  IABS R126, R12 ;  /* 0x0000000c007e7213 */ /* 0x000fe40000000000 */
[----:B----4-:R-:W-:Y:S01]  /*9240*/  IMAD.WIDE R20, R28, 0x4, R6 ;  /* 0x000000041c147825 */ /* 0x010fe200078e0206 */
[----:B------:R3:W-:Y:S01]  /*9250*/  LDGSTS.E [R252+0x31200], [R22.64], !P2 ;  /* 0x3120000016fc7fae */ /* 0x0007e2000d121846 */
[----:B------:R-:W-:Y:S02]  /*9260*/  @!P6 IADD3 R121, R121, -R81, RZ ;  /* 0x800000517979e210 */ /* 0x000fe40007ffe0ff */
[----:B------:R-:W-:Y:S01]  /*9270*/  ISETP.GT.U32.AND P6, PT, R81, R123, PT ;  /* 0x0000007b5100720c */ /* 0x000fe20003fc4070 */
[----:B------:R4:W-:Y:S01]  /*9280*/  LDGSTS.E [R252+0x31400], [R20.64], !P2 ;  /* 0x3140000014fc7fae */ /* 0x0009e2000d121846 */
[----:B------:R-:W-:Y:S01]  /*9290*/  IADD3 R28, R202, -0x73, RZ ;  /* 0xffffff8dca1c7810 */ /* 0x000fe20007ffe0ff */
[----:B------:R-:W-:-:S02]  /*92a0*/  @!P5 IMAD.MOV R119, RZ, RZ, -R119 ;  /* 0x000000ffff77d224 */ /* 0x000fc400078e0a77 */
[----:B------:R1:W-:Y:S01]  /*92b0*/  STL.64 [R1+0x19f0], R24 ;  /* 0x0019f01801007387 */ /* 0x0003e20000100a00 */
[----:B------:R-:W-:Y:S01]  /*92c0*/  ISETP.GE.U32.AND P5, PT, R28, 0x7fffff0e, PT ;  /* 0x7fffff0e1c00780c */ /* 0x000fe20003fa6070 */
[----:B------:R-:W-:Y:S02]  /*92d0*/  IMAD R28, R201, 0x6a, RZ ;  /* 0x0000006ac91c7824 */ /* 0x000fe400078e02ff */
[----:B------:R3:W-:Y:S01]  /*92e0*/  LDGSTS.E [R252+0x31600], [R16.64], !P2 ;  /* 0x3160000010fc7fae */ /* 0x0007e2000d121846 */
[----:B------:R-:W-:Y:S01]  /*92f0*/  ISETP.GT.U32.AND P2, PT, R81, R120, PT ;  /* 0x000000785100720c */ /* 0x000fe20003f44070 */
[--C-:B--2---:R-:W-:Y:S02]  /*9300*/  IMAD.WIDE R30, R28, 0x4, R10.reuse ;  /* 0x000000041c1e7825 */ /* 0x104fe400078e020a */
[----:B------:R3:W-:Y:S01]  /*9310*/  STL.64 [R1+0x19f8], R22 ;  /* 0x0019f81601007387 */ /* 0x0007e20000100a00 */
[----:B------:R-:W-:Y:S01]  /*9320*/  @!P6 IADD3 R123, R123, -R81, RZ ;  /* 0x800000517b7be210 */ /* 0x000fe20007ffe0ff */
[----:B-1----:R-:W-:-:S02]  /*9330*/  IMAD.WIDE R24, R26, 0x4, R10 ;  /* 0x000000041a187825 */ /* 0x002fc400078e020a */
[----:B------:R4:W-:Y:S01]  /*9340*/  STL.64 [R1+0x1a00], R20 ;  /* 0x001a001401007387 */ /* 0x0009e20000100a00 */
[----:B------:R-:W-:-:S03]  /*9350*/  ISETP.GT.U32.AND P6, PT, R81, R123, PT ;  /* 0x0000007b5100720c */ /* 0x000fc60003fc4070 */
[----:B------:R1:W-:Y:S02]  /*9360*/  STL.64 [R1+0x1a08], R16 ;  /* 0x001a081001007387 */ /* 0x0003e40000100a00 */
[----:B------:R-:W-:Y:S01]  /*9370*/  @!P2 IADD3 R120, R120, -R81, RZ ;  /* 0x800000517878a210 */ /* 0x000fe20007ffe0ff */
[C---:B---3--:R-:W-:Y:S01]  /*9380*/  IMAD.WIDE R22, R26.reuse, 0x4, R8 ;  /* 0x000000041a167825 */ /* 0x048fe200078e0208 */
[----:B------:R2:W-:Y:S01]  /*9390*/  LDGSTS.E [R252+0x33000], [R24.64], !P1 ;  /* 0x3300000018fc7fae */ /* 0x0005e2000c921846 */
[----:B------:R-:W-:Y:S02]  /*93a0*/  ISETP.GE.U32.AND P2, PT, R27, 0x7fffff0a, PT ;  /* 0x7fffff0a1b00780c */ /* 0x000fe40003f46070 */
[----:B------:R-:W-:Y:S01]  /*93b0*/  @!P3 IMAD.MOV R120, RZ, RZ, -R120 ;  /* 0x000000ffff78b224 */ /* 0x000fe200078e0a78 */
[----:B------:R3:W-:Y:S01]  /*93c0*/  LDGSTS.E [R252+0x33200], [R22.64], !P1 ;  /* 0x3320000016fc7fae */ /* 0x0007e2000c921846 */
[----:B----4-:R-:W-:Y:S01]  /*93d0*/  IMAD.WIDE R20, R26, 0x4, R6 ;  /* 0x000000041a147825 */ /* 0x010fe200078e0206 */
[----:B------:R-:W-:-:S02]  /*93e0*/  ISETP.GE.AND P3, PT, R14, RZ, PT ;  /* 0x000000ff0e00720c */ /* 0x000fc40003f66270 */
[----:B------:R2:W-:Y:S01]  /*93f0*/  STL.64 [R1+0x1a70], R24 ;  /* 0x001a701801007387 */ /* 0x0005e20000100a00 */
[----:B-1----:R-:W-:Y:S01]  /*9400*/  IMAD.WIDE R16, R26, 0x4, R4 ;  /* 0x000000041a107825 */ /* 0x002fe200078e0204 */
[----:B------:R-:W-:Y:S02]  /*9410*/  @!P6 IADD3 R123, R123, -R81, RZ ;  /* 0x800000517b7be210 */ /* 0x000fe40007ffe0ff */
[----:B------:R1:W-:Y:S01]  /*9420*/  LDGSTS.E [R252+0x33400], [R20.64], !P1 ;  /* 0x3340000014fc7fae */ /* 0x0003e2000c921846 */
[----:B------:R-:W-:Y:S01]  /*9430*/  IMAD.HI.U32 R26, R197, R125, RZ ;  /* 0x0000007dc51a7227 */ /* 0x000fe200078e00ff */
[----:B------:R-:W-:Y:S02]  /*9440*/  IADD3 R14, R203, 0x44, RZ ;  /* 0x00000044cb0e7810 */ /* 0x000fe40007ffe0ff */
[----:B------:R3:W-:Y:S01]  /*9450*/  STL.64 [R1+0x1a78], R22 ;  /* 0x001a781601007387 */ /* 0x0007e20000100a00 */
[----:B------:R-:W-:Y:S01]  /*9460*/  IMAD.MOV R26, RZ, RZ, -R26 ;  /* 0x000000ffff1a7224 */ /* 0x000fe200078e0a1a */
[----:B------:R-:W-:Y:S01]  /*9470*/  IABS R127, R14 ;  /* 0x0000000e007f7213 */ /* 0x000fe20000000000 */
[----:B------:R-:W-:Y:S01]  /*9480*/  @!P3 IMAD.MOV R121, RZ, RZ, -R121 ;  /* 0x000000ffff79b224 */ /* 0x000fe200078e0a79 */
[----:B------:R4:W-:Y:S01]  /*9490*/  LDGSTS.E [R252+0x33600], [R16.64], !P1 ;  /* 0x3360000010fc7fae */ /* 0x0009e2000c921846 */
[C---:B------:R-:W-:Y:S01]  /*94a0*/  ISETP.GT.U32.AND P1, PT, R81.reuse, R122, PT ;  /* 0x0000007a5100720c */ /* 0x040fe20003f24070 */
[----:B------:R-:W-:-:S02]  /*94b0*/  IMAD R125, R81, R26, R125 ;  /* 0x0000001a517d7224 */ /* 0x000fc400078e027d */
[----:B------:R1:W-:Y:S01]  /*94c0*/  STL.64 [R1+0x1a80], R20 ;  /* 0x001a801401007387 */ /* 0x0003e20000100a00 */
[C---:B--2---:R-:W-:Y:S02]  /*94d0*/  IMAD.WIDE R24, R28.reuse, 0x4, R8 ;  /* 0x000000041c187825 */ /* 0x044fe400078e0208 */
[----:B------:R-:W-:Y:S01]  /*94e0*/  ISETP.GT.U32.AND P6, PT, R81, R125, PT ;  /* 0x0000007d5100720c */ /* 0x000fe20003fc4070 */
[----:B------:R4:W-:Y:S01]  /*94f0*/  STL.64 [R1+0x1a88], R16 ;  /* 0x001a881001007387 */ /* 0x0009e20000100a00 */
[----:B---3--:R-:W-:-:S03]  /*9500*/  IMAD.WIDE R22, R28, 0x4, R6 ;  /* 0x000000041c167825 */ /* 0x008fc600078e0206 */
[----:B------:R2:W-:Y:S01]  /*9510*/  LDGSTS.E [R252+0x35000], [R30.64], !P0 ;  /* 0x350000001efc7fae */ /* 0x0005e2000c121846 */
[----:B------:R-:W-:-:S03]  /*9520*/  IMAD.HI.U32 R26, R197, R126, RZ ;  /* 0x0000007ec51a7227 */ /* 0x000fc600078e00ff */
[----:B------:R3:W-:Y:S01]  /*9530*/  LDGSTS.E [R252+0x35200], [R24.64], !P0 ;  /* 0x3520000018fc7fae */ /* 0x0007e2000c121846 */
[----:B------:R-:W-:Y:S01]  /*9540*/  @!P1 IMAD.IADD R122, R122, 0x1, -R81 ;  /* 0x000000017a7a9824 */ /* 0x000fe200078e0a51 */
[----:B------:R-:W-:Y:S01]  /*9550*/  ISETP.GE.AND P1, PT, R13, RZ, PT ;  /* 0x000000ff0d00720c */ /* 0x000fe20003f26270 */
[----:B-1----:R-:W-:Y:S01]  /*9560*/  IMAD.WIDE R20, R28, 0x4, R4 ;  /* 0x000000041c147825 */ /* 0x002fe200078e0204 */
[C---:B----4-:R-:W-:Y:S01]  /*9570*/  IADD3 R16, R203.reuse, 0x2c, RZ ;  /* 0x0000002ccb107810 */ /* 0x050fe20007ffe0ff */
[----:B------:R1:W-:Y:S01]  /*9580*/  LDGSTS.E [R252+0x35400], [R22.64], !P0 ;  /* 0x3540000016fc7fae */ /* 0x0003e2000c121846 */
[----:B------:R-:W-:Y:S01]  /*9590*/  IADD3 R13, R203, 0x4c, RZ ;  /* 0x0000004ccb0d7810 */ /* 0x000fe20007ffe0ff */
[----:B------:R-:W-:Y:S01]  /*95a0*/  IMAD R28, R201, 0x72, RZ ;  /* 0x00000072c91c7824 */ /* 0x000fe200078e02ff */
[----:B------:R-:W-:Y:S01]  /*95b0*/  IABS R124, R16 ;  /* 0x00000010007c7213 */ /* 0x000fe20000000000 */
[----:B------:R-:W-:Y:S01]  /*95c0*/  STL [R1+0x1fcc], R16 ;  /* 0x001fcc1001007387 */ /* 0x000fe20000100800 */
[----:B------:R-:W-:Y:S01]  /*95d0*/  IMAD.MOV R26, RZ, RZ, -R26 ;  /* 0x000000ffff1a7224 */ /* 0x000fe200078e0a1a */
[----:B------:R-:W-:Y:S01]  /*95e0*/  IABS R128, R13 ;  /* 0x0000000d00807213 */ /* 0x000fe20000000000 */
[----:B------:R-:W-:Y:S01]  /*95f0*/  @!P6 IMAD.IADD R125, R125, 0x1, -R81 ;  /* 0x000000017d7de824 */ /* 0x000fe200078e0a51 */
[----:B------:R-:W-:Y:S01]  /*9600*/  STL [R1+0x1ff8], R15 ;  /* 0x001ff80f01007387 */ /* 0x000fe20000100800 */
[----:B------:R-:W-:Y:S01]  /*9610*/  IMAD.HI.U32 R27, R197, R124, RZ ;  /* 0x0000007cc51b7227 */ /* 0x000fe200078e00ff */
[----:B------:R-:W-:-:S02]  /*9620*/  IADD3 R17, R203, 0x54, RZ ;  /* 0x00000054cb117810 */ /* 0x000fc40007ffe0ff */
[----:B------:R-:W-:Y:S01]  /*9630*/  STL [R1+0x2020], R12 ;  /* 0x0020200c01007387 */ /* 0x000fe20000100800 */
[----:B------:R-:W-:Y:S01]  /*9640*/  IMAD.MOV R27, RZ, RZ, -R27 ;  /* 0x000000ffff1b7224 */ /* 0x000fe200078e0a1b */
[----:B------:R-:W-:Y:S01]  /*9650*/  IABS R129, R17 ;  /* 0x0000001100817213 */ /* 0x000fe20000000000 */
[----:B------:R-:W-:Y:S01]  /*9660*/  @!P1 IMAD.MOV R122, RZ, RZ, -R122 ;  /* 0x000000ffff7a9224 */ /* 0x000fe200078e0a7a */
[----:B------:R2:W-:Y:S01]  /*9670*/  STL.64 [R1+0x1af0], R30 ;  /* 0x001af01e01007387 */ /* 0x0005e20000100a00 */
[C---:B------:R-:W-:Y:S01]  /*9680*/  IMAD R124, R81.reuse, R27, R124 ;  /* 0x0000001b517c7224 */ /* 0x040fe200078e027c */
[----:B------:R-:W-:Y:S01]  /*9690*/  IADD3 R27, R202, -0x7f, RZ ;  /* 0xffffff81ca1b7810 */ /* 0x000fe20007ffe0ff */
[----:B------:R-:W-:Y:S01]  /*96a0*/  IMAD R126, R81, R26, R126 ;  /* 0x0000001a517e7224 */ /* 0x000fe200078e027e */
[----:B------:R4:W-:Y:S01]  /*96b0*/  LDGSTS.E [R252+0x35600], [R20.64], !P0 ;  /* 0x3560000014fc7fae */ /* 0x0009e2000c121846 */
[----:B------:R-:W-:Y:S01]  /*96c0*/  IMAD.HI.U32 R26, R197, R127, RZ ;  /* 0x0000007fc51a7227 */ /* 0x000fe200078e00ff */
[----:B------:R-:W-:-:S02]  /*96d0*/  ISETP.GT.U32.AND P3, PT, R81, R124, PT ;  /* 0x0000007c5100720c */ /* 0x000fc40003f64070 */
[----:B------:R-:W-:Y:S01]  /*96e0*/  ISETP.GE.U32.AND P1, PT, R27, 0x7fffff02, PT ;  /* 0x7fffff021b00780c */ /* 0x000fe20003f26070 */
[----:B------:R-:W-:Y:S01]  /*96f0*/  IMAD R27, R201, 0x6e, RZ ;  /* 0x0000006ec91b7824 */ /* 0x000fe200078e02ff */
[----:B------:R3:W-:Y:S01]  /*9700*/  STL.64 [R1+0x1af8], R24 ;  /* 0x001af81801007387 */ /* 0x0007e20000100a00 */
[----:B------:R-:W-:Y:S01]  /*9710*/  ISETP.GT.U32.AND P6, PT, R81, R126, PT ;  /* 0x0000007e5100720c */ /* 0x000fe20003fc4070 */
[----:B------:R-:W-:Y:S01]  /*9720*/  IMAD.MOV R26, RZ, RZ, -R26 ;  /* 0x000000ffff1a7224 */ /* 0x000fe200078e0a1a */
[----:B------:R-:W-:Y:S01]  /*9730*/  ISETP.GE.U32.AND P0, PT, R29, 0x7fffff06, PT ;  /* 0x7fffff061d00780c */ /* 0x000fe20003f06070 */
[C---:B------:R-:W-:Y:S01]  /*9740*/  IMAD.WIDE R36, R27.reuse, 0x4, R10 ;  /* 0x000000041b247825 */ /* 0x040fe200078e020a */
[----:B------:R1:W-:Y:S03]  /*9750*/  STL.64 [R1+0x1b00], R22 ;  /* 0x001b001601007387 */ /* 0x0003e60000100a00 */
[C---:B------:R-:W-:Y:S01]  /*9760*/  IMAD.WIDE R34, R27.reuse, 0x4, R8 ;  /* 0x000000041b227825 */ /* 0x040fe200078e0208 */
[----:B------:R1:W-:Y:S03]  /*9770*/  LDGSTS.E [R252+0x37000], [R36.64], !P4 ;  /* 0x3700000024fc7fae */ /* 0x0003e6000e121846 */
[C---:B------:R-:W-:Y:S01]  /*9780*/  IMAD.WIDE R32, R27.reuse, 0x4, R6 ;  /* 0x000000041b207825 */ /* 0x040fe200078e0206 */
[----:B------:R1:W-:Y:S03]  /*9790*/  LDGSTS.E [R252+0x37200], [R34.64], !P4 ;  /* 0x3720000022fc7fae */ /* 0x0003e6000e121846 */
[----:B--2---:R-:W-:Y:S01]  /*97a0*/  IMAD.WIDE R30, R27, 0x4, R4 ;  /* 0x000000041b1e7825 */ /* 0x004fe200078e0204 */
[----:B------:R4:W-:Y:S03]  /*97b0*/  STL.64 [R1+0x1b08], R20 ;  /* 0x001b081401007387 */ /* 0x0009e60000100a00 */
[----:B------:R-:W-:Y:S01]  /*97c0*/  @!P3 IMAD.IADD R124, R124, 0x1, -R81 ;  /* 0x000000017c7cb824 */ /* 0x000fe200078e0a51 */
[----:B------:R2:W-:Y:S01]  /*97d0*/  LDGSTS.E [R252+0x37400], [R32.64], !P4 ;  /* 0x3740000020fc7fae */ /* 0x0005e2000e121846 */
[----:B---3--:R-:W-:Y:S01]  /*97e0*/  IMAD.WIDE R24, R28, 0x4, R10 ;  /* 0x000000041c187825 */ /* 0x008fe200078e020a */
[----:B------:R-:W-:-:S02]  /*97f0*/  ISETP.GE.AND P3, PT, R18, RZ, PT ;  /* 0x000000ff1200720c */ /* 0x000fc40003f66270 */
[----:B------:R3:W-:Y:S01]  /*9800*/  LDGSTS.E [R252+0x37600], [R30.64], !P4 ;  /* 0x376000001efc7fae */ /* 0x0007e2000e121846 */
[C---:B-1----:R-:W-:Y:S01]  /*9810*/  IMAD.WIDE R22, R28.reuse, 0x4, R8 ;  /* 0x000000041c167825 */ /* 0x042fe200078e0208 */
[----:B------:R-:W-:Y:S02]  /*9820*/  ISETP.GT.U32.AND P4, PT, R81, R124, PT ;  /* 0x0000007c5100720c */ /* 0x000fe40003f84070 */
[----:B------:R1:W-:Y:S01]  /*9830*/  LDGSTS.E [R252+0x39000], [R24.64], !P5 ;  /* 0x3900000018fc7fae */ /* 0x0003e2000e921846 */
[----:B----4-:R-:W-:-:S03]  /*9840*/  IMAD.WIDE R20, R28, 0x4, R6 ;  /* 0x000000041c147825 */ /* 0x010fc600078e0206 */
[----:B------:R4:W-:Y:S01]  /*9850*/  LDGSTS.E [R252+0x39200], [R22.64], !P5 ;  /* 0x3920000016fc7fae */ /* 0x0009e2000e921846 */
[----:B------:R-:W-:Y:S01]  /*9860*/  IMAD.WIDE R18, R28, 0x4, R4 ;  /* 0x000000041c127825 */ /* 0x000fe200078e0204 */
[----:B------:R-:W-:Y:S02]  /*9870*/  IADD3 R28, R202, -0x4, RZ ;  /* 0xfffffffcca1c7810 */ /* 0x000fe40007ffe0ff */
[----:B------:R1:W-:Y:S01]  /*9880*/  LDGSTS.E [R252+0x39400], [R20.64], !P5 ;  /* 0x3940000014fc7fae */ /* 0x0003e2000e921846 */
[----:B------:R-:W-:Y:S01]  /*9890*/  IMAD R127, R81, R26, R127 ;  /* 0x0000001a517f7224 */ /* 0x000fe200078e027f */
[----:B------:R-:W-:Y:S01]  /*98a0*/  @!P3 IADD3 R123, -R123, RZ, RZ ;  /* 0x000000ff7b7bb210 */ /* 0x000fe20007ffe1ff */
[--C-:B------:R-:W-:Y:S01]  /*98b0*/  @!P4 IMAD.IADD R124, R124, 0x1, -R81.reuse ;  /* 0x000000017c7cc824 */ /* 0x100fe200078e0a51 */
[----:B------:R1:W-:Y:S01]  /*98c0*/  LDGSTS.E [R252+0x39600], [R18.64], !P5 ;  /* 0x3960000012fc7fae */ /* 0x0003e2000e921846 */
[----:B------:R-:W-:Y:S01]  /*98d0*/  ISETP.GT.U32.AND P5, PT, R81, R125, PT ;  /* 0x0000007d5100720c */ /* 0x000fe20003fa4070 */
[----:B------:R-:W-:Y:S01]  /*98e0*/  @!P6 IMAD.IADD R126, R126, 0x1, -R81 ;  /* 0x000000017e7ee824 */ /* 0x000fe200078e0a51 */
[----:B------:R-:W-:Y:S01]  /*98f0*/  ISETP.GE.AND P4, PT, R15, RZ, PT ;  /* 0x000000ff0f00720c */ /* 0x000fe20003f86270 */
[----:B------:R-:W-:Y:S01]  /*9900*/  IMAD.HI.U32 R27, R197, R128, RZ ;  /* 0x00000080c51b7227 */ /* 0x000fe200078e00ff */
[----:B------:R-:W-:Y:S01]  /*9910*/  ISETP.GE.AND P3, PT, R16, RZ, PT ;  /* 0x000000ff1000720c */ /* 0x000fe20003f66270 */
[----:B------:R1:W-:Y:S01]  /*9920*/  STL [R1+0x204c], R14 ;  /* 0x00204c0e01007387 */ /* 0x0003e20000100800 */
[----:B------:R-:W-:Y:S01]  /*9930*/  ISETP.GT.U32.AND P6, PT, R81, R126, PT ;  /* 0x0000007e5100720c */ /* 0x000fe20003fc4070 */
[----:B------:R-:W-:Y:S01]  /*9940*/  IMAD.MOV R27, RZ, RZ, -R27 ;  /* 0x000000ffff1b7224 */ /* 0x000fe200078e0a1b */
[----:B------:R-:W-:Y:S01]  /*9950*/  IADD3 R16, R203, 0x5c, RZ ;  /* 0x0000005ccb107810 */ /* 0x000fe20007ffe0ff */
[----:B------:R-:W-:Y:S01]  /*9960*/  IMAD.HI.U32 R26, R197, R129, RZ ;  /* 0x00000081c51a7227 */ /* 0x000fe200078e00ff */
[----:B------:R-:W-:Y:S01]  /*9970*/  IADD3 R15, R203, 0x6c, RZ ;  /* 0x0000006ccb0f7810 */ /* 0x000fe20007ffe0ff */
[----:B------:R-:W-:Y:S01]  /*9980*/  STL [R1+0x2068], R13 ;  /* 0x0020680d01007387 */ /* 0x000fe20000100800 */
[----:B------:R-:W-:Y:S01]  /*9990*/  IABS R130, R16 ;  /* 0x0000001000827213 */ /* 0x000fe20000000000 */
[----:B------:R-:W-:Y:S01]  /*99a0*/  IMAD R128, R81, R27, R128 ;  /* 0x0000001b51807224 */ /* 0x000fe200078e0280 */
[----:B------:R-:W-:Y:S01]  /*99b0*/  @!P5 IADD3 R125, R125, -R81, RZ ;  /* 0x800000517d7dd210 */ /* 0x000fe20007ffe0ff */
[----:B------:R-:W-:Y:S01]  /*99c0*/  IMAD.MOV R26, RZ, RZ, -R26 ;  /* 0x000000ffff1a7224 */ /* 0x000fe200078e0a1a */
[C---:B------:R-:W-:Y:S01]  /*99d0*/  ISETP.GT.U32.AND P5, PT, R81.reuse, R127, PT ;  /* 0x0000007f5100720c */ /* 0x040fe20003fa4070 */
[----:B------:R-:W-:Y:S01]  /*99e0*/  @!P3 IMAD.MOV R124, RZ, RZ, -R124 ;  /* 0x000000ffff7cb224 */ /* 0x000fe200078e0a7c */
[----:B------:R-:W-:Y:S01]  /*99f0*/  ISETP.GT.U32.AND P3, PT, R81, R128, PT ;  /* 0x000000805100720c */ /* 0x000fe20003f64070 */
[----:B------:R-:W-:Y:S01]  /*9a00*/  @!P4 IMAD.MOV R125, RZ, RZ, -R125 ;  /* 0x000000ffff7dc224 */ /* 0x000fe200078e0a7d */
[----:B------:R-:W-:Y:S01]  /*9a10*/  ISETP.GE.AND P4, PT, R12, RZ, PT ;  /* 0x000000ff0c00720c */ /* 0x000fe20003f86270 */
[----:B------:R-:W-:Y:S01]  /*9a20*/  @!P6 IMAD.IADD R126, R126, 0x1, -R81 ;  /* 0x000000017e7ee824 */ /* 0x000fe200078e0a51 */
[----:B------:R-:W-:Y:S01]  /*9a30*/  IADD3 R12, R203, 0x64, RZ ;  /* 0x00000064cb0c7810 */ /* 0x000fe20007ffe0ff */
[----:B------:R-:W-:Y:S01]  /*9a40*/  IMAD R129, R81, R26, R129 ;  /* 0x0000001a51817224 */ /* 0x000fe200078e0281 */
[----:B------:R-:W-:Y:S01]  /*9a50*/  IABS R132, R15 ;  /* 0x0000000f00847213 */ /* 0x000fe20000000000 */
[----:B------:R-:W-:Y:S01]  /*9a60*/  IMAD.HI.U32 R27, R197, R130, RZ ;  /* 0x00000082c51b7227 */ /* 0x000fe200078e00ff */
[----:B------:R-:W-:Y:S01]  /*9a70*/  IABS R131, R12 ;  /* 0x0000000c00837213 */ /* 0x000fe20000000000 */
[----:B------:R-:W-:Y:S01]  /*9a80*/  STL [R1+0x208c], R17 ;  /* 0x00208c1101007387 */ /* 0x000fe20000100800 */
[----:B------:R-:W-:Y:S01]  /*9a90*/  ISETP.GT.U32.AND P6, PT, R81, R129, PT ;  /* 0x000000815100720c */ /* 0x000fe20003fc4070 */
[----:B------:R-:W-:Y:S01]  /*9aa0*/  IMAD.MOV R27, RZ, RZ, -R27 ;  /* 0x000000ffff1b7224 */ /* 0x000fe200078e0a1b */
[----:B------:R-:W-:Y:S01]  /*9ab0*/  @!P5 IADD3 R127, R127, -R81, RZ ;  /* 0x800000517f7fd210 */ /* 0x000fe20007ffe0ff */
[----:B------:R-:W-:Y:S01]  /*9ac0*/  IMAD.HI.U32 R26, R197, R131, RZ ;  /* 0x00000083c51a7227 */ /* 0x000fe200078e00ff */
[----:B------:R-:W-:Y:S02]  /*9ad0*/  STL.64 [R1+0x1b70], R36 ;  /* 0x001b702401007387 */ /* 0x000fe40000100a00 */
[----:B------:R-:W-:Y:S01]  /*9ae0*/  ISETP.GT.U32.AND P5, PT, R81, R127, PT ;  /* 0x0000007f5100720c */ /* 0x000fe20003fa4070 */
[----:B------:R-:W-:Y:S01]  /*9af0*/  @!P4 IMAD.MOV R126, RZ, RZ, -R126 ;  /* 0x000000ffff7ec224 */ /* 0x000fe200078e0a7e */
[----:B------:R-:W-:Y:S01]  /*9b00*/  ISETP.GE.AND P4, PT, R14, RZ, PT ;  /* 0x000000ff0e00720c */ /* 0x000fe20003f86270 */
[----:B------:R-:W-:Y:S01]  /*9b10*/  IMAD.MOV R26, RZ, RZ, -R26 ;  /* 0x000000ffff1a7224 */ /* 0x000fe200078e0a1a */
[----:B------:R-:W-:Y:S01]  /*9b20*/  STL.64 [R1+0x1bf0], R24 ;  /* 0x001bf01801007387 */ /* 0x000fe20000100a00 */
[----:B------:R-:W-:Y:S01]  /*9b30*/  @!P3 IMAD.IADD R128, R128, 0x1, -R81 ;  /* 0x000000018080b824 */ /* 0x000fe200078e0a51 */
[----:B-1----:R-:W-:Y:S01]  /*9b40*/  IADD3 R14, R203, 0x74, RZ ;  /* 0x00000074cb0e7810 */ /* 0x002fe20007ffe0ff */
[C---:B------:R-:W-:Y:S01]  /*9b50*/  IMAD R130, R81.reuse, R27, R130 ;  /* 0x0000001b51827224 */ /* 0x040fe200078e0282 */
[----:B------:R1:W-:Y:S01]  /*9b60*/  STL.64 [R1+0x1b78], R34 ;  /* 0x001b782201007387 */ /* 0x0003e20000100a00 */
[C---:B------:R-:W-:Y:S01]  /*9b70*/  IMAD R131, R81.reuse, R26, R131 ;  /* 0x0000001a51837224 */ /* 0x040fe200078e0283 */
[----:B------:R-:W-:Y:S01]  /*9b80*/  ISETP.GT.U32.AND P3, PT, R81, R128, PT ;  /* 0x000000805100720c */ /* 0x000fe20003f64070 */
[----:B------:R-:W-:Y:S01]  /*9b90*/  IMAD.HI.U32 R26, R197, R132, RZ ;  /* 0x00000084c51a7227 */ /* 0x000fe200078e00ff */
[----:B------:R2:W-:Y:S01]  /*9ba0*/  STL.64 [R1+0x1b80], R32 ;  /* 0x001b802001007387 */ /* 0x0005e20000100a00 */
[----:B------:R-:W-:-:S02]  /*9bb0*/  @!P5 IADD3 R127, R127, -R81, RZ ;  /* 0x800000517f7fd210 */ /* 0x000fc40007ffe0ff */
[----:B------:R-:W-:Y:S01]  /*9bc0*/  IMAD.MOV R26, RZ, RZ, -R26 ;  /* 0x000000ffff1a7224 */ /* 0x000fe200078e0a1a */
[----:B------:R3:W-:Y:S01]  /*9bd0*/  STL.64 [R1+0x1b88], R30 ;  /* 0x001b881e01007387 */ /* 0x0007e20000100a00 */
[----:B------:R-:W-:Y:S01]  /*9be0*/  @!P6 IMAD.IADD R129, R129, 0x1, -R81 ;  /* 0x000000018181e824 */ /* 0x000fe200078e0a51 */
[----:B------:R-:W-:Y:S01]  /*9bf0*/  ISETP.GE.AND P5, PT, R13, RZ, PT ;  /* 0x000000ff0d00720c */ /* 0x000fe20003fa6270 */
[----:B------:R-:W-:Y:S01]  /*9c00*/  @!P4 IMAD.MOV R127, RZ, RZ, -R127 ;  /* 0x000000ffff7fc224 */ /* 0x000fe200078e0a7f */
[C---:B------:R-:W-:Y:S01]  /*9c10*/  ISETP.GT.U32.AND P4, PT, R81.reuse, R130, PT ;  /* 0x000000825100720c */ /* 0x040fe20003f84070 */
[C---:B------:R-:W-:Y:S01]  /*9c20*/  IMAD R132, R81.reuse, R26, R132 ;  /* 0x0000001a51847224 */ /* 0x040fe200078e0284 */
[----:B------:R-:W-:Y:S01]  /*9c30*/  ISETP.GT.U32.AND P6, PT, R81, R129, PT ;  /* 0x000000815100720c */ /* 0x000fe20003fc4070 */
[----:B------:R-:W-:Y:S01]  /*9c40*/  IMAD R26, R201, 0x76, RZ ;  /* 0x00000076c91a7824 */ /* 0x000fe200078e02ff */
[-C--:B------:R-:W-:Y:S01]  /*9c50*/  @!P3 IADD3 R128, R128, -R81.reuse, RZ ;  /* 0x800000518080b210 */ /* 0x080fe20007ffe0ff */
[----:B------:R4:W-:Y:S01]  /*9c60*/  STL.64 [R1+0x1bf8], R22 ;  /* 0x001bf81601007387 */ /* 0x0009e20000100a00 */
[----:B------:R-:W-:Y:S01]  /*9c70*/  ISETP.GE.U32.AND P3, PT, R28, 0x7fffff7d, PT ;  /* 0x7fffff7d1c00780c */ /* 0x000fe20003f66070 */
[----:B-1----:R-:W-:Y:S01]  /*9c80*/  IMAD.WIDE R34, R26, 0x4, R10 ;  /* 0x000000041a227825 */ /* 0x002fe200078e020a */
[----:B------:R-:W-:Y:S01]  /*9c90*/  IADD3 R27, R202, -0x8, RZ ;  /* 0xfffffff8ca1b7810 */ /* 0x000fe20007ffe0ff */
[----:B------:R1:W-:Y:S01]  /*9ca0*/  STL.64 [R1+0x1c00], R20 ;  /* 0x001c001401007387 */ /* 0x0003e20000100a00 */
[----:B------:R-:W-:Y:S01]  /*9cb0*/  IABS R116, R14 ;  /* 0x0000000e00747213 */ /* 0x000fe20000000000 */
[C---:B--2---:R-:W-:Y:S01]  /*9cc0*/  IMAD.WIDE R32, R26.reuse, 0x4, R8 ;  /* 0x000000041a207825 */ /* 0x044fe200078e0208 */
[----:B------:R-:W-:Y:S01]  /*9cd0*/  IADD3 R13, R203, 0x7c, RZ ;  /* 0x0000007ccb0d7810 */ /* 0x000fe20007ffe0ff */
[----:B------:R2:W-:Y:S02]  /*9ce0*/  LDGSTS.E [R252+0x3b000], [R34.64], !P2 ;  /* 0x3b00000022fc7fae */ /* 0x0005e4000d121846 */
[C---:B---3--:R-:W-:Y:S01]  /*9cf0*/  IMAD.WIDE R30, R26.reuse, 0x4, R6 ;  /* 0x000000041a1e7825 */ /* 0x048fe200078e0206 */
[----:B------:R-:W-:Y:S01]  /*9d00*/  @!P6 IADD3 R129, R129, -R81, RZ ;  /* 0x800000518181e210 */ /* 0x000fe20007ffe0ff */
[----:B------:R3:W-:Y:S01]  /*9d10*/  LDGSTS.E [R252+0x3b200], [R32.64], !P2 ;  /* 0x3b20000020fc7fae */ /* 0x0007e2000d121846 */
[----:B------:R-:W-:Y:S01]  /*9d20*/  ISETP.GE.U32.AND P6, PT, R27, 0x7fffff79, PT ;  /* 0x7fffff791b00780c */ /* 0x000fe20003fc6070 */
[----:B------:R-:W-:Y:S01]  /*9d30*/  IMAD.WIDE R28, R26, 0x4, R4 ;  /* 0x000000041a1c7825 */ /* 0x000fe200078e0204 */
[----:B------:R-:W-:Y:S01]  /*9d40*/  IABS R101, R13 ;  /* 0x0000000d00657213 */ /* 0x000fe20000000000 */
[----:B------:R1:W-:Y:S02]  /*9d50*/  LDGSTS.E [R252+0x3b400], [R30.64], !P2 ;  /* 0x3b4000001efc7fae */ /* 0x0003e4000d121846 */
[----:B------:R-:W-:Y:S01]  /*9d60*/  @!P4 IMAD.IADD R130, R130, 0x1, -R81 ;  /* 0x000000018282c824 */ /* 0x000fe200078e0a51 */
[----:B------:R-:W-:Y:S01]  /*9d70*/  ISETP.GE.AND P4, PT, R17, RZ, PT ;  /* 0x000000ff1100720c */ /* 0x000fe20003f86270 */
[----:B------:R1:W-:Y:S01]  /*9d80*/  LDGSTS.E [R252+0x3b600], [R28.64], !P2 ;  /* 0x3b6000001cfc7fae */ /* 0x0003e2000d121846 */
[----:B------:R-:W-:Y:S01]  /*9d90*/  @!P5 IMAD.MOV R128, RZ, RZ, -R128 ;  /* 0x000000ffff80d224 */ /* 0x000fe200078e0a80 */
[----:B------:R-:W-:Y:S01]  /*9da0*/  ISETP.GT.U32.AND P5, PT, R81, R131, PT ;  /* 0x000000835100720c */ /* 0x000fe20003fa4070 */
[----:B------:R-:W-:Y:S01]  /*9db0*/  IMAD R27, R201, 0x7a, RZ ;  /* 0x0000007ac91b7824 */ /* 0x000fe200078e02ff */
[----:B------:R-:W-:Y:S01]  /*9dc0*/  ISETP.GT.U32.AND P2, PT, R81, R130, PT ;  /* 0x000000825100720c */ /* 0x000fe20003f44070 */
[----:B------:R-:W-:Y:S01]  /*9dd0*/  STL.64 [R1+0x1c08], R18 ;  /* 0x001c081201007387 */ /* 0x000fe20000100a00 */
[----:B------:R-:W-:Y:S01]  /*9de0*/  IMAD.HI.U32 R26, R197, R101, RZ ;  /* 0x00000065c51a7227 */ /* 0x000fe200078e00ff */
[----:B------:R-:W-:-:S02]  /*9df0*/  IADD3 R17, R203, 0x5, RZ ;  /* 0x00000005cb117810 */ /* 0x000fc40007ffe0ff */
[----:B------:R2:W-:Y:S01]  /*9e00*/  STL [R1+0x2080], R16 ;  /* 0x0020801001007387 */ /* 0x0005e20000100800 */
[C---:B------:R-:W-:Y:S01]  /*9e10*/  IMAD.WIDE R24, R27.reuse, 0x4, R10 ;  /* 0x000000041b187825 */ /* 0x040fe200078e020a */
[----:B------:R-:W-:Y:S02]  /*9e20*/  IABS R102, R17 ;  /* 0x0000001100667213 */ /* 0x000fe40000000000 */
[----:B------:R3:W-:Y:S01]  /*9e30*/  STL [R1+0x2078], R12 ;  /* 0x0020780c01007387 */ /* 0x0007e20000100800 */
[----:B----4-:R-:W-:-:S03]  /*9e40*/  IMAD.WIDE R22, R27, 0x4, R8 ;  /* 0x000000041b167825 */ /* 0x010fc600078e0208 */
[----:B------:R-:W-:Y:S01]  /*9e50*/  @!P2 IADD3 R130, R130, -R81, RZ ;  /* 0x800000518282a210 */ /* 0x000fe20007ffe0ff */
[----:B-1----:R-:W-:Y:S01]  /*9e60*/  IMAD.WIDE R20, R27, 0x4, R6 ;  /* 0x000000041b147825 */ /* 0x002fe200078e0206 */
[----:B------:R-:W-:Y:S01]  /*9e70*/  ISETP.GE.AND P2, PT, R16, RZ, PT ;  /* 0x000000ff1000720c */ /* 0x000fe20003f46270 */
[----:B------:R-:W-:Y:S01]  /*9e80*/  STL [R1+0x2074], R15 ;  /* 0x0020740f01007387 */ /* 0x000fe20000100800 */
[----:B--2---:R-:W-:Y:S01]  /*9e90*/  IADD3 R16, R203, 0x15, RZ ;  /* 0x00000015cb107810 */ /* 0x004fe20007ffe0ff */
[----:B------:R-:W-:Y:S02]  /*9ea0*/  IMAD.WIDE R18, R27, 0x4, R4 ;  /* 0x000000041b127825 */ /* 0x000fe400078e0204 */
[----:B------:R1:W-:Y:S01]  /*9eb0*/  LDGSTS.E [R252+0x3d000], [R24.64], !P0 ;  /* 0x3d00000018fc7fae */ /* 0x0003e2000c121846 */
[----:B------:R-:W-:Y:S01]  /*9ec0*/  IABS R104, R16 ;  /* 0x0000001000687213 */ /* 0x000fe20000000000 */
[----:B------:R-:W-:Y:S02]  /*9ed0*/  IMAD.HI.U32 R27, R197, R116, RZ ;  /* 0x00000074c51b7227 */ /* 0x000fe400078e00ff */
[----:B------:R-:W-:Y:S02]  /*9ee0*/  STL [R1+0x206c], R14 ;  /* 0x00206c0e01007387 */ /* 0x000fe40000100800 */
[----:B------:R-:W-:-:S02]  /*9ef0*/  IMAD.MOV R27, RZ, RZ, -R27 ;  /* 0x000000ffff1b7224 */ /* 0x000fc400078e0a1b */
[----:B------:R-:W-:Y:S01]  /*9f00*/  @!P5 IMAD.IADD R131, R131, 0x1, -R81 ;  /* 0x000000018383d824 */ /* 0x000fe200078e0a51 */
[----:B------:R2:W-:Y:S01]  /*9f10*/  LDGSTS.E [R252+0x3d200], [R22.64], !P0 ;  /* 0x3d20000016fc7fae */ /* 0x0005e2000c121846 */
[C---:B------:R-:W-:Y:S01]  /*9f20*/  IMAD R116, R81.reuse, R27, R116 ;  /* 0x0000001b51747224 */ /* 0x040fe200078e0274 */
[----:B------:R-:W-:Y:S01]  /*9f30*/  IADD3 R27, R202, -0x10, RZ ;  /* 0xfffffff0ca1b7810 */ /* 0x000fe20007ffe0ff */
[----:B------:R-:W-:Y:S01]  /*9f40*/  IMAD.MOV R26, RZ, RZ, -R26 ;  /* 0x000000ffff1a7224 */ /* 0x000fe200078e0a1a */
[C---:B------:R-:W-:Y:S01]  /*9f50*/  ISETP.GT.U32.AND P5, PT, R81.reuse, R131, PT ;  /* 0x000000835100720c */ /* 0x040fe20003fa4070 */
[----:B------:R-:W-:Y:S01]  /*9f60*/  @!P2 IMAD.MOV R130, RZ, RZ, -R130 ;  /* 0x000000ffff82a224 */ /* 0x000fe200078e0a82 */
[C---:B------:R-:W-:Y:S01]  /*9f70*/  ISETP.GT.U32.AND P2, PT, R81.reuse, R116, PT ;  /* 0x000000745100720c */ /* 0x040fe20003f44070 */
[----:B------:R-:W-:Y:S01]  /*9f80*/  STL [R1+0x2064], R13 ;  /* 0x0020640d01007387 */ /* 0x000fe20000100800 */
[----:B------:R-:W-:Y:S02]  /*9f90*/  IMAD R101, R81, R26, R101 ;  /* 0x0000001a51657224 */ /* 0x000fe400078e0265 */
[----:B------:R-:W-:Y:S01]  /*9fa0*/  IMAD R26, R201, 0x7e, RZ ;  /* 0x0000007ec91a7824 */ /* 0x000fe200078e02ff */
[----:B------:R4:W-:Y:S01]  /*9fb0*/  LDGSTS.E [R252+0x3d400], [R20.64], !P0 ;  /* 0x3d40000014fc7fae */ /* 0x0009e2000c121846 */
[----:B------:R-:W-:-:S03]  /*9fc0*/  @!P4 IMAD.MOV R129, RZ, RZ, -R129 ;  /* 0x000000ffff81c224 */ /* 0x000fc600078e0a81 */
[----:B------:R-:W-:Y:S02]  /*9fd0*/  STL.64 [R1+0x1c70], R34 ;  /* 0x001c702201007387 */ /* 0x000fe40000100a00 */
[----:B------:R-:W-:Y:S01]  /*9fe0*/  @!P5 IMAD.IADD R131, R131, 0x1, -R81 ;  /* 0x000000018383d824 */ /* 0x000fe200078e0a51 */
[----:B------:R-:W-:Y:S01]  /*9ff0*/  ISETP.GE.AND P5, PT, R12, RZ, PT ;  /* 0x000000ff0c00720c */ /* 0x000fe20003fa6270 */
[----:B------:R1:W-:Y:S01]  /*a000*/  LDGSTS.E [R252+0x3d600], [R18.64], !P0 ;  /* 0x3d60000012fc7fae */ /* 0x0003e2000c121846 */
[----:B------:R-:W-:Y:S02]  /*a010*/  ISETP.GT.U32.AND P0, PT, R81, R132, PT ;  /* 0x000000845100720c */ /* 0x000fe40003f04070 */
[----:B------:R-:W-:Y:S01]  /*a020*/  @!P2 IADD3 R116, R116, -R81, RZ ;  /* 0x800000517474a210 */ /* 0x000fe20007ffe0ff */
[----:B------:R1:W-:Y:S01]  /*a030*/  STL.64 [R1+0x1e78], R24 ;  /* 0x001e781801007387 */ /* 0x0003e20000100a00 */
[----:B---3--:R-:W-:Y:S02]  /*a040*/  IADD3 R12, R203, 0xd, RZ ;  /* 0x0000000dcb0c7810 */ /* 0x008fe40007ffe0ff */
[----:B------:R-:W-:Y:S01]  /*a050*/  ISETP.GT.U32.AND P2, PT, R81, R116, PT ;  /* 0x000000745100720c */ /* 0x000fe20003f44070 */
[----:B------:R-:W-:Y:S01]  /*a060*/  STL.64 [R1+0x1c78], R32 ;  /* 0x001c782001007387 */ /* 0x000fe20000100a00 */
[----:B------:R-:W-:-:S03]  /*a070*/  IABS R103, R12 ;  /* 0x0000000c00677213 */ /* 0x000fc60000000000 */
[----:B------:R-:W-:Y:S01]  /*a080*/  STL.64 [R1+0x1c80], R30 ;  /* 0x001c801e01007387 */ /* 0x000fe20000100a00 */
[----:B------:R-:W-:Y:S01]  /*a090*/  @!P5 IMAD.MOV R131, RZ, RZ, -R131 ;  /* 0x000000ffff83d224 */ /* 0x000fe200078e0a83 */
[----:B------:R-:W-:Y:S02]  /*a0a0*/  @!P0 IADD3 R132, R132, -R81, RZ ;  /* 0x8000005184848210 */ /* 0x000fe40007ffe0ff */
[----:B------:R3:W-:Y:S01]  /*a0b0*/  STL.64 [R1+0x1c88], R28 ;  /* 0x001c881c01007387 */ /* 0x0007e20000100a00 */
[----:B-1----:R-:W-:Y:S01]  /*a0c0*/  IMAD.WIDE R24, R26, 0x4, R10 ;  /* 0x000000041a187825 */ /* 0x002fe200078e020a */
[----:B------:R-:W-:Y:S02]  /*a0d0*/  ISETP.GT.U32.AND P0, PT, R81, R132, PT ;  /* 0x000000845100720c */ /* 0x000fe40003f04070 */
[----:B------:R2:W-:Y:S01]  /*a0e0*/  STL.64 [R1+0x1e80], R22 ;  /* 0x001e801601007387 */ /* 0x0005e20000100a00 */
[----:B------:R-:W-:Y:S01]  /*a0f0*/  ISETP.GE.AND P5, PT, R15, RZ, PT ;  /* 0x000000ff0f00720c */ /* 0x000fe20003fa6270 */
[----:B------:R-:W-:-:S02]  /*a100*/  @!P2 IMAD.IADD R116, R116, 0x1, -R81 ;  /* 0x000000017474a824 */ /* 0x000fc400078e0a51 */
[----:B------:R4:W-:Y:S04]  /*a110*/  STL.64 [R1+0x1e88], R20 ;  /* 0x001e881401007387 */ /* 0x0009e80000100a00 */
[----:B------:R1:W-:Y:S01]  /*a120*/  STL.64 [R1+0x1e90], R18 ;  /* 0x001e901201007387 */ /* 0x0003e20000100a00 */
[----:B---3--:R-:W-:Y:S02]  /*a130*/  IADD3 R28, R202, -0xc, RZ ;  /* 0xfffffff4ca1c7810 */ /* 0x008fe40007ffe0ff */
[----:B------:R-:W-:Y:S01]  /*a140*/  @!P0 IMAD.IADD R132, R132, 0x1, -R81 ;  /* 0x0000000184848824 */ /* 0x000fe200078e0a51 */
[----:B------:R3:W-:Y:S01]  /*a150*/  LDGSTS.E [R252+0x3f000], [R24.64], !P1 ;  /* 0x3f00000018fc7fae */ /* 0x0007e2000c921846 */
[----:B--2---:R-:W-:Y:S01]  /*a160*/  IMAD.WIDE R22, R26, 0x4, R8 ;  /* 0x000000041a167825 */ /* 0x004fe200078e0208 */
[----:B------:R-:W-:-:S02]  /*a170*/  ISETP.GT.U32.AND P0, PT, R81, R101, PT ;  /* 0x000000655100720c */ /* 0x000fc40003f04070 */
[----:B------:R-:W-:Y:S01]  /*a180*/  STL [R1+0x1f34], R17 ;  /* 0x001f341101007387 */ /* 0x000fe20000100800 */
[----:B----4-:R-:W-:Y:S01]  /*a190*/  IMAD.WIDE R20, R26, 0x4, R6 ;  /* 0x000000041a147825 */ /* 0x010fe200078e0206 */
[----:B------:R-:W-:Y:S02]  /*a1a0*/  ISETP.GE.U32.AND P4, PT, R28, 0x7fffff75, PT ;  /* 0x7fffff751c00780c */ /* 0x000fe40003f86070 */
[----:B------:R2:W-:Y:S01]  /*a1b0*/  LDGSTS.E [R252+0x3f200], [R22.64], !P1 ;  /* 0x3f20000016fc7fae */ /* 0x0005e2000c921846 */
[----:B-1----:R-:W-:Y:S01]  /*a1c0*/  IMAD.WIDE R18, R26, 0x4, R4 ;  /* 0x000000041a127825 */ /* 0x002fe200078e0204 */
[C---:B------:R-:W-:Y:S02]  /*a1d0*/  IADD3 R28, R202.reuse, -0x14, RZ ;  /* 0xffffffecca1c7810 */ /* 0x040fe40007ffe0ff */
[----:B------:R1:W-:Y:S01]  /*a1e0*/  LDGSTS.E [R252+0x3f400], [R20.64], !P1 ;  /* 0x3f40000014fc7fae */ /* 0x0003e2000c921846 */
[----:B------:R-:W-:Y:S01]  /*a1f0*/  IMAD.HI.U32 R26, R197, R103, RZ ;  /* 0x00000067c51a7227 */ /* 0x000fe200078e00ff */
[----:B------:R-:W-:-:S02]  /*a200*/  IADD3 R29, R202, -0x18, RZ ;  /* 0xffffffe8ca1d7810 */ /* 0x000fc40007ffe0ff */
[----:B------:R4:W-:Y:S01]  /*a210*/  LDGSTS.E [R252+0x3f600], [R18.64], !P1 ;  /* 0x3f60000012fc7fae */ /* 0x0009e2000c921846 */
[----:B------:R-:W-:Y:S01]  /*a220*/  ISETP.GE.U32.AND P1, PT, R27, 0x7fffff71, PT ;  /* 0x7fffff711b00780c */ /* 0x000fe20003f26070 */
[----:B------:R-:W-:Y:S01]  /*a230*/  IMAD.HI.U32 R27, R197, R102, RZ ;  /* 0x00000066c51b7227 */ /* 0x000fe200078e00ff */
[----:B------:R-:W-:Y:S01]  /*a240*/  IADD3 R26, -R26, RZ, RZ ;  /* 0x000000ff1a1a7210 */ /* 0x000fe20007ffe1ff */
[----:B------:R-:W-:Y:S02]  /*a250*/  STL [R1+0x1f40], R12 ;  /* 0x001f400c01007387 */ /* 0x000fe40000100800 */
[----:B------:R-:W-:Y:S02]  /*a260*/  IMAD.MOV R27, RZ, RZ, -R27 ;  /* 0x000000ffff1b7224 */ /* 0x000fe400078e0a1b */
[----:B------:R-:W-:Y:S01]  /*a270*/  STL.64 [R1+0x1e98], R24 ;  /* 0x001e981801007387 */ /* 0x000fe20000100a00 */
[----:B------:R-:W-:Y:S01]  /*a280*/  @!P5 IMAD.MOV R132, RZ, RZ, -R132 ;  /* 0x000000ffff84d224 */ /* 0x000fe200078e0a84 */
[----:B------:R-:W-:Y:S01]  /*a290*/  ISETP.GE.AND P5, PT, R14, RZ, PT ;  /* 0x000000ff0e00720c */ /* 0x000fe20003fa6270 */
[----:B------:R-:W-:Y:S01]  /*a2a0*/  IMAD R102, R81, R27, R102 ;  /* 0x0000001b51667224 */ /* 0x000fe200078e0266 */
[----:B------:R2:W-:Y:S01]  /*a2b0*/  STL.64 [R1+0x1ea0], R22 ;  /* 0x001ea01601007387 */ /* 0x0005e20000100a00 */
[----:B------:R-:W-:-:S02]  /*a2c0*/  IMAD R27, R201, 0x3, RZ ;  /* 0x00000003c91b7824 */ /* 0x000fc400078e02ff */
[----:B------:R-:W-:Y:S01]  /*a2d0*/  @!P0 IMAD.IADD R101, R101, 0x1, -R81 ;  /* 0x0000000165658824 */ /* 0x000fe200078e0a51 */
[----:B------:R-:W-:Y:S01]  /*a2e0*/  ISETP.GT.U32.AND P2, PT, R81, R102, PT ;  /* 0x000000665100720c */ /* 0x000fe20003f44070 */
[----:B------:R1:W-:Y:S01]  /*a2f0*/  STL.64 [R1+0x1ea8], R20 ;  /* 0x001ea81401007387 */ /* 0x0003e20000100a00 */
[----:B------:R-:W-:Y:S02]  /*a300*/  IMAD.WIDE R14, R27, 0x4, R4 ;  /* 0x000000041b0e7825 */ /* 0x000fe400078e0204 */
[C---:B------:R-:W-:Y:S01]  /*a310*/  ISETP.GT.U32.AND P0, PT, R81.reuse, R101, PT ;  /* 0x000000655100720c */ /* 0x040fe20003f04070 */
[----:B------:R4:W-:Y:S01]  /*a320*/  STL.64 [R1+0x1eb0], R18 ;  /* 0x001eb01201007387 */ /* 0x0009e20000100a00 */
[----:B------:R-:W-:Y:S02]  /*a330*/  IMAD R103, R81, R26, R103 ;  /* 0x0000001a51677224 */ /* 0x000fe400078e0267 */
[----:B--2---:R-:W-:Y:S01]  /*a340*/  IMAD.WIDE R22, R27, 0x4, R10 ;  /* 0x000000041b167825 */ /* 0x004fe200078e020a */
[----:B------:R-:W-:Y:S03]  /*a350*/  STL [R1+0x1f50], R16 ;  /* 0x001f501001007387 */ /* 0x000fe60000100800 */
[----:B------:R-:W-:Y:S01]  /*a360*/  IMAD.HI.U32 R26, R197, R104, RZ ;  /* 0x00000068c51a7227 */ /* 0x000fe200078e00ff */
[----:B------:R2:W-:Y:S03]  /*a370*/  LDGSTS.E [R217+0x1800], [R22.64], !P3 ;  /* 0x0180000016d97fae */ /* 0x0005e6000d921846 */
[----:B-1----:R-:W-:Y:S01]  /*a380*/  IMAD.WIDE R20, R27, 0x4, R8 ;  /* 0x000000041b147825 */ /* 0x002fe200078e0208 */
[----:B------:R-:W-:Y:S01]  /*a390*/  @!P0 IADD3 R101, R101, -R81, RZ ;  /* 0x8000005165658210 */ /* 0x000fe20007ffe0ff */
[----:B------:R-:W-:Y:S01]  /*a3a0*/  STL.64 [R1+0x30], R22 ;  /* 0x0000301601007387 */ /* 0x000fe20000100a00 */
[----:B------:R-:W-:Y:S01]  /*a3b0*/  ISETP.GT.U32.AND P0, PT, R81, R103, PT ;  /* 0x000000675100720c */ /* 0x000fe20003f04070 */
[----:B----4-:R-:W-:-:S02]  /*a3c0*/  IMAD.WIDE R18, R27, 0x4, R6 ;  /* 0x000000041b127825 */ /* 0x010fc400078e0206 */
[----:B------:R1:W-:Y:S02]  /*a3d0*/  LDGSTS.E [R217+0x1a00], [R20.64], !P3 ;  /* 0x01a0000014d97fae */ /* 0x0003e4000d921846 */
[--C-:B------:R-:W-:Y:S01]  /*a3e0*/  @!P2 IMAD.IADD R102, R102, 0x1, -R81.reuse ;  /* 0x000000016666a824 */ /* 0x100fe200078e0a51 */
[----:B------:R-:W-:Y:S01]  /*a3f0*/  ISETP.GE.U32.AND P2, PT, R28, 0x7fffff6d, PT ;  /* 0x7fffff6d1c00780c */ /* 0x000fe20003f46070 */
[----:B------:R4:W-:Y:S01]  /*a400*/  LDGSTS.E [R217+0x1c00], [R18.64], !P3 ;  /* 0x01c0000012d97fae */ /* 0x0009e2000d921846 */
[----:B------:R-:W-:Y:S02]  /*a410*/  IMAD.MOV R26, RZ, RZ, -R26 ;  /* 0x000000ffff1a7224 */ /* 0x000fe400078e0a1a */
[----:B------:R-:W-:Y:S01]  /*a420*/  @!P5 IMAD.MOV R116, RZ, RZ, -R116 ;  /* 0x000000ffff74d224 */ /* 0x000fe200078e0a74 */
[----:B------:R1:W-:Y:S01]  /*a430*/  LDGSTS.E [R217+0x1e00], [R14.64], !P3 ;  /* 0x01e000000ed97fae */ /* 0x0003e2000d921846 */
[C---:B------:R-:W-:Y:S01]  /*a440*/  ISETP.GT.U32.AND P3, PT, R81.reuse, R102, PT ;  /* 0x000000665100720c */ /* 0x040fe20003f64070 */
[----:B------:R-:W-:Y:S01]  /*a450*/  IMAD R104, R81, R26, R104 ;  /* 0x0000001a51687224 */ /* 0x000fe200078e0268 */
[----:B------:R-:W-:Y:S01]  /*a460*/  ISETP.GE.AND P5, PT, R13, RZ, PT ;  /* 0x000000ff0d00720c */ /* 0x000fe20003fa6270 */
[----:B------:R-:W-:Y:S01]  /*a470*/  STL.64 [R1+0x28], R20 ;  /* 0x0000281401007387 */ /* 0x000fe20000100a00 */
[----:B------:R-:W-:Y:S01]  /*a480*/  @!P0 IMAD.IADD R103, R103, 0x1, -R81 ;  /* 0x0000000167678824 */ /* 0x000fe200078e0a51 */
[----:B------:R-:W-:-:S02]  /*a490*/  IADD3 R13, R203, 0x2d, RZ ;  /* 0x0000002dcb0d7810 */ /* 0x000fc40007ffe0ff */
[----:B------:R4:W-:Y:S02]  /*a4a0*/  STL.64 [R1+0x20], R18 ;  /* 0x0000201201007387 */ /* 0x0009e40000100a00 */
[C---:B------:R-:W-:Y:S02]  /*a4b0*/  ISETP.GT.U32.AND P0, PT, R81.reuse, R103, PT ;  /* 0x000000675100720c */ /* 0x040fe40003f04070 */
[----:B------:R1:W-:Y:S01]  /*a4c0*/  STL.64 [R1+0x18], R14 ;  /* 0x0000180e01007387 */ /* 0x0003e20000100a00 */
[----:B------:R-:W-:Y:S02]  /*a4d0*/  IABS R107, R13 ;  /* 0x0000000d006b7213 */ /* 0x000fe40000000000 */
[----:B------:R-:W-:Y:S01]  /*a4e0*/  @!P3 IADD3 R102, R102, -R81, RZ ;  /* 0x800000516666b210 */ /* 0x000fe20007ffe0ff */
[----:B------:R-:W-:Y:S01]  /*a4f0*/  @!P5 IMAD.MOV R101, RZ, RZ, -R101 ;  /* 0x000000ffff65d224 */ /* 0x000fe200078e0a65 */
[----:B------:R-:W-:Y:S01]  /*a500*/  ISETP.GT.U32.AND P3, PT, R81, R104, PT ;  /* 0x000000685100720c */ /* 0x000fe20003f64070 */
[----:B------:R-:W-:Y:S01]  /*a510*/  IMAD.HI.U32 R26, R197, R107, RZ ;  /* 0x0000006bc51a7227 */ /* 0x000fe200078e00ff */
[----:B------:R-:W-:Y:S01]  /*a520*/  ISETP.GE.AND P5, PT, R17, RZ, PT ;  /* 0x000000ff1100720c */ /* 0x000fe20003fa6270 */
[----:B------:R2:W-:Y:S01]  /*a530*/  LDGSTS.E [R217+0x3800], [R64.64], !P6 ;  /* 0x0380000040d97fae */ /* 0x0005e2000f121846 */
[C---:B----4-:R-:W-:Y:S01]  /*a540*/  IADD3 R18, R203.reuse, 0x45, RZ ;  /* 0x00000045cb127810 */ /* 0x050fe20007ffe0ff */
[----:B------:R-:W-:Y:S01]  /*a550*/  IMAD.MOV R26, RZ, RZ, -R26 ;  /* 0x000000ffff1a7224 */ /* 0x000fe200078e0a1a */
[----:B------:R-:W-:Y:S01]  /*a560*/  IADD3 R19, R203, 0x3d, RZ ;  /* 0x0000003dcb137810 */ /* 0x000fe20007ffe0ff */
[----:B------:R-:W-:Y:S01]  /*a570*/  @!P0 IMAD.IADD R103, R103, 0x1, -R81 ;  /* 0x0000000167678824 */ /* 0x000fe200078e0a51 */
[C---:B-1----:R-:W-:Y:S01]  /*a580*/  IADD3 R14, R203.reuse, 0x25, RZ ;  /* 0x00000025cb0e7810 */ /* 0x042fe20007ffe0ff */
[----:B------:R1:W-:Y:S01]  /*a590*/  LDGSTS.E [R217+0x3a00], [R62.64], !P6 ;  /* 0x03a000003ed97fae */ /* 0x0003e2000f121846 */
[----:B------:R-:W-:Y:S01]  /*a5a0*/  IADD3 R15, R203, 0x1d, RZ ;  /* 0x0000001dcb0f7810 */ /* 0x000fe20007ffe0ff */
[----:B------:R-:W-:Y:S01]  /*a5b0*/  IMAD R107, R81, R26, R107 ;  /* 0x0000001a516b7224 */ /* 0x000fe200078e026b */
[----:B------:R-:W-:Y:S01]  /*a5c0*/  IABS R106, R14 ;  /* 0x0000000e006a7213 */ /* 0x000fe20000000000 */
[----:B------:R4:W-:Y:S01]  /*a5d0*/  LDGSTS.E [R217+0x3c00], [R60.64], !P6 ;  /* 0x03c000003cd97fae */ /* 0x0009e2000f121846 */
[----:B------:R-:W-:Y:S01]  /*a5e0*/  @!P3 IADD3 R104, R104, -R81, RZ ;  /* 0x800000516868b210 */ /* 0x000fe20007ffe0ff */
[----:B------:R-:W-:Y:S01]  /*a5f0*/  @!P5 IMAD.MOV R102, RZ, RZ, -R102 ;  /* 0x000000ffff66d224 */ /* 0x000fe200078e0a66 */
[----:B------:R-:W-:Y:S01]  /*a600*/  IABS R105, R15 ;  /* 0x0000000f00697213 */ /* 0x000fe20000000000 */
[----:B------:R-:W-:Y:S01]  /*a610*/  IMAD.HI.U32 R27, R197, R106, RZ ;  /* 0x0000006ac51b7227 */ /* 0x000fe200078e00ff */
[----:B------:R-:W-:Y:S01]  /*a620*/  ISETP.GT.U32.AND P3, PT, R81, R104, PT ;  /* 0x000000685100720c */ /* 0x000fe20003f64070 */
[----:B------:R1:W-:Y:S01]  /*a630*/  LDGSTS.E [R217+0x3e00], [R58.64], !P6 ;  /* 0x03e000003ad97fae */ /* 0x0003e2000f121846 */
[----:B------:R-:W-:Y:S01]  /*a640*/  ISETP.GE.AND P5, PT, R12, RZ, PT ;  /* 0x000000ff0c00720c */ /* 0x000fe20003fa6270 */
[----:B------:R-:W-:Y:S01]  /*a650*/  IMAD.MOV R27, RZ, RZ, -R27 ;  /* 0x000000ffff1b7224 */ /* 0x000fe200078e0a1b */
[----:B------:R-:W-:Y:S01]  /*a660*/  IADD3 R12, R203, 0x35, RZ ;  /* 0x00000035cb0c7810 */ /* 0x000fe20007ffe0ff */
[----:B------:R-:W-:Y:S01]  /*a670*/  IMAD.HI.U32 R28, R197, R105, RZ ;  /* 0x00000069c51c7227 */ /* 0x000fe200078e00ff */
[----:B------:R-:W-:Y:S01]  /*a680*/  IABS R110, R18 ;  /* 0x00000012006e7213 */ /* 0x000fe20000000000 */
[----:B------:R-:W-:Y:S01]  /*a690*/  STL [R1+0x1f60], R15 ;  /* 0x001f600f01007387 */ /* 0x000fe20000100800 */
[----:B------:R-:W-:Y:S01]  /*a6a0*/  IABS R108, R12 ;  /* 0x0000000c006c7213 */ /* 0x000fe20000000000 */
[----:B------:R-:W-:Y:S01]  /*a6b0*/  IMAD R106, R81, R27, R106 ;  /* 0x0000001b516a7224 */ /* 0x000fe200078e026a */
[----:B------:R-:W-:Y:S01]  /*a6c0*/  IABS R109, R19 ;  /* 0x00000013006d7213 */ /* 0x000fe20000000000 */
[----:B------:R-:W-:Y:S01]  /*a6d0*/  IMAD.MOV R28, RZ, RZ, -R28 ;  /* 0x000000ffff1c7224 */ /* 0x000fe200078e0a1c */
[----:B------:R-:W-:Y:S01]  /*a6e0*/  ISETP.GE.U32.AND P0, PT, R29, 0x7fffff69, PT ;  /* 0x7fffff691d00780c */ /* 0x000fe20003f06070 */
[----:B------:R-:W-:Y:S01]  /*a6f0*/  IMAD.HI.U32 R26, R197, R110, RZ ;  /* 0x0000006ec51a7227 */ /* 0x000fe200078e00ff */
[----:B------:R-:W-:Y:S01]  /*a700*/  @!P3 IADD3 R104, R104, -R81, RZ ;  /* 0x800000516868b210 */ /* 0x000fe20007ffe0ff */
[----:B------:R1:W-:Y:S01]  /*a710*/  STL [R1+0x1f7c], R14 ;  /* 0x001f7c0e01007387 */ /* 0x0003e20000100800 */
[C---:B------:R-:W-:Y:S01]  /*a720*/  ISETP.GT.U32.AND P3, PT, R81.reuse, R106, PT ;  /* 0x0000006a5100720c */ /* 0x040fe20003f64070 */
[----:B------:R-:W-:Y:S01]  /*a730*/  IMAD R105, R81, R28, R105 ;  /* 0x0000001c51697224 */ /* 0x000fe200078e0269 */
[----:B------:R-:W-:Y:S01]  /*a740*/  IADD3 R17, R203, 0x4d, RZ ;  /* 0x0000004dcb117810 */ /* 0x000fe20007ffe0ff */
[----:B------:R-:W-:Y:S01]  /*a750*/  @!P5 IMAD.MOV R103, RZ, RZ, -R103 ;  /* 0x000000ffff67d224 */ /* 0x000fe200078e0a67 */
[----:B------:R-:W-:Y:S01]  /*a760*/  STL [R1+0x1f98], R13 ;  /* 0x001f980d01007387 */ /* 0x000fe20000100800 */
[----:B------:R-:W-:Y:S01]  /*a770*/  IMAD.HI.U32 R28, R197, R108, RZ ;  /* 0x0000006cc51c7227 */ /* 0x000fe200078e00ff */
[----:B------:R-:W-:-:S02]  /*a780*/  ISETP.GT.U32.AND P5, PT, R81, R105, PT ;  /* 0x000000695100720c */ /* 0x000fc40003fa4070 */
[----:B------:R-:W-:Y:S01]  /*a790*/  IABS R111, R17 ;  /* 0x00000011006f7213 */ /* 0x000fe20000000000 */
[----:B------:R-:W-:Y:S01]  /*a7a0*/  IMAD.MOV R28, RZ, RZ, -R28 ;  /* 0x000000ffff1c7224 */ /* 0x000fe200078e0a1c */
[----:B------:R1:W-:Y:S01]  /*a7b0*/  STL [R1+0x1fc4], R12 ;  /* 0x001fc40c01007387 */ /* 0x0003e20000100800 */
[----:B------:R-:W-:Y:S02]  /*a7c0*/  IMAD.MOV R26, RZ, RZ, -R26 ;  /* 0x000000ffff1a7224 */ /* 0x000fe400078e0a1a */
[--C-:B------:R-:W-:Y:S01]  /*a7d0*/  @!P3 IMAD.IADD R106, R106, 0x1, -R81.reuse ;  /* 0x000000016a6ab824 */ /* 0x100fe200078e0a51 */
[----:B------:R-:W-:Y:S01]  /*a7e0*/  STL [R1+0x1ff0], R19 ;  /* 0x001ff01301007387 */ /* 0x000fe20000100800 */
[----:B------:R-:W-:Y:S02]  /*a7f0*/  IMAD R108, R81, R28, R108 ;  /* 0x0000001c516c7224 */ /* 0x000fe400078e026c */
[----:B------:R-:W-:Y:S01]  /*a800*/  IMAD.HI.U32 R27, R197, R109, RZ ;  /* 0x0000006dc51b7227 */ /* 0x000fe200078e00ff */
[----:B------:R-:W-:Y:S01]  /*a810*/  ISETP.GT.U32.AND P3, PT, R81, R106, PT ;  /* 0x0000006a5100720c */ /* 0x000fe20003f64070 */
[----:B------:R-:W-:Y:S02]  /*a820*/  STL [R1+0x201c], R18 ;  /* 0x00201c1201007387 */ /* 0x000fe40000100800 */
[----:B------:R-:W-:Y:S01]  /*a830*/  @!P5 IMAD.IADD R105, R105, 0x1, -R81 ;  /* 0x000000016969d824 */ /* 0x000fe200078e0a51 */
[----:B------:R-:W-:Y:S01]  /*a840*/  ISETP.GE.AND P5, PT, R16, RZ, PT ;  /* 0x000000ff1000720c */ /* 0x000fe20003fa6270 */
[----:B------:R-:W-:Y:S01]  /*a850*/  IMAD R110, R81, R26, R110 ;  /* 0x0000001a516e7224 */ /* 0x000fe200078e026e */
[----:B------:R-:W-:Y:S01]  /*a860*/  IADD3 R27, -R27, RZ, RZ ;  /* 0x000000ff1b1b7210 */ /* 0x000fe20007ffe1ff */
[----:B------:R-:W-:Y:S01]  /*a870*/  IMAD R26, R201, 0xb, RZ ;  /* 0x0000000bc91a7824 */ /* 0x000fe200078e02ff */
[----:B------:R-:W-:Y:S01]  /*a880*/  ISETP.GT.U32.AND P6, PT, R81, R105, PT ;  /* 0x000000695100720c */ /* 0x000fe20003fc4070 */
[----:B------:R-:W-:Y:S01]  /*a890*/  IMAD.HI.U32 R68, R197, R111, RZ ;  /* 0x0000006fc5447227 */ /* 0x000fe200078e00ff */
[----:B------:R-:W-:Y:S01]  /*a8a0*/  STL.64 [R1+0x2200], R64 ;  /* 0x0022004001007387 */ /* 0x000fe20000100a00 */
[----:B------:R-:W-:-:S02]  /*a8b0*/  IADD3 R16, R203, 0x55, RZ ;  /* 0x00000055cb107810 */ /* 0x000fc40007ffe0ff */
[----:B------:R-:W-:Y:S01]  /*a8c0*/  @!P3 IADD3 R106, R106, -R81, RZ ;  /* 0x800000516a6ab210 */ /* 0x000fe20007ffe0ff */
[----:B------:R-:W-:Y:S01]  /*a8d0*/  IMAD.WIDE R32, R26, 0x4, R10 ;  /* 0x000000041a207825 */ /* 0x000fe200078e020a */
[C---:B------:R-:W-:Y:S01]  /*a8e0*/  ISETP.GT.U32.AND P3, PT, R81.reuse, R108, PT ;  /* 0x0000006c5100720c */ /* 0x040fe20003f64070 */
[----:B------:R-:W-:Y:S01]  /*a8f0*/  STL.64 [R1+0x2208], R62 ;  /* 0x0022083e01007387 */ /* 0x000fe20000100a00 */
[----:B------:R-:W-:Y:S01]  /*a900*/  IADD3 R68, -R68, RZ, RZ ;  /* 0x000000ff44447210 */ /* 0x000fe20007ffe1ff */
[----:B------:R-:W-:Y:S01]  /*a910*/  @!P5 IMAD.MOV R104, RZ, RZ, -R104 ;  /* 0x000000ffff68d224 */ /* 0x000fe200078e0a68 */
[----:B------:R-:W-:Y:S01]  /*a920*/  ISETP.GT.U32.AND P5, PT, R81, R107, PT ;  /* 0x0000006b5100720c */ /* 0x000fe20003fa4070 */
[----:B------:R-:W-:Y:S01]  /*a930*/  IMAD.WIDE R30, R26, 0x4, R8 ;  /* 0x000000041a1e7825 */ /* 0x000fe200078e0208 */
[----:B------:R1:W-:Y:S01]  /*a940*/  LDGSTS.E [R217+0x5800], [R32.64], !P4 ;  /* 0x0580000020d97fae */ /* 0x0003e2000e121846 */
[----:B------:R-:W-:Y:S02]  /*a950*/  IABS R112, R16 ;  /* 0x0000001000707213 */ /* 0x000fe40000000000 */
[----:B------:R-:W-:Y:S01]  /*a960*/  @!P6 IMAD.IADD R105, R105, 0x1, -R81 ;  /* 0x000000016969e824 */ /* 0x000fe200078e0a51 */
[----:B------:R-:W-:Y:S01]  /*a970*/  ISETP.GE.AND P6, PT, R15, RZ, PT ;  /* 0x000000ff0f00720c */ /* 0x000fe20003fc6270 */
[----:B------:R-:W-:Y:S01]  /*a980*/  IMAD R109, R81, R27, R109 ;  /* 0x0000001b516d7224 */ /* 0x000fe200078e026d */
[----:B------:R1:W-:Y:S01]  /*a990*/  LDGSTS.E [R217+0x5a00], [R30.64], !P4 ;  /* 0x05a000001ed97fae */ /* 0x0003e2000e121846 */
[----:B------:R-:W-:-:S02]  /*a9a0*/  @!P3 IMAD.IADD R108, R108, 0x1, -R81 ;  /* 0x000000016c6cb824 */ /* 0x000fc400078e0a51 */
[C---:B------:R-:W-:Y:S01]  /*a9b0*/  IMAD.WIDE R28, R26.reuse, 0x4, R6 ;  /* 0x000000041a1c7825 */ /* 0x040fe200078e0206 */
[----:B------:R-:W-:Y:S02]  /*a9c0*/  STL.64 [R1+0x2210], R60 ;  /* 0x0022103c01007387 */ /* 0x000fe40000100a00 */
[----:B------:R-:W-:Y:S01]  /*a9d0*/  ISETP.GT.U32.AND P3, PT, R81, R108, PT ;  /* 0x0000006c5100720c */ /* 0x000fe20003f64070 */
[----:B------:R-:W-:Y:S01]  /*a9e0*/  IMAD.WIDE R26, R26, 0x4, R4 ;  /* 0x000000041a1a7825 */ /* 0x000fe200078e0204 */
[----:B------:R1:W-:Y:S03]  /*a9f0*/  LDGSTS.E [R217+0x5c00], [R28.64], !P4 ;  /* 0x05c000001cd97fae */ /* 0x0003e6000e121846 */
[----:B------:R-:W-:Y:S01]  /*aa00*/  @!P5 IMAD.IADD R107, R107, 0x1, -R81 ;  /* 0x000000016b6bd824 */ /* 0x000fe200078e0a51 */
[----:B------:R1:W-:Y:S01]  /*aa10*/  LDGSTS.E [R217+0x5e00], [R26.64], !P4 ;  /* 0x05e000001ad97fae */ /* 0x0003e2000e121846 */
[----:B------:R-:W-:Y:S01]  /*aa20*/  @!P6 IMAD.MOV R105, RZ, RZ, -R105 ;  /* 0x000000ffff69e224 */ /* 0x000fe200078e0a69 */
[C---:B------:R-:W-:Y:S01]  /*aa30*/  ISETP.GT.U32.AND P6, PT, R81.reuse, R109, PT ;  /* 0x0000006d5100720c */ /* 0x040fe20003fc4070 */
[C---:B------:R-:W-:Y:S01]  /*aa40*/  IMAD R111, R81.reuse, R68, R111 ;  /* 0x00000044516f7224 */ /* 0x040fe200078e026f */
[----:B------:R-:W-:Y:S01]  /*aa50*/  ISETP.GT.U32.AND P4, PT, R81, R107, PT ;  /* 0x0000006b5100720c */ /* 0x000fe20003f84070 */
[----:B------:R-:W-:Y:S01]  /*aa60*/  STL.64 [R1+0x2218], R58 ;  /* 0x0022183a01007387 */ /* 0x000fe20000100a00 */
[----:B------:R-:W-:Y:S01]  /*aa70*/  ISETP.GE.AND P5, PT, R14, RZ, PT ;  /* 0x000000ff0e00720c */ /* 0x000fe20003fa6270 */
[----:B------:R-:W-:Y:S01]  /*aa80*/  @!P3 IMAD.IADD R108, R108, 0x1, -R81 ;  /* 0x000000016c6cb824 */ /* 0x000fe200078e0a51 */
[----:B------:R-:W-:Y:S01]  /*aa90*/  ISETP.GE.AND P3, PT, R13, RZ, PT ;  /* 0x000000ff0d00720c */ /* 0x000fe20003f66270 */
[----:B------:R1:W-:Y:S01]  /*aaa0*/  STL [R1+0x2038], R17 ;  /* 0x0020381101007387 */ /* 0x0003e20000100800 */
[----:B------:R-:W-:-:S03]  /*aab0*/  IMAD.HI.U32 R68, R197, R112, RZ ;  /* 0x00000070c5447227 */ /* 0x000fc600078e00ff */
[----:B------:R-:W-:Y:S01]  /*aac0*/  STL.64 [R1+0x2220], R32 ;  /* 0x0022202001007387 */ /* 0x000fe20000100a00 */
[----:B------:R-:W-:Y:S01]  /*aad0*/  IMAD.MOV R68, RZ, RZ, -R68 ;  /* 0x000000ffff447224 */ /* 0x000fe200078e0a44 */
[----:B------:R-:W-:Y:S02]  /*aae0*/  @!P6 IADD3 R109, R109, -R81, RZ ;  /* 0x800000516d6de210 */ /* 0x000fe40007ffe0ff */
[----:B------:R-:W-:Y:S01]  /*aaf0*/  @!P4 IMAD.IADD R107, R107, 0x1, -R81 ;  /* 0x000000016b6bc824 */ /* 0x000fe200078e0a51 */
[----:B------:R-:W-:Y:S01]  /*ab00*/  ISETP.GE.U32.AND P4, PT, R69, 0x7fffff65, PT ;  /* 0x7fffff654500780c */ /* 0x000fe20003f86070 */
[----:B------:R-:W-:Y:S01]  /*ab10*/  IMAD R69, R201, 0xf, RZ ;  /* 0x0000000fc9457824 */ /* 0x000fe200078e02ff */
[----:B------:R-:W-:Y:S01]  /*ab20*/  ISETP.GE.AND P6, PT, R12, RZ, PT ;  /* 0x000000ff0c00720c */ /* 0x000fe20003fc6270 */
[----:B------:R-:W-:Y:S01]  /*ab30*/  @!P3 IMAD.MOV R107, RZ, RZ, -R107 ;  /* 0x000000ffff6bb224 */ /* 0x000fe200078e0a6b */
[----:B------:R-:W-:Y:S01]  /*ab40*/  ISETP.GT.U32.AND P3, PT, R81, R111, PT ;  /* 0x0000006f5100720c */ /* 0x000fe20003f64070 */
[C---:B--2---:R-:W-:Y:S01]  /*ab50*/  IMAD.WIDE R22, R69.reuse, 0x4, R10 ;  /* 0x0000000445167825 */ /* 0x044fe200078e020a */
[----:B------:R-:W-:Y:S03]  /*ab60*/  STL.64 [R1+0x2228], R30 ;  /* 0x0022281e01007387 */ /* 0x000fe60000100a00 */
[C---:B------:R-:W-:Y:S01]  /*ab70*/  IMAD.WIDE R20, R69.reuse, 0x4, R8 ;  /* 0x0000000445147825 */ /* 0x040fe200078e0208 */
[----:B------:R2:W-:Y:S03]  /*ab80*/  LDGSTS.E [R217+0x7800], [R22.64], !P1 ;  /* 0x0780000016d97fae */ /* 0x0005e6000c921846 */
[----:B-1----:R-:W-:Y:S01]  /*ab90*/  IMAD.WIDE R14, R69, 0x4, R6 ;  /* 0x00000004450e7825 */ /* 0x002fe200078e0206 */
[----:B------:R1:W-:Y:S01]  /*aba0*/  LDGSTS.E [R217+0x7a00], [R20.64], !P1 ;  /* 0x07a0000014d97fae */ /* 0x0003e2000c921846 */
[----:B------:R-:W-:-:S02]  /*abb0*/  @!P6 IADD3 R108, -R108, RZ, RZ ;  /* 0x000000ff6c6ce210 */ /* 0x000fc40007ffe1ff */
[----:B------:R-:W-:Y:S01]  /*abc0*/  IMAD.WIDE R12, R69, 0x4, R4 ;  /* 0x00000004450c7825 */ /* 0x000fe200078e0204 */
[----:B------:R1:W-:Y:S01]  /*abd0*/  LDGSTS.E [R217+0x7c00], [R14.64], !P1 ;  /* 0x07c000000ed97fae */ /* 0x0003e2000c921846 */
[----:B------:R-:W-:Y:S02]  /*abe0*/  ISETP.GE.U32.AND P6, PT, R70, 0x7fffff61, PT ;  /* 0x7fffff614600780c */ /* 0x000fe40003fc6070 */
[----:B------:R-:W-:Y:S01]  /*abf0*/  @!P5 IMAD.MOV R106, RZ, RZ, -R106 ;  /* 0x000000ffff6ad224 */ /* 0x000fe200078e0a6a */
[C---:B------:R-:W-:Y:S01]  /*ac00*/  ISETP.GT.U32.AND P5, PT, R81.reuse, R110, PT ;  /* 0x0000006e5100720c */ /* 0x040fe20003fa4070 */
[----:B------:R1:W-:Y:S01]  /*ac10*/  LDGSTS.E [R217+0x7e00], [R12.64], !P1 ;  /* 0x07e000000cd97fae */ /* 0x0003e2000c921846 */
[----:B------:R-:W-:Y:S01]  /*ac20*/  ISETP.GT.U32.AND P1, PT, R81, R109, PT ;  /* 0x0000006d5100720c */ /* 0x000fe20003f24070 */
[----:B------:R-:W-:Y:S02]  /*ac30*/  @!P3 IMAD.IADD R111, R111, 0x1, -R81 ;  /* 0x000000016f6fb824 */ /* 0x000fe400078e0a51 */
[----:B------:R-:W-:Y:S01]  /*ac40*/  STL.64 [R1+0x2230], R28 ;  /* 0x0022301c01007387 */ /* 0x000fe20000100a00 */
[----:B------:R-:W-:Y:S01]  /*ac50*/  IMAD R112, R81, R68, R112 ;  /* 0x0000004451707224 */ /* 0x000fe200078e0270 */
[----:B------:R-:W-:-:S02]  /*ac60*/  IADD3 R68, R202, -0x24, RZ ;  /* 0xffffffdcca447810 */ /* 0x000fc40007ffe0ff */
[----:B------:R-:W-:Y:S01]  /*ac70*/  ISETP.GT.U32.AND P3, PT, R81, R111, PT ;  /* 0x0000006f5100720c */ /* 0x000fe20003f64070 */
[----:B------:R-:W-:Y:S03]  /*ac80*/  STL.64 [R1+0x2238], R26 ;  /* 0x0022381a01007387 */ /* 0x000fe60000100a00 */
[--C-:B------:R-:W-:Y:S01]  /*ac90*/  @!P5 IMAD.IADD R110, R110, 0x1, -R81.reuse ;  /* 0x000000016e6ed824 */ /* 0x100fe200078e0a51 */
[----:B------:R-:W-:Y:S01]  /*aca0*/  STL [R1+0x2050], R16 ;  /* 0x0020501001007387 */ /* 0x000fe20000100800 */
[----:B------:R-:W-:Y:S01]  /*acb0*/  @!P1 IMAD.IADD R109, R109, 0x1, -R81 ;  /* 0x000000016d6d9824 */ /* 0x000fe200078e0a51 */
[----:B------:R-:W-:Y:S02]  /*acc0*/  ISETP.GE.AND P1, PT, R19, RZ, PT ;  /* 0x000000ff1300720c */ /* 0x000fe40003f26270 */
[----:B------:R-:W-:Y:S01]  /*acd0*/  STL.64 [R1+0x5a0], R22 ;  /* 0x0005a01601007387 */ /* 0x000fe20000100a00 */
[----:B------:R-:W-:-:S03]  /*ace0*/  ISETP.GT.U32.AND P5, PT, R81, R110, PT ;  /* 0x0000006e5100720c */ /* 0x000fc60003fa4070 */
[----:B------:R-:W-:Y:S01]  /*acf0*/  STL.64 [R1+0x928], R20 ;  /* 0x0009281401007387 */ /* 0x000fe20000100a00 */
[--C-:B------:R-:W-:Y:S01]  /*ad00*/  @!P3 IMAD.IADD R111, R111, 0x1, -R81.reuse ;  /* 0x000000016f6fb824 */ /* 0x100fe200078e0a51 */
[----:B------:R-:W-:Y:S02]  /*ad10*/  ISETP.GE.AND P3, PT, R17, RZ, PT ;  /* 0x000000ff1100720c */ /* 0x000fe40003f66270 */
[----:B------:R1:W-:Y:S01]  /*ad20*/  STL.64 [R1+0x968], R14 ;  /* 0x0009680e01007387 */ /* 0x0003e20000100a00 */
[----:B------:R-:W-:Y:S02]  /*ad30*/  IADD3 R17, R203, 0x6, RZ ;  /* 0x00000006cb117810 */ /* 0x000fe40007ffe0ff */
[----:B------:R-:W-:Y:S01]  /*ad40*/  @!P1 IADD3 R109, -R109, RZ, RZ ;  /* 0x000000ff6d6d9210 */ /* 0x000fe20007ffe1ff */
[----:B------:R2:W-:Y:S01]  /*ad50*/  STL.64 [R1+0x9c8], R12 ;  /* 0x0009c80c01007387 */ /* 0x0005e20000100a00 */
[----:B------:R-:W-:Y:S01]  /*ad60*/  ISETP.GT.U32.AND P1, PT, R81, R112, PT ;  /* 0x000000705100720c */ /* 0x000fe20003f24070 */
[----:B------:R-:W-:Y:S01]  /*ad70*/  @!P5 IMAD.IADD R110, R110, 0x1, -R81 ;  /* 0x000000016e6ed824 */ /* 0x000fe200078e0a51 */
[----:B------:R-:W-:-:S02]  /*ad80*/  ISETP.GE.AND P5, PT, R18, RZ, PT ;  /* 0x000000ff1200720c */ /* 0x000fc40003fa6270 */
[----:B------:R-:W-:Y:S02]  /*ad90*/  IADD3 R18, R203, 0x7d, RZ ;  /* 0x0000007dcb127810 */ /* 0x000fe40007ffe0ff */
[----:B------:R-:W-:Y:S02]  /*ada0*/  @!P3 IADD3 R111, -R111, RZ, RZ ;  /* 0x000000ff6f6fb210 */ /* 0x000fe40007ffe1ff */
[C---:B-1----:R-:W-:Y:S02]  /*adb0*/  IADD3 R14, R203.reuse, 0x5d, RZ ;  /* 0x0000005dcb0e7810 */ /* 0x042fe40007ffe0ff */
[C---:B------:R-:W-:Y:S02]  /*adc0*/  IADD3 R15, R203.reuse, 0x6d, RZ ;  /* 0x0000006dcb0f7810 */ /* 0x040fe40007ffe0ff */
[----:B------:R-:W-:Y:S01]  /*add0*/  IABS R113, R14 ;  /* 0x0000000e00717213 */ /* 0x000fe20000000000 */
[----:B------:R-:W-:Y:S01]  /*ade0*/  STL [R1+0x2044], R14 ;  /* 0x0020440e01007387 */ /* 0x000fe20000100800 */
[C---:B--2---:R-:W-:Y:S01]  /*adf0*/  IADD3 R12, R203.reuse, 0x75, RZ ;  /* 0x00000075cb0c7810 */ /* 0x044fe20007ffe0ff */
[----:B------:R-:W-:Y:S01]  /*ae00*/  @!P5 IMAD.MOV R110, RZ, RZ, -R110 ;  /* 0x000000ffff6ed224 */ /* 0x000fe200078e0a6e */
[----:B------:R-:W-:Y:S01]  /*ae10*/  IADD3 R13, R203, 0x65, RZ ;  /* 0x00000065cb0d7810 */ /* 0x000fe20007ffe0ff */
[----:B------:R-:W-:Y:S01]  /*ae20*/  IMAD.HI.U32 R71, R197, R113, RZ ;  /* 0x00000071c5477227 */ /* 0x000fe200078e00ff */
[----:B------:R-:W-:-:S02]  /*ae30*/  IABS R100, R12 ;  /* 0x0000000c00647213 */ /* 0x000fc40000000000 */
[----:B------:R-:W-:Y:S01]  /*ae40*/  IABS R114, R13 ;  /* 0x0000000d00727213 */ /* 0x000fe20000000000 */
[----:B------:R-:W-:Y:S01]  /*ae50*/  IMAD.MOV R71, RZ, RZ, -R71 ;  /* 0x000000ffff477224 */ /* 0x000fe200078e0a47 */
[----:B------:R-:W-:Y:S01]  /*ae60*/  @!P1 IADD3 R112, R112, -R81, RZ ;  /* 0x8000005170709210 */ /* 0x000fe20007ffe0ff */
[----:B------:R-:W-:Y:S01]  /*ae70*/  STL [R1+0x2040], R13 ;  /* 0x0020400d01007387 */ /* 0x000fe20000100800 */
[----:B------:R-:W-:Y:S01]  /*ae80*/  ISETP.GE.U32.AND P5, PT, R68, 0x7fffff5d, PT ;  /* 0x7fffff5d4400780c */ /* 0x000fe20003fa6070 */
[C---:B------:R-:W-:Y:S01]  /*ae90*/  IMAD R113, R81.reuse, R71, R113 ;  /* 0x0000004751717224 */ /* 0x040fe200078e0271 */
[----:B------:R-:W-:Y:S01]  /*aea0*/  ISETP.GT.U32.AND P1, PT, R81, R112, PT ;  /* 0x000000705100720c */ /* 0x000fe20003f24070 */
[----:B------:R-:W-:Y:S01]  /*aeb0*/  IMAD.HI.U32 R68, R197, R100, RZ ;  /* 0x00000064c5447227 */ /* 0x000fe200078e00ff */
[----:B------:R-:W-:Y:S01]  /*aec0*/  IABS R115, R15 ;  /* 0x0000000f00737213 */ /* 0x000fe20000000000 */
[----:B------:R-:W-:Y:S01]  /*aed0*/  STL [R1+0x203c], R15 ;  /* 0x00203c0f01007387 */ /* 0x000fe20000100800 */
[----:B------:R-:W-:Y:S01]  /*aee0*/  ISETP.GT.U32.AND P3, PT, R81, R113, PT ;  /* 0x000000715100720c */ /* 0x000fe20003f64070 */
[----:B------:R-:W-:Y:S01]  /*aef0*/  IMAD.HI.U32 R70, R197, R114, RZ ;  /* 0x00000072c5467227 */ /* 0x000fe200078e00ff */
[----:B------:R-:W-:Y:S01]  /*af00*/  IABS R99, R18 ;  /* 0x0000001200637213 */ /* 0x000fe20000000000 */
[----:B------:R-:W-:Y:S01]  /*af10*/  STL [R1+0x2034], R12 ;  /* 0x0020340c01007387 */ /* 0x000fe20000100800 */
[----:B------:R-:W-:Y:S01]  /*af20*/  IABS R85, R17 ;  /* 0x0000001100557213 */ /* 0x000fe20000000000 */
[----:B------:R-:W-:Y:S01]  /*af30*/  IMAD.MOV R68, RZ, RZ, -R68 ;  /* 0x000000ffff447224 */ /* 0x000fe200078e0a44 */
[----:B------:R-:W-:Y:S01]  /*af40*/  IADD3 R71, R202, -0x2c, RZ ;  /* 0xffffffd4ca477810 */ /* 0x000fe20007ffe0ff */
[----:B------:R-:W-:Y:S01]  /*af50*/  IMAD.MOV R70, RZ, RZ, -R70 ;  /* 0x000000ffff467224 */ /* 0x000fe200078e0a46 */
[----:B------:R-:W-:Y:S01]  /*af60*/  STL [R1+0x202c], R18 ;  /* 0x00202c1201007387 */ /* 0x000fe20000100800 */
[----:B------:R-:W-:-:S02]  /*af70*/  IMAD R100, R81, R68, R100 ;  /* 0x0000004451647224 */ /* 0x000fc400078e0264 */
[----:B------:R-:W-:Y:S01]  /*af80*/  IMAD R114, R81, R70, R114 ;  /* 0x0000004651727224 */ /* 0x000fe200078e0272 */
[----:B------:R-:W-:Y:S01]  /*af90*/  STL [R1+0x1f28], R17 ;  /* 0x001f281101007387 */ /* 0x000fe20000100800 */
[----:B------:R-:W-:Y:S01]  /*afa0*/  IMAD R68, R201, 0x13, RZ ;  /* 0x00000013c9447824 */ /* 0x000fe200078e02ff */
[----:B------:R-:W-:Y:S01]  /*afb0*/  IADD3 R70, R202, -0x28, RZ ;  /* 0xffffffd8ca467810 */ /* 0x000fe20007ffe0ff */
[----:B------:R-:W-:Y:S02]  /*afc0*/  @!P3 IMAD.IADD R113, R113, 0x1, -R81 ;  /* 0x000000017171b824 */ /* 0x000fe400078e0a51 */
[----:B------:R-:W-:-:S03]  /*afd0*/  IMAD.HI.U32 R69, R197, R115, RZ ;  /* 0x00000073c5457227 */ /* 0x000fc600078e00ff */
[C---:B------:R-:W-:Y:S01]  /*afe0*/  ISETP.GT.U32.AND P3, PT, R81.reuse, R113, PT ;  /* 0x000000715100720c */ /* 0x040fe20003f64070 */
[----:B------:R-:W-:Y:S01]  /*aff0*/  @!P1 IMAD.IADD R112, R112, 0x1, -R81 ;  /* 0x0000000170709824 */ /* 0x000fe200078e0a51 */
[----:B------:R-:W-:Y:S01]  /*b000*/  ISETP.GT.U32.AND P1, PT, R81, R114, PT ;  /* 0x000000725100720c */ /* 0x000fe20003f24070 */
[----:B------:R-:W-:-:S04]  /*b010*/  IMAD.WIDE R26, R68, 0x4, R10 ;  /* 0x00000004441a7825 */ /* 0x000fc800078e020a */
[----:B------:R-:W-:Y:S01]  /*b020*/  IMAD.MOV R69, RZ, RZ, -R69 ;  /* 0x000000ffff457224 */ /* 0x000fe200078e0a45 */
[----:B------:R1:W-:Y:S01]  /*b030*/  LDGSTS.E [R217+0x9800], [R26.64], !P2 ;  /* 0x098000001ad97fae */ /* 0x0003e2000d121846 */
[----:B---3--:R-:W-:-:S03]  /*b040*/  IMAD.WIDE R24, R68, 0x4, R8 ;  /* 0x0000000444187825 */ /* 0x008fc600078e0208 */
[----:B------:R1:W-:Y:S01]  /*b050*/  STL.64 [R1+0xa58], R26 ;  /* 0x000a581a01007387 */ /* 0x0003e20000100a00 */
[C---:B------:R-:W-:Y:S01]  /*b060*/  IMAD.WIDE R22, R68.reuse, 0x4, R6 ;  /* 0x0000000444167825 */ /* 0x040fe200078e0206 */
[----:B------:R-:W-:Y:S02]  /*b070*/  @!P3 IADD3 R113, R113, -R81, RZ ;  /* 0x800000517171b210 */ /* 0x000fe40007ffe0ff */
[----:B------:R2:W-:Y:S01]  /*b080*/  LDGSTS.E [R217+0x9a00], [R24.64], !P2 ;  /* 0x09a0000018d97fae */ /* 0x0005e2000d121846 */
[----:B------:R-:W-:-:S03]  /*b090*/  IMAD.WIDE R20, R68, 0x4, R4 ;  /* 0x0000000444147825 */ /* 0x000fc600078e0204 */
[----:B------:R3:W-:Y:S01]  /*b0a0*/  LDGSTS.E [R217+0x9c00], [R22.64], !P2 ;  /* 0x09c0000016d97fae */ /* 0x0007e2000d121846 */
[----:B------:R-:W-:Y:S02]  /*b0b0*/  IMAD R115, R81, R69, R115 ;  /* 0x0000004551737224 */ /* 0x000fe400078e0273 */
[----:B------:R-:W-:Y:S01]  /*b0c0*/  IMAD R69, R201, 0x17, RZ ;  /* 0x00000017c9457824 */ /* 0x000fe200078e02ff */
[----:B------:R2:W-:Y:S01]  /*b0d0*/  LDGSTS.E [R217+0x9e00], [R20.64], !P2 ;  /* 0x09e0000014d97fae */ /* 0x0005e2000d121846 */
[----:B------:R-:W-:Y:S01]  /*b0e0*/  ISETP.GE.AND P2, PT, R16, RZ, PT ;  /* 0x000000ff1000720c */ /* 0x000fe20003f46270 */
[----:B------:R-:W-:Y:S01]  /*b0f0*/  @!P1 IMAD.IADD R114, R114, 0x1, -R81 ;  /* 0x0000000172729824 */ /* 0x000fe200078e0a51 */
[----:B------:R-:W-:Y:S01]  /*b100*/  ISETP.GT.U32.AND P3, PT, R81, R115, PT ;  /* 0x000000735100720c */ /* 0x000fe20003f64070 */
[----:B------:R2:W-:Y:S01]  /*b110*/  STL.64 [R1+0xa68], R24 ;  /* 0x000a681801007387 */ /* 0x0005e20000100a00 */
[----:B-1----:R-:W-:Y:S01]  /*b120*/  IMAD.WIDE R26, R69, 0x4, R10 ;  /* 0x00000004451a7825 */ /* 0x002fe200078e020a */
[----:B------:R-:W-:-:S02]  /*b130*/  ISETP.GE.AND P1, PT, R14, RZ, PT ;  /* 0x000000ff0e00720c */ /* 0x000fc40003f26270 */
[----:B------:R3:W-:Y:S01]  /*b140*/  STL.64 [R1+0xa70], R22 ;  /* 0x000a701601007387 */ /* 0x0007e20000100a00 */
[----:B------:R-:W-:Y:S01]  /*b150*/  IADD3 R14, R203, 0x16, RZ ;  /* 0x00000016cb0e7810 */ /* 0x000fe20007ffe0ff */
[----:B------:R-:W-:Y:S01]  /*b160*/  IMAD.HI.U32 R68, R197, R85, RZ ;  /* 0x00000055c5447227 */ /* 0x000fe200078e00ff */
[----:B------:R-:W-:Y:S01]  /*b170*/  IADD3 R16, R203, 0xe, RZ ;  /* 0x0000000ecb107810 */ /* 0x000fe20007ffe0ff */
[----:B------:R1:W-:Y:S01]  /*b180*/  STL.64 [R1+0xa78], R20 ;  /* 0x000a781401007387 */ /* 0x0003e20000100a00 */
[----:B------:R-:W-:Y:S01]  /*b190*/  IABS R87, R14 ;  /* 0x0000000e00577213 */ /* 0x000fe20000000000 */
[----:B------:R-:W-:Y:S01]  /*b1a0*/  @!P2 IMAD.MOV R112, RZ, RZ, -R112 ;  /* 0x000000ffff70a224 */ /* 0x000fe200078e0a70 */
[----:B------:R-:W-:Y:S01]  /*b1b0*/  ISETP.GE.AND P2, PT, R13, RZ, PT ;  /* 0x000000ff0d00720c */ /* 0x000fe20003f46270 */
[----:B--2---:R-:W-:Y:S01]  /*b1c0*/  IMAD.WIDE R24, R69, 0x4, R8 ;  /* 0x0000000445187825 */ /* 0x004fe200078e0208 */
[----:B------:R2:W-:Y:S01]  /*b1d0*/  LDGSTS.E [R217+0xb800], [R26.64], !P0 ;  /* 0x0b8000001ad97fae */ /* 0x0005e2000c121846 */
[----:B------:R-:W-:-:S02]  /*b1e0*/  IADD3 R13, R203, 0x1e, RZ ;  /* 0x0000001ecb0d7810 */ /* 0x000fc40007ffe0ff */
[C---:B---3--:R-:W-:Y:S01]  /*b1f0*/  IMAD.WIDE R22, R69.reuse, 0x4, R6 ;  /* 0x0000000445167825 */ /* 0x048fe200078e0206 */
[----:B------:R3:W-:Y:S01]  /*b200*/  LDGSTS.E [R217+0xba00], [R24.64], !P0 ;  /* 0x0ba0000018d97fae */ /* 0x0007e2000c121846 */
[----:B------:R-:W-:Y:S02]  /*b210*/  IABS R88, R13 ;  /* 0x0000000d00587213 */ /* 0x000fe40000000000 */
[----:B-1----:R-:W-:Y:S01]  /*b220*/  IMAD.WIDE R20, R69, 0x4, R4 ;  /* 0x0000000445147825 */ /* 0x002fe200078e0204 */
[----:B------:R1:W-:Y:S01]  /*b230*/  LDGSTS.E [R217+0xbc00], [R22.64], !P0 ;  /* 0x0bc0000016d97fae */ /* 0x0003e2000c121846 */
[----:B------:R-:W-:Y:S02]  /*b240*/  IABS R86, R16 ;  /* 0x0000001000567213 */ /* 0x000fe40000000000 */
[----:B------:R-:W-:Y:S01]  /*b250*/  @!P3 IMAD.IADD R115, R115, 0x1, -R81 ;  /* 0x000000017373b824 */ /* 0x000fe200078e0a51 */
[----:B------:R1:W-:Y:S01]  /*b260*/  LDGSTS.E [R217+0xbe00], [R20.64], !P0 ;  /* 0x0be0000014d97fae */ /* 0x0003e2000c121846 */
[----:B------:R-:W-:Y:S01]  /*b270*/  ISETP.GT.U32.AND P0, PT, R81, R114, PT ;  /* 0x000000725100720c */ /* 0x000fe20003f04070 */
[----:B------:R-:W-:Y:S01]  /*b280*/  IMAD.HI.U32 R69, R197, R99, RZ ;  /* 0x00000063c5457227 */ /* 0x000fe200078e00ff */
[----:B------:R-:W-:Y:S01]  /*b290*/  @!P1 IADD3 R113, -R113, RZ, RZ ;  /* 0x000000ff71719210 */ /* 0x000fe20007ffe1ff */
[----:B------:R2:W-:Y:S01]  /*b2a0*/  STL.64 [R1+0xaa8], R26 ;  /* 0x000aa81a01007387 */ /* 0x0005e20000100a00 */
[C---:B------:R-:W-:Y:S01]  /*b2b0*/  ISETP.GT.U32.AND P3, PT, R81.reuse, R115, PT ;  /* 0x000000735100720c */ /* 0x040fe20003f64070 */
[----:B------:R-:W-:Y:S01]  /*b2c0*/  IMAD.MOV R69, RZ, RZ, -R69 ;  /* 0x000000ffff457224 */ /* 0x000fe200078e0a45 */
[----:B------:R-:W-:Y:S01]  /*b2d0*/  ISETP.GE.U32.AND P1, PT, R70, 0x7fffff59, PT ;  /* 0x7fffff594600780c */ /* 0x000fe20003f26070 */
[----:B------:R-:W-:Y:S01]  /*b2e0*/  IMAD.MOV R68, RZ, RZ, -R68 ;  /* 0x000000ffff447224 */ /* 0x000fe200078e0a44 */
[----:B------:R3:W-:Y:S01]  /*b2f0*/  STL.64 [R1+0xab8], R24 ;  /* 0x000ab81801007387 */ /* 0x0007e20000100a00 */
[----:B------:R-:W-:-:S02]  /*b300*/  IMAD R99, R81, R69, R99 ;  /* 0x0000004551637224 */ /* 0x000fc400078e0263 */
[----:B------:R-:W-:Y:S01]  /*b310*/  IMAD.HI.U32 R69, R197, R87, RZ ;  /* 0x00000057c5457227 */ /* 0x000fe200078e00ff */
[----:B------:R1:W-:Y:S03]  /*b320*/  STL.64 [R1+0xac0], R22 ;  /* 0x000ac01601007387 */ /* 0x0003e60000100a00 */
[----:B------:R-:W-:Y:S01]  /*b330*/  @!P0 IMAD.IADD R114, R114, 0x1, -R81 ;  /* 0x0000000172728824 */ /* 0x000fe200078e0a51 */
[C---:B------:R-:W-:Y:S01]  /*b340*/  ISETP.GT.U32.AND P0, PT, R81.reuse, R100, PT ;  /* 0x000000645100720c */ /* 0x040fe20003f04070 */
[----:B------:R-:W-:Y:S01]  /*b350*/  IMAD R85, R81, R68, R85 ;  /* 0x0000004451557224 */ /* 0x000fe200078e0255 */
[----:B------:R1:W-:Y:S01]  /*b360*/  STL.64 [R1+0xac8], R20 ;  /* 0x000ac81401007387 */ /* 0x0003e20000100a00 */
[----:B------:R-:W-:Y:S01]  /*b370*/  @!P2 IMAD.MOV R114, RZ, RZ, -R114 ;  /* 0x000000ffff72a224 */ /* 0x000fe200078e0a72 */
[----:B------:R-:W-:Y:S01]  /*b380*/  ISETP.GE.AND P2, PT, R15, RZ, PT ;  /* 0x000000ff0f00720c */ /* 0x000fe20003f46270 */
[----:B------:R-:W-:Y:S01]  /*b390*/  @!P3 IMAD.IADD R115, R115, 0x1, -R81 ;  /* 0x000000017373b824 */ /* 0x000fe200078e0a51 */
[----:B------:R-:W-:Y:S01]  /*b3a0*/  ISETP.GT.U32.AND P3, PT, R81, R99, PT ;  /* 0x000000635100720c */ /* 0x000fe20003f64070 */
[----:B------:R-:W-:Y:S01]  /*b3b0*/  IMAD.MOV R69, RZ, RZ, -R69 ;  /* 0x000000ffff457224 */ /* 0x000fe200078e0a45 */
[----:B------:R-:W-:Y:S01]  /*b3c0*/  STL [R1+0x1f2c], R16 ;  /* 0x001f2c1001007387 */ /* 0x000fe20000100800 */
[----:B------:R-:W-:Y:S01]  /*b3d0*/  IMAD.HI.U32 R68, R197, R88, RZ ;  /* 0x00000058c5447227 */ /* 0x000fe200078e00ff */
[----:B------:R-:W-:-:S02]  /*b3e0*/  IADD3 R15, R203, 0x26, RZ ;  /* 0x00000026cb0f7810 */ /* 0x000fc40007ffe0ff */
[----:B------:R-:W-:Y:S01]  /*b3f0*/  STL [R1+0x1f38], R14 ;  /* 0x001f380e01007387 */ /* 0x000fe20000100800 */
[----:B------:R-:W-:Y:S01]  /*b400*/  IMAD R87, R81, R69, R87 ;  /* 0x0000004551577224 */ /* 0x000fe200078e0257 */
[----:B------:R-:W-:Y:S01]  /*b410*/  @!P0 IADD3 R100, R100, -R81, RZ ;  /* 0x8000005164648210 */ /* 0x000fe20007ffe0ff */
[----:B------:R-:W-:Y:S01]  /*b420*/  IMAD R69, R201, 0x1b, RZ ;  /* 0x0000001bc9457824 */ /* 0x000fe200078e02ff */
[----:B------:R-:W-:Y:S01]  /*b430*/  IADD3 R68, -R68, RZ, RZ ;  /* 0x000000ff44447210 */ /* 0x000fe20007ffe1ff */
[----:B------:R-:W-:Y:S01]  /*b440*/  @!P2 IMAD.MOV R115, RZ, RZ, -R115 ;  /* 0x000000ffff73a224 */ /* 0x000fe200078e0a73 */
[----:B------:R-:W-:Y:S01]  /*b450*/  ISETP.GT.U32.AND P2, PT, R81, R85, PT ;  /* 0x000000555100720c */ /* 0x000fe20003f44070 */
[----:B--2---:R-:W-:Y:S01]  /*b460*/  IMAD.WIDE R26, R69, 0x4, R10 ;  /* 0x00000004451a7825 */ /* 0x004fe200078e020a */
[----:B------:R-:W-:Y:S01]  /*b470*/  ISETP.GT.U32.AND P0, PT, R81, R100, PT ;  /* 0x000000645100720c */ /* 0x000fe20003f04070 */
[----:B------:R-:W-:Y:S01]  /*b480*/  STL [R1+0x1f4c], R13 ;  /* 0x001f4c0d01007387 */ /* 0x000fe20000100800 */
[----:B------:R-:W-:Y:S01]  /*b490*/  IABS R89, R15 ;  /* 0x0000000f00597213 */ /* 0x000fe20000000000 */
[----:B---3--:R-:W-:-:S02]  /*b4a0*/  IMAD.WIDE R24, R69, 0x4, R8 ;  /* 0x0000000445187825 */ /* 0x008fc400078e0208 */
[----:B------:R2:W-:Y:S02]  /*b4b0*/  LDGSTS.E [R217+0xd800], [R26.64], !P4 ;  /* 0x0d8000001ad97fae */ /* 0x0005e4000e121846 */
[C---:B-1----:R-:W-:Y:S02]  /*b4c0*/  IMAD.WIDE R22, R69.reuse, 0x4, R6 ;  /* 0x0000000445167825 */ /* 0x042fe400078e0206 */
[----:B------:R1:W-:Y:S02]  /*b4d0*/  LDGSTS.E [R217+0xda00], [R24.64], !P4 ;  /* 0x0da0000018d97fae */ /* 0x0003e4000e121846 */
[----:B------:R-:W-:Y:S01]  /*b4e0*/  IMAD.WIDE R20, R69, 0x4, R4 ;  /* 0x0000000445147825 */ /* 0x000fe200078e0204 */
[----:B------:R-:W-:Y:S01]  /*b4f0*/  @!P2 IADD3 R85, R85, -R81, RZ ;  /* 0x800000515555a210 */ /* 0x000fe20007ffe0ff */
[----:B------:R3:W-:Y:S02]  /*b500*/  LDGSTS.E [R217+0xdc00], [R22.64], !P4 ;  /* 0x0dc0000016d97fae */ /* 0x0007e4000e121846 */
[----:B------:R-:W-:Y:S01]  /*b510*/  @!P3 IMAD.IADD R99, R99, 0x1, -R81 ;  /* 0x000000016363b824 */ /* 0x000fe200078e0a51 */
[----:B------:R-:W-:Y:S01]  /*b520*/  ISETP.GT.U32.AND P2, PT, R81, R85, PT ;  /* 0x000000555100720c */ /* 0x000fe20003f44070 */
[----:B------:R1:W-:Y:S01]  /*b530*/  LDGSTS.E [R217+0xde00], [R20.64], !P4 ;  /* 0x0de0000014d97fae */ /* 0x0003e2000e121846 */
[----:B------:R-:W-:Y:S01]  /*b540*/  ISETP.GE.AND P3, PT, R12, RZ, PT ;  /* 0x000000ff0c00720c */ /* 0x000fe20003f66270 */
[----:B------:R-:W-:Y:S01]  /*b550*/  IMAD.HI.U32 R70, R197, R86, RZ ;  /* 0x00000056c5467227 */ /* 0x000fe200078e00ff */
[----:B------:R-:W-:Y:S01]  /*b560*/  ISETP.GT.U32.AND P4, PT, R81, R99, PT ;  /* 0x000000635100720c */ /* 0x000fe20003f84070 */
[----:B------:R-:W-:Y:S01]  /*b570*/  STL.64 [R1+0xad0], R26 ;  /* 0x000ad01a01007387 */ /* 0x000fe20000100a00 */
[----:B------:R-:W-:Y:S01]  /*b580*/  IADD3 R12, R203, 0x2e, RZ ;  /* 0x0000002ecb0c7810 */ /* 0x000fe20007ffe0ff */
[----:B------:R-:W-:-:S02]  /*b590*/  IMAD R88, R81, R68, R88 ;  /* 0x0000004451587224 */ /* 0x000fc400078e0258 */
[----:B------:R-:W-:Y:S01]  /*b5a0*/  IMAD R68, R201, 0x1f, RZ ;  /* 0x0000001fc9447824 */ /* 0x000fe200078e02ff */
[----:B------:R1:W-:Y:S01]  /*b5b0*/  STL.64 [R1+0xae0], R24 ;  /* 0x000ae01801007387 */ /* 0x0003e20000100a00 */
[----:B------:R-:W-:Y:S01]  /*b5c0*/  IMAD.MOV R70, RZ, RZ, -R70 ;  /* 0x000000ffff467224 */ /* 0x000fe200078e0a46 */
[----:B------:R-:W-:Y:S01]  /*b5d0*/  IABS R90, R12 ;  /* 0x0000000c005a7213 */ /* 0x000fe20000000000 */
[--C-:B------:R-:W-:Y:S01]  /*b5e0*/  @!P2 IMAD.IADD R85, R85, 0x1, -R81.reuse ;  /* 0x000000015555a824 */ /* 0x100fe200078e0a51 */
[----:B------:R3:W-:Y:S01]  /*b5f0*/  STL.64 [R1+0xaf0], R22 ;  /* 0x000af01601007387 */ /* 0x0007e20000100a00 */
[----:B------:R-:W-:Y:S01]  /*b600*/  ISETP.GE.AND P2, PT, R18, RZ, PT ;  /* 0x000000ff1200720c */ /* 0x000fe20003f46270 */
[--C-:B------:R-:W-:Y:S01]  /*b610*/  @!P0 IMAD.IADD R100, R100, 0x1, -R81.reuse ;  /* 0x0000000164648824 */ /* 0x100fe200078e0a51 */
[----:B------:R-:W-:Y:S01]  /*b620*/  ISETP.GE.U32.AND P0, PT, R71, 0x7fffff55, PT ;  /* 0x7fffff554700780c */ /* 0x000fe20003f06070 */
[----:B------:R-:W-:Y:S01]  /*b630*/  @!P4 IMAD.IADD R99, R99, 0x1, -R81 ;  /* 0x000000016363c824 */ /* 0x000fe200078e0a51 */
[C---:B------:R-:W-:Y:S01]  /*b640*/  ISETP.GT.U32.AND P4, PT, R81.reuse, R87, PT ;  /* 0x000000575100720c */ /* 0x040fe20003f84070 */
[----:B------:R2:W-:Y:S01]  /*b650*/  STL.64 [R1+0xb00], R20 ;  /* 0x000b001401007387 */ /* 0x0005e20000100a00 */
[----:B------:R-:W-:Y:S01]  /*b660*/  IMAD R86, R81, R70, R86 ;  /* 0x0000004651567224 */ /* 0x000fe200078e0256 */
[----:B------:R-:W-:Y:S01]  /*b670*/  IADD3 R71, R202, -0x34, RZ ;  /* 0xffffffccca477810 */ /* 0x000fe20007ffe0ff */
[C---:B-1----:R-:W-:Y:S01]  /*b680*/  IMAD.WIDE R24, R68.reuse, 0x4, R10 ;  /* 0x0000000444187825 */ /* 0x042fe200078e020a */
[----:B------:R-:W-:Y:S03]  /*b690*/  STL [R1+0x1f5c], R15 ;  /* 0x001f5c0f01007387 */ /* 0x000fe60000100800 */
[C---:B---3--:R-:W-:Y:S01]  /*b6a0*/  IMAD.WIDE R22, R68.reuse, 0x4, R8 ;  /* 0x0000000444167825 */ /* 0x048fe200078e0208 */
[----:B------:R1:W-:Y:S03]  /*b6b0*/  LDGSTS.E [R217+0xf800], [R24.64], !P6 ;  /* 0x0f80000018d97fae */ /* 0x0003e6000f121846 */
[C---:B------:R-:W-:Y:S01]  /*b6c0*/  IMAD.WIDE R18, R68.reuse, 0x4, R4 ;  /* 0x0000000444127825 */ /* 0x040fe200078e0204 */
[----:B------:R3:W-:Y:S03]  /*b6d0*/  LDGSTS.E [R217+0xfa00], [R22.64], !P6 ;  /* 0x0fa0000016d97fae */ /* 0x0007e6000f121846 */
[----:B--2---:R-:W-:Y:S01]  /*b6e0*/  IMAD.WIDE R20, R68, 0x4, R6 ;  /* 0x0000000444147825 */ /* 0x004fe200078e0206 */
[----:B------:R-:W-:Y:S03]  /*b6f0*/  STL [R1+0x1f74], R12 ;  /* 0x001f740c01007387 */ /* 0x000fe60000100800 */
[----:B------:R-:W-:Y:S01]  /*b700*/  IMAD R70, R201, 0x23, RZ ;  /* 0x00000023c9467824 */ /* 0x000fe200078e02ff */
[----:B------:R2:W-:Y:S01]  /*b710*/  LDGSTS.E [R217+0xfc00], [R20.64], !P6 ;  /* 0x0fc0000014d97fae */ /* 0x0005e2000f121846 */
[----:B------:R-:W-:Y:S01]  /*b720*/  @!P3 IMAD.MOV R100, RZ, RZ, -R100 ;  /* 0x000000ffff64b224 */ /* 0x000fe200078e0a64 */
[----:B------:R-:W-:Y:S01]  /*b730*/  ISETP.GT.U32.AND P3, PT, R81, R86, PT ;  /* 0x000000565100720c */ /* 0x000fe20003f64070 */
[----:B------:R-:W-:Y:S01]  /*b740*/  @!P4 IMAD.IADD R87, R87, 0x1, -R81 ;  /* 0x000000015757c824 */ /* 0x000fe200078e0a51 */
[----:B------:R1:W-:Y:S01]  /*b750*/  STL.64 [R1+0xb58], R24 ;  /* 0x000b581801007387 */ /* 0x0003e20000100a00 */
[----:B------:R-:W-:-:S03]  /*b760*/  IMAD.HI.U32 R68, R197, R90, RZ ;  /* 0x0000005ac5447227 */ /* 0x000fc600078e00ff */
[----:B------:R2:W-:Y:S01]  /*b770*/  LDGSTS.E [R217+0xfe00], [R18.64], !P6 ;  /* 0x0fe0000012d97fae */ /* 0x0005e2000f121846 */
[----:B------:R-:W-:Y:S01]  /*b780*/  ISETP.GT.U32.AND P6, PT, R81, R88, PT ;  /* 0x000000585100720c */ /* 0x000fe20003fc4070 */
[----:B------:R-:W-:Y:S02]  /*b790*/  IMAD.MOV R68, RZ, RZ, -R68 ;  /* 0x000000ffff447224 */ /* 0x000fe400078e0a44 */
[----:B------:R3:W-:Y:S01]  /*b7a0*/  STL.64 [R1+0xb60], R22 ;  /* 0x000b601601007387 */ /* 0x0007e20000100a00 */
[----:B------:R-:W-:Y:S02]  /*b7b0*/  IMAD.HI.U32 R69, R197, R89, RZ ;  /* 0x00000059c5457227 */ /* 0x000fe400078e00ff */
[----:B------:R-:W-:Y:S01]  /*b7c0*/  @!P3 IADD3 R86, R86, -R81, RZ ;  /* 0x800000515656b210 */ /* 0x000fe20007ffe0ff */
[----:B------:R2:W-:Y:S01]  /*b7d0*/  STL.64 [R1+0xb68], R20 ;  /* 0x000b681401007387 */ /* 0x0005e20000100a00 */
[----:B-1----:R-:W-:Y:S01]  /*b7e0*/  IMAD.WIDE R24, R70, 0x4, R10 ;  /* 0x0000000446187825 */ /* 0x002fe200078e020a */
[----:B------:R-:W-:-:S02]  /*b7f0*/  ISETP.GE.AND P3, PT, R17, RZ, PT ;  /* 0x000000ff1100720c */ /* 0x000fc40003f66270 */
[----:B------:R1:W-:Y:S01]  /*b800*/  STL.64 [R1+0xb70], R18 ;  /* 0x000b701201007387 */ /* 0x0003e20000100a00 */
[C---:B------:R-:W-:Y:S01]  /*b810*/  ISETP.GT.U32.AND P4, PT, R81.reuse, R86, PT ;  /* 0x000000565100720c */ /* 0x040fe20003f84070 */
[----:B------:R-:W-:Y:S01]  /*b820*/  IMAD R90, R81, R68, R90 ;  /* 0x00000044515a7224 */ /* 0x000fe200078e025a */
[----:B------:R-:W-:Y:S01]  /*b830*/  @!P6 IADD3 R88, R88, -R81, RZ ;  /* 0x800000515858e210 */ /* 0x000fe20007ffe0ff */
[C---:B---3--:R-:W-:Y:S01]  /*b840*/  IMAD.WIDE R22, R70.reuse, 0x4, R8 ;  /* 0x0000000446167825 */ /* 0x048fe200078e0208 */
[----:B------:R3:W-:Y:S01]  /*b850*/  LDGSTS.E [R217+0x11800], [R24.64], !P5 ;  /* 0x1180000018d97fae */ /* 0x0007e2000e921846 */
[----:B------:R-:W-:Y:S02]  /*b860*/  IADD3 R17, R203, 0x36, RZ ;  /* 0x00000036cb117810 */ /* 0x000fe40007ffe0ff */
[----:B--2---:R-:W-:Y:S01]  /*b870*/  IMAD.WIDE R20, R70, 0x4, R6 ;  /* 0x0000000446147825 */ /* 0x004fe200078e0206 */
[----:B------:R2:W-:Y:S01]  /*b880*/  LDGSTS.E [R217+0x11a00], [R22.64], !P5 ;  /* 0x11a0000016d97fae */ /* 0x0005e2000e921846 */
[----:B------:R-:W-:-:S02]  /*b890*/  ISETP.GT.U32.AND P6, PT, R81, R88, PT ;  /* 0x000000585100720c */ /* 0x000fc40003fc4070 */
[----:B-1----:R-:W-:Y:S01]  /*b8a0*/  IMAD.WIDE R18, R70, 0x4, R4 ;  /* 0x0000000446127825 */ /* 0x002fe200078e0204 */
[----:B------:R1:W-:Y:S01]  /*b8b0*/  LDGSTS.E [R217+0x11c00], [R20.64], !P5 ;  /* 0x11c0000014d97fae */ /* 0x0003e2000e921846 */
[----:B------:R-:W-:Y:S02]  /*b8c0*/  IABS R91, R17 ;  /* 0x00000011005b7213 */ /* 0x000fe40000000000 */
[----:B------:R-:W-:Y:S01]  /*b8d0*/  @!P4 IMAD.IADD R86, R86, 0x1, -R81 ;  /* 0x000000015656c824 */ /* 0x000fe200078e0a51 */
[----:B------:R1:W-:Y:S01]  /*b8e0*/  LDGSTS.E [R217+0x11e00], [R18.64], !P5 ;  /* 0x11e0000012d97fae */ /* 0x0003e2000e921846 */
[----:B------:R-:W-:Y:S01]  /*b8f0*/  ISETP.GT.U32.AND P5, PT, R81, R87, PT ;  /* 0x000000575100720c */ /* 0x000fe20003fa4070 */
[----:B------:R-:W-:Y:S01]  /*b900*/  IMAD.HI.U32 R68, R197, R91, RZ ;  /* 0x0000005bc5447227 */ /* 0x000fe200078e00ff */
[----:B------:R-:W-:Y:S01]  /*b910*/  ISETP.GE.AND P4, PT, R16, RZ, PT ;  /* 0x000000ff1000720c */ /* 0x000fe20003f86270 */
[----:B------:R3:W-:Y:S01]  /*b920*/  STL.64 [R1+0xb90], R24 ;  /* 0x000b901801007387 */ /* 0x0007e20000100a00 */
[----:B------:R-:W-:Y:S01]  /*b930*/  IADD3 R16, R203, 0x4e, RZ ;  /* 0x0000004ecb107810 */ /* 0x000fe20007ffe0ff */
[----:B------:R-:W-:Y:S01]  /*b940*/  IMAD.MOV R69, RZ, RZ, -R69 ;  /* 0x000000ffff457224 */ /* 0x000fe200078e0a45 */
[----:B------:R-:W-:Y:S01]  /*b950*/  @!P6 IADD3 R88, R88, -R81, RZ ;  /* 0x800000515858e210 */ /* 0x000fe20007ffe0ff */
[----:B------:R-:W-:Y:S01]  /*b960*/  IMAD.MOV R68, RZ, RZ, -R68 ;  /* 0x000000ffff447224 */ /* 0x000fe200078e0a44 */
[C---:B------:R-:W-:Y:S01]  /*b970*/  ISETP.GT.U32.AND P6, PT, R81.reuse, R90, PT ;  /* 0x0000005a5100720c */ /* 0x040fe20003fc4070 */
[C---:B------:R-:W-:Y:S01]  /*b980*/  IMAD R89, R81.reuse, R69, R89 ;  /* 0x0000004551597224 */ /* 0x040fe200078e0259 */
[----:B------:R-:W-:Y:S01]  /*b990*/  IABS R94, R16 ;  /* 0x00000010005e7213 */ /* 0x000fe20000000000 */
[----:B------:R-:W-:Y:S01]  /*b9a0*/  IMAD R91, R81, R68, R91 ;  /* 0x00000044515b7224 */ /* 0x000fe200078e025b */
[----:B------:R2:W-:Y:S01]  /*b9b0*/  STL.64 [R1+0xb98], R22 ;  /* 0x000b981601007387 */ /* 0x0005e20000100a00 */
[--C-:B------:R-:W-:Y:S01]  /*b9c0*/  @!P5 IMAD.IADD R87, R87, 0x1, -R81.reuse ;  /* 0x000000015757d824 */ /* 0x100fe200078e0a51 */
[----:B------:R-:W-:Y:S01]  /*b9d0*/  ISETP.GE.AND P5, PT, R14, RZ, PT ;  /* 0x000000ff0e00720c */ /* 0x000fe20003fa6270 */
[----:B------:R-:W-:Y:S01]  /*b9e0*/  @!P4 IMAD.MOV R86, RZ, RZ, -R86 ;  /* 0x000000ffff56c224 */ /* 0x000fe200078e0a56 */
[----:B------:R-:W-:Y:S01]  /*b9f0*/  IADD3 R14, R203, 0x3e, RZ ;  /* 0x0000003ecb0e7810 */ /* 0x000fe20007ffe0ff */
[----:B------:R-:W-:Y:S01]  /*ba00*/  IMAD R69, R201, 0x27, RZ ;  /* 0x00000027c9457824 */ /* 0x000fe200078e02ff */
[----:B------:R-:W-:Y:S01]  /*ba10*/  ISETP.GT.U32.AND P4, PT, R81, R89, PT ;  /* 0x000000595100720c */ /* 0x000fe20003f84070 */
[----:B------:R1:W-:Y:S01]  /*ba20*/  STL.64 [R1+0xba8], R20 ;  /* 0x000ba81401007387 */ /* 0x0003e20000100a00 */
[----:B------:R-:W-:Y:S01]  /*ba30*/  IABS R92, R14 ;  /* 0x0000000e005c7213 */ /* 0x000fe20000000000 */
[----:B------:R-:W-:Y:S01]  /*ba40*/  @!P6 IMAD.IADD R90, R90, 0x1, -R81 ;  /* 0x000000015a5ae824 */ /* 0x000fe200078e0a51 */
[----:B------:R-:W-:Y:S01]  /*ba50*/  @!P3 IADD3 R85, -R85, RZ, RZ ;  /* 0x000000ff5555b210 */ /* 0x000fe20007ffe1ff */
[----:B---3--:R-:W-:Y:S01]  /*ba60*/  IMAD.WIDE R24, R69, 0x4, R10 ;  /* 0x0000000445187825 */ /* 0x008fe200078e020a */
[----:B------:R3:W-:Y:S01]  /*ba70*/  STL.64 [R1+0xbb8], R18 ;  /* 0x000bb81201007387 */ /* 0x0007e20000100a00 */
[----:B------:R-:W-:-:S02]  /*ba80*/  ISETP.GE.U32.AND P3, PT, R71, 0x7fffff4d, PT ;  /* 0x7fffff4d4700780c */ /* 0x000fc40003f66070 */
[----:B------:R-:W-:Y:S01]  /*ba90*/  @!P5 IMAD.MOV R87, RZ, RZ, -R87 ;  /* 0x000000ffff57d224 */ /* 0x000fe200078e0a57 */
[----:B------:R-:W-:Y:S01]  /*baa0*/  ISETP.GE.AND P5, PT, R13, RZ, PT ;  /* 0x000000ff0d00720c */ /* 0x000fe20003fa6270 */
[----:B------:R-:W-:Y:S01]  /*bab0*/  IMAD.HI.U32 R68, R197, R92, RZ ;  /* 0x0000005cc5447227 */ /* 0x000fe200078e00ff */
[----:B------:R-:W-:Y:S01]  /*bac0*/  ISETP.GT.U32.AND P6, PT, R81, R90, PT ;  /* 0x0000005a5100720c */ /* 0x000fe20003fc4070 */
[----:B------:R3:W-:Y:S01]  /*bad0*/  LDGSTS.E [R217+0x13800], [R24.64], !P1 ;  /* 0x1380000018d97fae */ /* 0x0007e2000c921846 */
[----:B------:R-:W-:Y:S01]  /*bae0*/  IADD3 R13, R203, 0x46, RZ ;  /* 0x00000046cb0d7810 */ /* 0x000fe20007ffe0ff */
[C---:B--2---:R-:W-:Y:S01]  /*baf0*/  IMAD.WIDE R22, R69.reuse, 0x4, R8 ;  /* 0x0000000445167825 */ /* 0x044fe200078e0208 */
[----:B------:R-:W-:Y:S01]  /*bb00*/  IADD3 R68, -R68, RZ, RZ ;  /* 0x000000ff44447210 */ /* 0x000fe20007ffe1ff */
[----:B------:R-:W-:Y:S01]  /*bb10*/  STL [R1+0x1f8c], R17 ;  /* 0x001f8c1101007387 */ /* 0x000fe20000100800 */
[----:B------:R-:W-:Y:S01]  /*bb20*/  IABS R93, R13 ;  /* 0x0000000d005d7213 */ /* 0x000fe20000000000 */
[----:B-1----:R-:W-:Y:S01]  /*bb30*/  IMAD.WIDE R20, R69, 0x4, R6 ;  /* 0x0000000445147825 */ /* 0x002fe200078e0206 */
[----:B------:R-:W-:Y:S01]  /*bb40*/  IADD3 R70, R202, -0x38, RZ ;  /* 0xffffffc8ca467810 */ /* 0x000fe20007ffe0ff */
[----:B------:R1:W-:Y:S02]  /*bb50*/  LDGSTS.E [R217+0x13a00], [R22.64], !P1 ;  /* 0x13a0000016d97fae */ /* 0x0003e4000c921846 */
[----:B------:R-:W-:Y:S01]  /*bb60*/  @!P5 IMAD.MOV R88, RZ, RZ, -R88 ;  /* 0x000000ffff58d224 */ /* 0x000fe200078e0a58 */
[C---:B------:R-:W-:Y:S01]  /*bb70*/  ISETP.GT.U32.AND P5, PT, R81.reuse, R91, PT ;  /* 0x0000005b5100720c */ /* 0x040fe20003fa4070 */
[----:B------:R-:W-:Y:S01]  /*bb80*/  IMAD R92, R81, R68, R92 ;  /* 0x00000044515c7224 */ /* 0x000fe200078e025c */
[----:B------:R2:W-:Y:S01]  /*bb90*/  LDGSTS.E [R217+0x13c00], [R20.64], !P1 ;  /* 0x13c0000014d97fae */ /* 0x0005e2000c921846 */
[----:B------:R-:W-:-:S03]  /*bba0*/  IMAD.HI.U32 R68, R197, R94, RZ ;  /* 0x0000005ec5447227 */ /* 0x000fc600078e00ff */
[----:B------:R-:W-:Y:S01]  /*bbb0*/  STL [R1+0x1fb8], R14 ;  /* 0x001fb80e01007387 */ /* 0x000fe20000100800 */
[----:B---3--:R-:W-:-:S03]  /*bbc0*/  IMAD.WIDE R18, R69, 0x4, R4 ;  /* 0x0000000445127825 */ /* 0x008fc600078e0204 */
[----:B------:R3:W-:Y:S01]  /*bbd0*/  STL.64 [R1+0xbd8], R24 ;  /* 0x000bd81801007387 */ /* 0x0007e20000100a00 */
[--C-:B------:R-:W-:Y:S01]  /*bbe0*/  @!P4 IMAD.IADD R89, R89, 0x1, -R81.reuse ;  /* 0x000000015959c824 */ /* 0x100fe200078e0a51 */
[----:B------:R-:W-:Y:S01]  /*bbf0*/  ISETP.GE.U32.AND P4, PT, R70, 0x7fffff49, PT ;  /* 0x7fffff494600780c */ /* 0x000fe20003f86070 */
[----:B------:R-:W-:Y:S01]  /*bc00*/  IMAD.MOV R68, RZ, RZ, -R68 ;  /* 0x000000ffff447224 */ /* 0x000fe200078e0a44 */
[----:B------:R1:W-:Y:S01]  /*bc10*/  LDGSTS.E [R217+0x13e00], [R18.64], !P1 ;  /* 0x13e0000012d97fae */ /* 0x0003e2000c921846 */
[--C-:B------:R-:W-:Y:S01]  /*bc20*/  @!P6 IMAD.IADD R90, R90, 0x1, -R81.reuse ;  /* 0x000000015a5ae824 */ /* 0x100fe200078e0a51 */
[C---:B------:R-:W-:Y:S01]  /*bc30*/  ISETP.GT.U32.AND P1, PT, R81.reuse, R89, PT ;  /* 0x000000595100720c */ /* 0x040fe20003f24070 */
[----:B------:R-:W-:Y:S01]  /*bc40*/  IMAD R94, R81, R68, R94 ;  /* 0x00000044515e7224 */ /* 0x000fe200078e025e */
[----:B------:R-:W-:Y:S01]  /*bc50*/  ISETP.GE.AND P6, PT, R12, RZ, PT ;  /* 0x000000ff0c00720c */ /* 0x000fe20003fc6270 */
[----:B------:R-:W-:Y:S01]  /*bc60*/  IMAD R68, R201, 0x2b, RZ ;  /* 0x0000002bc9447824 */ /* 0x000fe200078e02ff */
[----:B------:R1:W-:Y:S01]  /*bc70*/  STL.64 [R1+0xbe0], R22 ;  /* 0x000be01601007387 */ /* 0x0003e20000100a00 */
[----:B------:R-:W-:Y:S01]  /*bc80*/  @!P5 IMAD.IADD R91, R91, 0x1, -R81 ;  /* 0x000000015b5bd824 */ /* 0x000fe200078e0a51 */
[----:B------:R-:W-:Y:S01]  /*bc90*/  IADD3 R12, R203, 0x56, RZ ;  /* 0x00000056cb0c7810 */ /* 0x000fe20007ffe0ff */
[----:B---3--:R-:W-:Y:S01]  /*bca0*/  IMAD.WIDE R24, R68, 0x4, R10 ;  /* 0x0000000444187825 */ /* 0x008fe200078e020a */
[----:B------:R2:W-:Y:S01]  /*bcb0*/  STL.64 [R1+0xbe8], R20 ;  /* 0x000be81401007387 */ /* 0x0005e20000100a00 */
[----:B------:R-:W-:-:S02]  /*bcc0*/  IADD3 R70, R202, -0x3c, RZ ;  /* 0xffffffc4ca467810 */ /* 0x000fc40007ffe0ff */
[----:B------:R-:W-:Y:S01]  /*bcd0*/  IMAD.HI.U32 R69, R197, R93, RZ ;  /* 0x0000005dc5457227 */ /* 0x000fe200078e00ff */
[----:B------:R3:W-:Y:S01]  /*bce0*/  STL.64 [R1+0xbf0], R18 ;  /* 0x000bf01201007387 */ /* 0x0007e20000100a00 */
[----:B------:R-:W-:Y:S02]  /*bcf0*/  ISETP.GT.U32.AND P5, PT, R81, R91, PT ;  /* 0x0000005b5100720c */ /* 0x000fe40003fa4070 */
[----:B------:R-:W-:Y:S01]  /*bd00*/  @!P1 IMAD.IADD R89, R89, 0x1, -R81 ;  /* 0x0000000159599824 */ /* 0x000fe200078e0a51 */
[----:B------:R4:W-:Y:S01]  /*bd10*/  LDGSTS.E [R217+0x15800], [R24.64], !P0 ;  /* 0x1580000018d97fae */ /* 0x0009e2000c121846 */
[C---:B-1----:R-:W-:Y:S01]  /*bd20*/  IMAD.WIDE R22, R68.reuse, 0x4, R8 ;  /* 0x0000000444167825 */ /* 0x042fe200078e0208 */
[----:B------:R-:W-:Y:S02]  /*bd30*/  IADD3 R69, -R69, RZ, RZ ;  /* 0x000000ff45457210 */ /* 0x000fe40007ffe1ff */
[----:B------:R-:W-:Y:S01]  /*bd40*/  ISETP.GE.AND P1, PT, R15, RZ, PT ;  /* 0x000000ff0f00720c */ /* 0x000fe20003f26270 */
[----:B--2---:R-:W-:Y:S01]  /*bd50*/  IMAD.WIDE R20, R68, 0x4, R6 ;  /* 0x0000000444147825 */ /* 0x004fe200078e0206 */
[----:B------:R1:W-:Y:S01]  /*bd60*/  LDGSTS.E [R217+0x15a00], [R22.64], !P0 ;  /* 0x15a0000016d97fae */ /* 0x0003e2000c121846 */
[----:B------:R-:W-:-:S02]  /*bd70*/  IADD3 R15, R203, 0x5e, RZ ;  /* 0x0000005ecb0f7810 */ /* 0x000fc40007ffe0ff */
[----:B---3--:R-:W-:Y:S01]  /*bd80*/  IMAD.WIDE R18, R68, 0x4, R4 ;  /* 0x0000000444127825 */ /* 0x008fe200078e0204 */
[----:B------:R2:W-:Y:S01]  /*bd90*/  LDGSTS.E [R217+0x15c00], [R20.64], !P0 ;  /* 0x15c0000014d97fae */ /* 0x0005e2000c121846 */
[----:B------:R-:W-:Y:S02]  /*bda0*/  @!P5 IADD3 R91, R91, -R81, RZ ;  /* 0x800000515b5bd210 */ /* 0x000fe40007ffe0ff */
[----:B------:R-:W-:Y:S01]  /*bdb0*/  @!P6 IMAD.MOV R90, RZ, RZ, -R90 ;  /* 0x000000ffff5ae224 */ /* 0x000fe200078e0a5a */
[----:B------:R3:W-:Y:S01]  /*bdc0*/  LDGSTS.E [R217+0x15e00], [R18.64], !P0 ;  /* 0x15e0000012d97fae */ /* 0x0007e2000c121846 */
[----:B------:R-:W-:Y:S01]  /*bdd0*/  ISETP.GE.AND P0, PT, R17, RZ, PT ;  /* 0x000000ff1100720c */ /* 0x000fe20003f06270 */
[C---:B------:R-:W-:Y:S01]  /*bde0*/  IMAD R93, R81.reuse, R69, R93 ;  /* 0x00000045515d7224 */ /* 0x040fe200078e025d */
[----:B------:R-:W-:Y:S01]  /*bdf0*/  ISETP.GT.U32.AND P6, PT, R81, R92, PT ;  /* 0x0000005c5100720c */ /* 0x000fe20003fc4070 */
[----:B------:R-:W-:Y:S01]  /*be00*/  STL [R1+0x1fe0], R13 ;  /* 0x001fe00d01007387 */ /* 0x000fe20000100800 */
[----:B------:R-:W-:Y:S01]  /*be10*/  @!P2 IMAD.MOV R99, RZ, RZ, -R99 ;  /* 0x000000ffff63a224 */ /* 0x000fe200078e0a63 */
[----:B------:R-:W-:Y:S01]  /*be20*/  IABS R95, R12 ;  /* 0x0000000c005f7213 */ /* 0x000fe20000000000 */
[----:B------:R-:W-:Y:S01]  /*be30*/  IMAD R69, R201, 0x2f, RZ ;  /* 0x0000002fc9457824 */ /* 0x000fe200078e02ff */
[----:B------:R-:W-:Y:S01]  /*be40*/  STL [R1+0x2014], R16 ;  /* 0x0020141001007387 */ /* 0x000fe20000100800 */
[C---:B------:R-:W-:Y:S01]  /*be50*/  ISETP.GT.U32.AND P5, PT, R81.reuse, R93, PT ;  /* 0x0000005d5100720c */ /* 0x040fe20003fa4070 */
[----:B------:R-:W-:Y:S01]  /*be60*/  @!P1 IMAD.MOV R89, RZ, RZ, -R89 ;  /* 0x000000ffff599224 */ /* 0x000fe200078e0a59 */
[----:B------:R-:W-:Y:S01]  /*be70*/  ISETP.GE.U32.AND P2, PT, R72, 0x7fffff51, PT ;  /* 0x7fffff514800780c */ /* 0x000fe20003f46070 */
[----:B------:R-:W-:Y:S01]  /*be80*/  STL [R1+0x2008], R12 ;  /* 0x0020080c01007387 */ /* 0x000fe20000100800 */
[----:B------:R-:W-:Y:S01]  /*be90*/  IADD3 R68, R202, -0x44, RZ ;  /* 0xffffffbcca447810 */ /* 0x000fe20007ffe0ff */
[----:B------:R-:W-:Y:S01]  /*bea0*/  @!P0 IMAD.MOV R91, RZ, RZ, -R91 ;  /* 0x000000ffff5b8224 */ /* 0x000fe200078e0a5b */
[----:B------:R-:W-:Y:S01]  /*beb0*/  ISETP.GT.U32.AND P0, PT, R81, R94, PT ;  /* 0x0000005e5100720c */ /* 0x000fe20003f04070 */
[----:B------:R-:W-:Y:S01]  /*bec0*/  STL [R1+0x2004], R15 ;  /* 0x0020040f01007387 */ /* 0x000fe20000100800 */
[--C-:B------:R-:W-:Y:S01]  /*bed0*/  @!P6 IMAD.IADD R92, R92, 0x1, -R81.reuse ;  /* 0x000000015c5ce824 */ /* 0x100fe200078e0a51 */
[----:B------:R-:W-:Y:S01]  /*bee0*/  IABS R96, R15 ;  /* 0x0000000f00607213 */ /* 0x000fe20000000000 */
[----:B------:R-:W-:Y:S01]  /*bef0*/  IMAD R71, R201, 0x3b, RZ ;  /* 0x0000003bc9477824 */ /* 0x000fe200078e02ff */
[----:B------:R4:W-:Y:S01]  /*bf00*/  STL.64 [R1+0xc00], R24 ;  /* 0x000c001801007387 */ /* 0x0009e20000100a00 */
[----:B------:R-:W-:Y:S01]  /*bf10*/  ISETP.GE.U32.AND P1, PT, R70, 0x7fffff45, PT ;  /* 0x7fffff454600780c */ /* 0x000fe20003f26070 */
[----:B------:R-:W-:Y:S01]  /*bf20*/  @!P5 IMAD.IADD R93, R93, 0x1, -R81 ;  /* 0x000000015d5dd824 */ /* 0x000fe200078e0a51 */
[----:B------:R-:W-:Y:S01]  /*bf30*/  ISETP.GT.U32.AND P6, PT, R81, R92, PT ;  /* 0x0000005c5100720c */ /* 0x000fe20003fc4070 */
[----:B------:R1:W-:Y:S01]  /*bf40*/  STL.64 [R1+0xc08], R22 ;  /* 0x000c081601007387 */ /* 0x0003e20000100a00 */
[----:B------:R-:W-:-:S02]  /*bf50*/  ISETP.GE.AND P5, PT, R14, RZ, PT ;  /* 0x000000ff0e00720c */ /* 0x000fc40003fa6270 */
[----:B------:R-:W-:Y:S01]  /*bf60*/  IADD3 R70, R202, -0x40, RZ ;  /* 0xffffffc0ca467810 */ /* 0x000fe20007ffe0ff */
[----:B------:R2:W-:Y:S01]  /*bf70*/  STL.64 [R1+0xc10], R20 ;  /* 0x000c101401007387 */ /* 0x0005e20000100a00 */
[----:B------:R-:W-:Y:S01]  /*bf80*/  @!P0 IMAD.IADD R94, R94, 0x1, -R81 ;  /* 0x000000015e5e8824 */ /* 0x000fe200078e0a51 */
[----:B------:R-:W-:Y:S02]  /*bf90*/  IADD3 R14, R203, 0x66, RZ ;  /* 0x00000066cb0e7810 */ /* 0x000fe40007ffe0ff */
[----:B------:R3:W-:Y:S01]  /*bfa0*/  STL.64 [R1+0xc18], R18 ;  /* 0x000c181201007387 */ /* 0x0007e20000100a00 */
[C---:B----4-:R-:W-:Y:S01]  /*bfb0*/  IMAD.WIDE R24, R69.reuse, 0x4, R10 ;  /* 0x0000000445187825 */ /* 0x050fe200078e020a */
[----:B------:R-:W-:Y:S02]  /*bfc0*/  IABS R97, R14 ;  /* 0x0000000e00617213 */ /* 0x000fe40000000000 */
[----:B------:R-:W-:Y:S01]  /*bfd0*/  IADD3 R72, R202, -0x4c, RZ ;  /* 0xffffffb4ca487810 */ /* 0x000fe20007ffe0ff */
[C---:B-1----:R-:W-:Y:S01]  /*bfe0*/  IMAD.WIDE R22, R69.reuse, 0x4, R8 ;  /* 0x0000000445167825 */ /* 0x042fe200078e0208 */
[----:B------:R1:W-:Y:S03]  /*bff0*/  LDGSTS.E [R217+0x17800], [R24.64], !P2 ;  /* 0x1780000018d97fae */ /* 0x0003e6000d121846 */
[C---:B--2---:R-:W-:Y:S01]  /*c000*/  IMAD.WIDE R20, R69.reuse, 0x4, R6 ;  /* 0x0000000445147825 */ /* 0x044fe200078e0206 */
[----:B------:R2:W-:Y:S03]  /*c010*/  LDGSTS.E [R217+0x17a00], [R22.64], !P2 ;  /* 0x17a0000016d97fae */ /* 0x0005e6000d121846 */
[----:B---3--:R-:W-:Y:S01]  /*c020*/  IMAD.WIDE R18, R69, 0x4, R4 ;  /* 0x0000000445127825 */ /* 0x008fe200078e0204 */
[----:B------:R3:W-:Y:S03]  /*c030*/  LDGSTS.E [R217+0x17c00], [R20.64], !P2 ;  /* 0x17c0000014d97fae */ /* 0x0007e6000d121846 */
[----:B------:R-:W-:Y:S01]  /*c040*/  IMAD.HI.U32 R69, R197, R95, RZ ;  /* 0x0000005fc5457227 */ /* 0x000fe200078e00ff */
[----:B------:R4:W-:Y:S01]  /*c050*/  LDGSTS.E [R217+0x17e00], [R18.64], !P2 ;  /* 0x17e0000012d97fae */ /* 0x0009e2000d121846 */
[----:B------:R-:W-:-:S02]  /*c060*/  ISETP.GT.U32.AND P2, PT, R81, R93, PT ;  /* 0x0000005d5100720c */ /* 0x000fc40003f44070 */
[----:B------:R-:W-:Y:S01]  /*c070*/  @!P6 IMAD.IADD R92, R92, 0x1, -R81 ;  /* 0x000000015c5ce824 */ /* 0x000fe200078e0a51 */
[----:B------:R-:W-:Y:S01]  /*c080*/  IADD3 R69, -R69, RZ, RZ ;  /* 0x000000ff45457210 */ /* 0x000fe20007ffe1ff */
[----:B------:R1:W-:Y:S01]  /*c090*/  STL.64 [R1+0xc30], R24 ;  /* 0x000c301801007387 */ /* 0x0003e20000100a00 */
[----:B------:R-:W-:Y:S01]  /*c0a0*/  ISETP.GE.AND P6, PT, R13, RZ, PT ;  /* 0x000000ff0d00720c */ /* 0x000fe20003fc6270 */
[----:B------:R-:W-:Y:S01]  /*c0b0*/  @!P5 IMAD.MOV R92, RZ, RZ, -R92 ;  /* 0x000000ffff5cd224 */ /* 0x000fe200078e0a5c */
[----:B------:R-:W-:Y:S01]  /*c0c0*/  ISETP.GE.U32.AND P5, PT, R70, 0x7fffff41, PT ;  /* 0x7fffff414600780c */ /* 0x000fe20003fa6070 */
[----:B------:R-:W-:Y:S01]  /*c0d0*/  IMAD R95, R81, R69, R95 ;  /* 0x00000045515f7224 */ /* 0x000fe200078e025f */
[----:B------:R-:W-:Y:S01]  /*c0e0*/  IADD3 R69, R202, -0x48, RZ ;  /* 0xffffffb8ca457810 */ /* 0x000fe20007ffe0ff */
[----:B------:R-:W-:Y:S01]  /*c0f0*/  IMAD R70, R201, 0x37, RZ ;  /* 0x00000037c9467824 */ /* 0x000fe200078e02ff */
[----:B------:R2:W-:Y:S01]  /*c100*/  STL.64 [R1+0xc38], R22 ;  /* 0x000c381601007387 */ /* 0x0005e20000100a00 */
[----:B------:R-:W-:Y:S01]  /*c110*/  IADD3 R13, R203, 0x6e, RZ ;  /* 0x0000006ecb0d7810 */ /* 0x000fe20007ffe0ff */
[----:B------:R-:W-:Y:S01]  /*c120*/  @!P2 IMAD.IADD R93, R93, 0x1, -R81 ;  /* 0x000000015d5da824 */ /* 0x000fe200078e0a51 */
[----:B------:R-:W-:Y:S01]  /*c130*/  ISETP.GE.U32.AND P0, PT, R69, 0x7fffff39, PT ;  /* 0x7fffff394500780c */ /* 0x000fe20003f06070 */
[----:B------:R-:W-:Y:S01]  /*c140*/  IMAD R69, R201, 0x33, RZ ;  /* 0x00000033c9457824 */ /* 0x000fe200078e02ff */
[----:B------:R-:W-:Y:S01]  /*c150*/  ISETP.GE.U32.AND P2, PT, R68, 0x7fffff3d, PT ;  /* 0x7fffff3d4400780c */ /* 0x000fe20003f46070 */
[----:B------:R-:W-:Y:S01]  /*c160*/  IMAD.HI.U32 R68, R197, R96, RZ ;  /* 0x00000060c5447227 */ /* 0x000fe200078e00ff */
[----:B------:R3:W-:Y:S01]  /*c170*/  STL.64 [R1+0xc40], R20 ;  /* 0x000c401401007387 */ /* 0x0007e20000100a00 */
[----:B------:R-:W-:-:S02]  /*c180*/  IABS R98, R13 ;  /* 0x0000000d00627213 */ /* 0x000fc40000000000 */
[C---:B------:R-:W-:Y:S01]  /*c190*/  IMAD.WIDE R32, R69.reuse, 0x4, R10 ;  /* 0x0000000445207825 */ /* 0x040fe200078e020a */
[----:B------:R-:W-:Y:S01]  /*c1a0*/  IADD3 R68, -R68, RZ, RZ ;  /* 0x000000ff44447210 */ /* 0x000fe20007ffe1ff */
[----:B------:R4:W-:Y:S02]  /*c1b0*/  STL.64 [R1+0xc50], R18 ;  /* 0x000c501201007387 */ /* 0x0009e40000100a00 */
[C---:B------:R-:W-:Y:S02]  /*c1c0*/  IMAD.WIDE R30, R69.reuse, 0x4, R8 ;  /* 0x00000004451e7825 */ /* 0x040fe400078e0208 */
[----:B------:R1:W-:Y:S02]  /*c1d0*/  LDGSTS.E [R217+0x19800], [R32.64], !P3 ;  /* 0x1980000020d97fae */ /* 0x0003e4000d921846 */
[C---:B------:R-:W-:Y:S02]  /*c1e0*/  IMAD.WIDE R28, R69.reuse, 0x4, R6 ;  /* 0x00000004451c7825 */ /* 0x040fe400078e0206 */
[----:B------:R1:W-:Y:S02]  /*c1f0*/  LDGSTS.E [R217+0x19a00], [R30.64], !P3 ;  /* 0x19a000001ed97fae */ /* 0x0003e4000d921846 */
[----:B------:R-:W-:-:S02]  /*c200*/  IMAD.WIDE R26, R69, 0x4, R4 ;  /* 0x00000004451a7825 */ /* 0x000fc400078e0204 */
[----:B------:R2:W-:Y:S02]  /*c210*/  LDGSTS.E [R217+0x19c00], [R28.64], !P3 ;  /* 0x19c000001cd97fae */ /* 0x0005e4000d921846 */
[----:B------:R-:W-:Y:S01]  /*c220*/  @!P6 IMAD.MOV R93, RZ, RZ, -R93 ;  /* 0x000000ffff5de224 */ /* 0x000fe200078e0a5d */
[C---:B------:R-:W-:Y:S01]  /*c230*/  ISETP.GT.U32.AND P6, PT, R81.reuse, R95, PT ;  /* 0x0000005f5100720c */ /* 0x040fe20003fc4070 */
[----:B------:R3:W-:Y:S01]  /*c240*/  LDGSTS.E [R217+0x19e00], [R26.64], !P3 ;  /* 0x19e000001ad97fae */ /* 0x0007e2000d921846 */
[C---:B------:R-:W-:Y:S01]  /*c250*/  ISETP.GT.U32.AND P3, PT, R81.reuse, R94, PT ;  /* 0x0000005e5100720c */ /* 0x040fe20003f64070 */
[----:B------:R-:W-:Y:S02]  /*c260*/  IMAD R96, R81, R68, R96 ;  /* 0x0000004451607224 */ /* 0x000fe400078e0260 */
[C---:B-1----:R-:W-:Y:S01]  /*c270*/  IMAD.WIDE R24, R70.reuse, 0x4, R10 ;  /* 0x0000000446187825 */ /* 0x042fe200078e020a */
[----:B------:R-:W-:Y:S03]  /*c280*/  STL [R1+0x1ffc], R14 ;  /* 0x001ffc0e01007387 */ /* 0x000fe60000100800 */
[C---:B--2---:R-:W-:Y:S01]  /*c290*/  IMAD.WIDE R22, R70.reuse, 0x4, R8 ;  /* 0x0000000446167825 */ /* 0x044fe200078e0208 */
[----:B------:R1:W-:Y:S03]  /*c2a0*/  LDGSTS.E [R217+0x1b800], [R24.64], !P4 ;  /* 0x1b80000018d97fae */ /* 0x0003e6000e121846 */
[C---:B---3--:R-:W-:Y:S01]  /*c2b0*/  IMAD.WIDE R20, R70.reuse, 0x4, R6 ;  /* 0x0000000446147825 */ /* 0x048fe200078e0206 */
[----:B------:R2:W-:Y:S03]  /*c2c0*/  LDGSTS.E [R217+0x1ba00], [R22.64], !P4 ;  /* 0x1ba0000016d97fae */ /* 0x0005e6000e121846 */
[----:B----4-:R-:W-:Y:S01]  /*c2d0*/  IMAD.WIDE R18, R70, 0x4, R4 ;  /* 0x0000000446127825 */ /* 0x010fe200078e0204 */
[----:B------:R3:W-:Y:S01]  /*c2e0*/  LDGSTS.E [R217+0x1bc00], [R20.64], !P4 ;  /* 0x1bc0000014d97fae */ /* 0x0007e2000e121846 */
[----:B------:R-:W-:-:S02]  /*c2f0*/  IADD3 R70, R202, -0x50, RZ ;  /* 0xffffffb0ca467810 */ /* 0x000fc40007ffe0ff */
[--C-:B------:R-:W-:Y:S01]  /*c300*/  @!P3 IMAD.IADD R94, R94, 0x1, -R81.reuse ;  /* 0x000000015e5eb824 */ /* 0x100fe200078e0a51 */
[----:B------:R-:W-:Y:S01]  /*c310*/  ISETP.GT.U32.AND P3, PT, R81, R96, PT ;  /* 0x000000605100720c */ /* 0x000fe20003f64070 */
[----:B------:R4:W-:Y:S01]  /*c320*/  LDGSTS.E [R217+0x1be00], [R18.64], !P4 ;  /* 0x1be0000012d97fae */ /* 0x0009e2000e121846 */
[----:B------:R-:W-:Y:S01]  /*c330*/  ISETP.GE.AND P4, PT, R16, RZ, PT ;  /* 0x000000ff1000720c */ /* 0x000fe20003f86270 */
[----:B------:R-:W-:Y:S02]  /*c340*/  @!P6 IMAD.IADD R95, R95, 0x1, -R81 ;  /* 0x000000015f5fe824 */ /* 0x000fe400078e0a51 */
[----:B------:R-:W-:Y:S01]  /*c350*/  IMAD.HI.U32 R68, R197, R97, RZ ;  /* 0x00000061c5447227 */ /* 0x000fe200078e00ff */
[----:B------:R-:W-:Y:S02]  /*c360*/  STL [R1+0x1ff4], R13 ;  /* 0x001ff40d01007387 */ /* 0x000fe40000100800 */
[----:B------:R-:W-:Y:S01]  /*c370*/  ISETP.GT.U32.AND P6, PT, R81, R95, PT ;  /* 0x0000005f5100720c */ /* 0x000fe20003fc4070 */
[----:B------:R-:W-:Y:S01]  /*c380*/  IMAD R69, R201, 0x3f, RZ ;  /* 0x0000003fc9457824 */ /* 0x000fe200078e02ff */
[----:B------:R-:W-:Y:S01]  /*c390*/  IADD3 R68, -R68, RZ, RZ ;  /* 0x000000ff44447210 */ /* 0x000fe20007ffe1ff */
[----:B------:R-:W-:Y:S01]  /*c3a0*/  STL.64 [R1+0xc78], R32 ;  /* 0x000c782001007387 */ /* 0x000fe20000100a00 */
[----:B------:R-:W-:-:S03]  /*c3b0*/  IMAD.WIDE R16, R71, 0x4, R4 ;  /* 0x0000000447107825 */ /* 0x000fc600078e0204 */
[----:B------:R1:W-:Y:S01]  /*c3c0*/  STL.64 [R1+0xcc8], R24 ;  /* 0x000cc81801007387 */ /* 0x0003e20000100a00 */
[----:B------:R-:W-:Y:S02]  /*c3d0*/  @!P3 IMAD.IADD R96, R96, 0x1, -R81 ;  /* 0x000000016060b824 */ /* 0x000fe400078e0a51 */
[----:B------:R-:W-:Y:S01]  /*c3e0*/  @!P4 IMAD.MOV R94, RZ, RZ, -R94 ;  /* 0x000000ffff5ec224 */ /* 0x000fe200078e0a5e */
[----:B------:R-:W-:Y:S01]  /*c3f0*/  ISETP.GE.AND P4, PT, R12, RZ, PT ;  /* 0x000000ff0c00720c */ /* 0x000fe20003f86270 */
[C---:B------:R-:W-:Y:S01]  /*c400*/  IMAD R97, R81.reuse, R68, R97 ;  /* 0x0000004451617224 */ /* 0x040fe200078e0261 */
[----:B------:R-:W-:Y:S01]  /*c410*/  ISETP.GT.U32.AND P3, PT, R81, R96, PT ;  /* 0x000000605100720c */ /* 0x000fe20003f64070 */
[----:B------:R-:W-:Y:S01]  /*c420*/  IMAD.HI.U32 R68, R197, R98, RZ ;  /* 0x00000062c5447227 */ /* 0x000fe200078e00ff */
[----:B------:R-:W-:Y:S01]  /*c430*/  STL.64 [R1+0xc90], R30 ;  /* 0x000c901e01007387 */ /* 0x000fe20000100a00 */
[----:B------:R-:W-:Y:S02]  /*c440*/  @!P6 IADD3 R95, R95, -R81, RZ ;  /* 0x800000515f5fe210 */ /* 0x000fe40007ffe0ff */
[----:B------:R-:W-:Y:S01]  /*c450*/  IMAD.MOV R68, RZ, RZ, -R68 ;  /* 0x000000ffff447224 */ /* 0x000fe200078e0a44 */
[----:B------:R-:W-:Y:S01]  /*c460*/  STL.64 [R1+0xc98], R28 ;  /* 0x000c981c01007387 */ /* 0x000fe20000100a00 */
[----:B------:R-:W-:Y:S01]  /*c470*/  ISETP.GT.U32.AND P6, PT, R81, R97, PT ;  /* 0x000000615100720c */ /* 0x000fe20003fc4070 */
[----:B-1----:R-:W-:Y:S01]  /*c480*/  IMAD.WIDE R24, R74, 0x4, R8 ;  /* 0x000000044a187825 */ /* 0x002fe200078e0208 */
[----:B------:R-:W-:Y:S01]  /*c490*/  IADD3 R12, R203, 0x7e, RZ ;  /* 0x0000007ecb0c7810 */ /* 0x000fe20007ffe0ff */
[----:B------:R1:W-:Y:S02]  /*c4a0*/  STL.64 [R1+0xca0], R26 ;  /* 0x000ca01a01007387 */ /* 0x0003e40000100a00 */
[----:B------:R-:W-:Y:S01]  /*c4b0*/  IMAD R98, R81, R68, R98 ;  /* 0x0000004451627224 */ /* 0x000fe200078e0262 */
[----:B------:R-:W-:Y:S01]  /*c4c0*/  @!P3 IADD3 R96, R96, -R81, RZ ;  /* 0x800000516060b210 */ /* 0x000fe20007ffe0ff */
[----:B------:R2:W-:Y:S01]  /*c4d0*/  STL.64 [R1+0xcd8], R22 ;  /* 0x000cd81601007387 */ /* 0x0005e20000100a00 */
[----:B------:R-:W-:Y:S01]  /*c4e0*/  @!P4 IMAD.MOV R95, RZ, RZ, -R95 ;  /* 0x000000ffff5fc224 */ /* 0x000fe200078e0a5f */
[----:B------:R-:W-:-:S02]  /*c4f0*/  ISETP.GE.AND P4, PT, R15, RZ, PT ;  /* 0x000000ff0f00720c */ /* 0x000fc40003f86270 */
[----:B------:R3:W-:Y:S01]  /*c500*/  STL.64 [R1+0xce0], R20 ;  /* 0x000ce01401007387 */ /* 0x0007e20000100a00 */
[----:B------:R-:W-:Y:S01]  /*c510*/  ISETP.GT.U32.AND P3, PT, R81, R98, PT ;  /* 0x000000625100720c */ /* 0x000fe20003f64070 */
[----:B------:R-:W-:Y:S01]  /*c520*/  @!P6 IMAD.IADD R97, R97, 0x1, -R81 ;  /* 0x000000016161e824 */ /* 0x000fe200078e0a51 */
[----:B------:R-:W-:Y:S01]  /*c530*/  IABS R83, R12 ;  /* 0x0000000c00537213 */ /* 0x000fe20000000000 */
[----:B------:R4:W-:Y:S01]  /*c540*/  STL.64 [R1+0xcf0], R18 ;  /* 0x000cf01201007387 */ /* 0x0009e20000100a00 */
[--C-:B-1----:R-:W-:Y:S01]  /*c550*/  IMAD.WIDE R26, R74, 0x4, R10.reuse ;  /* 0x000000044a1a7825 */ /* 0x102fe200078e020a */
[----:B------:R-:W-:Y:S02]  /*c560*/  IADD3 R15, R203, 0x17, RZ ;  /* 0x00000017cb0f7810 */ /* 0x000fe40007ffe0ff */
[----:B------:R-:W-:Y:S01]  /*c570*/  ISETP.GT.U32.AND P6, PT, R81, R97, PT ;  /* 0x000000615100720c */ /* 0x000fe20003fc4070 */
[----:B--2---:R-:W-:-:S04]  /*c580*/  IMAD.WIDE R22, R71, 0x4, R10 ;  /* 0x0000000447167825 */ /* 0x004fc800078e020a */
[C---:B---3--:R-:W-:Y:S01]  /*c590*/  IMAD.WIDE R20, R71.reuse, 0x4, R8 ;  /* 0x0000000447147825 */ /* 0x048fe200078e0208 */
[----:B------:R1:W-:Y:S01]  /*c5a0*/  STL.64 [R1+0xd28], R22 ;  /* 0x000d281601007387 */ /* 0x0003e20000100a00 */
[----:B------:R-:W-:Y:S02]  /*c5b0*/  @!P3 IADD3 R98, R98, -R81, RZ ;  /* 0x800000516262b210 */ /* 0x000fe40007ffe0ff */
[----:B----4-:R-:W-:Y:S01]  /*c5c0*/  IMAD.WIDE R18, R71, 0x4, R6 ;  /* 0x0000000447127825 */ /* 0x010fe200078e0206 */
[----:B------:R1:W-:Y:S01]  /*c5d0*/  LDGSTS.E [R217+0x1d800], [R22.64], !P1 ;  /* 0x1d80000016d97fae */ /* 0x0003e2000c921846 */
[----:B------:R-:W-:Y:S02]  /*c5e0*/  ISETP.GT.U32.AND P3, PT, R81, R98, PT ;  /* 0x000000625100720c */ /* 0x000fe40003f64070 */
[----:B------:R-:W-:Y:S01]  /*c5f0*/  @!P4 IMAD.MOV R96, RZ, RZ, -R96 ;  /* 0x000000ffff60c224 */ /* 0x000fe200078e0a60 */
[----:B------:R2:W-:Y:S01]  /*c600*/  STL.64 [R1+0xd40], R20 ;  /* 0x000d401401007387 */ /* 0x0005e20000100a00 */
[----:B------:R-:W-:Y:S01]  /*c610*/  ISETP.GE.AND P4, PT, R14, RZ, PT ;  /* 0x000000ff0e00720c */ /* 0x000fe20003f86270 */
[----:B------:R-:W-:Y:S01]  /*c620*/  @!P6 IMAD.IADD R97, R97, 0x1, -R81 ;  /* 0x000000016161e824 */ /* 0x000fe200078e0a51 */
[----:B------:R-:W-:Y:S01]  /*c630*/  IADD3 R14, R203, 0x1f, RZ ;  /* 0x0000001fcb0e7810 */ /* 0x000fe20007ffe0ff */
[----:B------:R2:W-:Y:S01]  /*c640*/  LDGSTS.E [R217+0x1da00], [R20.64], !P1 ;  /* 0x1da0000014d97fae */ /* 0x0005e2000c921846 */
[----:B------:R-:W-:Y:S01]  /*c650*/  IADD3 R71, R202, -0x54, RZ ;  /* 0xffffffacca477810 */ /* 0x000fe20007ffe0ff */
[----:B-1----:R-:W-:-:S02]  /*c660*/  IMAD.WIDE R22, R69, 0x4, R10 ;  /* 0x0000000445167825 */ /* 0x002fc400078e020a */
[----:B------:R1:W-:Y:S02]  /*c670*/  STL.64 [R1+0xd58], R18 ;  /* 0x000d581201007387 */ /* 0x0003e40000100a00 */
[----:B------:R-:W-:Y:S02]  /*c680*/  @!P3 IADD3 R98, R98, -R81, RZ ;  /* 0x800000516262b210 */ /* 0x000fe40007ffe0ff */
[----:B------:R-:W-:Y:S01]  /*c690*/  ISETP.GE.U32.AND P6, PT, R71, 0x7fffff2d, PT ;  /* 0x7fffff2d4700780c */ /* 0x000fe20003fc6070 */
[----:B------:R1:W-:Y:S01]  /*c6a0*/  LDGSTS.E [R217+0x1dc00], [R18.64], !P1 ;  /* 0x1dc0000012d97fae */ /* 0x0003e2000c921846 */
[----:B------:R-:W-:Y:S02]  /*c6b0*/  @!P4 IMAD.MOV R97, RZ, RZ, -R97 ;  /* 0x000000ffff61c224 */ /* 0x000fe400078e0a61 */
[C---:B--2---:R-:W-:Y:S01]  /*c6c0*/  IMAD.WIDE R20, R69.reuse, 0x4, R8 ;  /* 0x0000000445147825 */ /* 0x044fe200078e0208 */
[----:B------:R2:W-:Y:S04]  /*c6d0*/  STL.64 [R1+0xd60], R16 ;  /* 0x000d601001007387 */ /* 0x0005e80000100a00 */
[----:B------:R2:W-:Y:S01]  /*c6e0*/  LDGSTS.E [R217+0x1de00], [R16.64], !P1 ;  /* 0x1de0000010d97fae */ /* 0x0005e2000c921846 */
[----:B------:R-:W-:Y:S01]  /*c6f0*/  ISETP.GE.U32.AND P1, PT, R72, 0x7fffff35, PT ;  /* 0x7fffff354800780c */ /* 0x000fe20003f26070 */
[----:B-1----:R-:W-:-:S02]  /*c700*/  IMAD.WIDE R18, R69, 0x4, R6 ;  /* 0x0000000445127825 */ /* 0x002fc400078e0206 */
[----:B------:R1:W-:Y:S04]  /*c710*/  STL.64 [R1+0xd70], R22 ;  /* 0x000d701601007387 */ /* 0x0003e80000100a00 */
[----:B------:R1:W-:Y:S01]  /*c720*/  LDGSTS.E [R217+0x1f800], [R22.64], !P5 ;  /* 0x1f80000016d97fae */ /* 0x0003e2000e921846 */
[----:B--2---:R-:W-:-:S03]  /*c730*/  IMAD.WIDE R16, R69, 0x4, R4 ;  /* 0x0000000445107825 */ /* 0x004fc600078e0204 */
[----:B------:R2:W-:Y:S01]  /*c740*/  STL.64 [R1+0xd80], R20 ;  /* 0x000d801401007387 */ /* 0x0005e20000100a00 */
[----:B------:R-:W-:-:S03]  /*c750*/  IMAD.HI.U32 R69, R197, R83, RZ ;  /* 0x00000053c5457227 */ /* 0x000fc600078e00ff */
[----:B------:R2:W-:Y:S01]  /*c760*/  LDGSTS.E [R217+0x1fa00], [R20.64], !P5 ;  /* 0x1fa0000014d97fae */ /* 0x0005e2000e921846 */
[----:B------:R-:W-:-:S03]  /*c770*/  IMAD.MOV R69, RZ, RZ, -R69 ;  /* 0x000000ffff457224 */ /* 0x000fc600078e0a45 */
[----:B------:R3:W-:Y:S01]  /*c780*/  STL.64 [R1+0xd98], R18 ;  /* 0x000d981201007387 */ /* 0x0007e20000100a00 */
[----:B-1----:R-:W-:-:S03]  /*c790*/  IMAD.WIDE R22, R74, 0x4, R6 ;  /* 0x000000044a167825 */ /* 0x002fc600078e0206 */
[----:B------:R3:W-:Y:S01]  /*c7a0*/  LDGSTS.E [R217+0x1fc00], [R18.64], !P5 ;  /* 0x1fc0000012d97fae */ /* 0x0007e2000e921846 */
[C---:B------:R-:W-:Y:S01]  /*c7b0*/  IMAD R83, R81.reuse, R69, R83 ;  /* 0x0000004551537224 */ /* 0x040fe200078e0253 */
[----:B------:R-:W-:Y:S02]  /*c7c0*/  IABS R69, R15 ;  /* 0x0000000f00457213 */ /* 0x000fe40000000000 */
[----:B------:R1:W-:Y:S01]  /*c7d0*/  LDGSTS.E [R217+0x1fe00], [R16.64], !P5 ;  /* 0x1fe0000010d97fae */ /* 0x0003e2000e921846 */
[----:B------:R-:W-:Y:S01]  /*c7e0*/  ISETP.GE.U32.AND P5, PT, R70, 0x7fffff31, PT ;  /* 0x7fffff314600780c */ /* 0x000fe20003fa6070 */
[----:B--2---:R-:W-:Y:S01]  /*c7f0*/  IMAD.WIDE R20, R74, 0x4, R4 ;  /* 0x000000044a147825 */ /* 0x004fe200078e0204 */
[----:B------:R-:W-:Y:S01]  /*c800*/  ISETP.GT.U32.AND P3, PT, R81, R83, PT ;  /* 0x000000535100720c */ /* 0x000fe20003f64070 */
[----:B------:R1:W-:Y:S01]  /*c810*/  STL.64 [R1+0xdc0], R16 ;  /* 0x000dc01001007387 */ /* 0x0003e20000100a00 */
[----:B------:R-:W-:Y:S01]  /*c820*/  IADD3 R74, R202, -0x58, RZ ;  /* 0xffffffa8ca4a7810 */ /* 0x000fe20007ffe0ff */
[----:B------:R-:W-:Y:S01]  /*c830*/  IMAD.HI.U32 R72, R197, R69, RZ ;  /* 0x00000045c5487227 */ /* 0x000fe200078e00ff */
[----:B---3--:R-:W-:Y:S01]  /*c840*/  IADD3 R18, R203, 0x76, RZ ;  /* 0x00000076cb127810 */ /* 0x008fe20007ffe0ff */
[----:B------:R2:W-:Y:S03]  /*c850*/  LDGSTS.E [R217+0x21800], [R26.64], !P2 ;  /* 0x218000001ad97fae */ /* 0x0005e6000d121846 */
[----:B------:R-:W-:-:S02]  /*c860*/  IADD3 R72, -R72, RZ, RZ ;  /* 0x000000ff48487210 */ /* 0x000fc40007ffe1ff */
[----:B------:R-:W-:Y:S01]  /*c870*/  IABS R84, R18 ;  /* 0x0000001200547213 */ /* 0x000fe20000000000 */
[----:B------:R3:W-:Y:S01]  /*c880*/  LDGSTS.E [R217+0x21a00], [R24.64], !P2 ;  /* 0x21a0000018d97fae */ /* 0x0007e2000d121846 */
[----:B-1----:R-:W-:Y:S01]  /*c890*/  IADD3 R17, R203, 0x7, RZ ;  /* 0x00000007cb117810 */ /* 0x002fe20007ffe0ff */
[----:B------:R-:W-:Y:S01]  /*c8a0*/  @!P3 IMAD.IADD R83, R83, 0x1, -R81 ;  /* 0x000000015353b824 */ /* 0x000fe200078e0a51 */
[----:B------:R-:W-:Y:S01]  /*c8b0*/  IADD3 R16, R203, 0xf, RZ ;  /* 0x0000000fcb107810 */ /* 0x000fe20007ffe0ff */
[C---:B------:R-:W-:Y:S01]  /*c8c0*/  IMAD.HI.U32 R70, R197.reuse, R84, RZ ;  /* 0x00000054c5467227 */ /* 0x040fe200078e00ff */
[----:B------:R-:W-:Y:S01]  /*c8d0*/  IABS R82, R17 ;  /* 0x0000001100527213 */ /* 0x000fe20000000000 */
[----:B------:R1:W-:Y:S02]  /*c8e0*/  LDGSTS.E [R217+0x21c00], [R22.64], !P2 ;  /* 0x21c0000016d97fae */ /* 0x0003e4000d121846 */
[----:B------:R-:W-:Y:S02]  /*c8f0*/  IMAD.MOV R70, RZ, RZ, -R70 ;  /* 0x000000ffff467224 */ /* 0x000fe400078e0a46 */
[----:B------:R-:W-:Y:S01]  /*c900*/  IMAD.HI.U32 R68, R197, R82, RZ ;  /* 0x00000052c5447227 */ /* 0x000fe200078e00ff */
[----:B------:R4:W-:Y:S01]  /*c910*/  LDGSTS.E [R217+0x21e00], [R20.64], !P2 ;  /* 0x21e0000014d97fae */ /* 0x0009e2000d121846 */
[----:B------:R-:W-:-:S02]  /*c920*/  ISETP.GT.U32.AND P2, PT, R81, R83, PT ;  /* 0x000000535100720c */ /* 0x000fc40003f44070 */
[C---:B------:R-:W-:Y:S01]  /*c930*/  IMAD R84, R81.reuse, R70, R84 ;  /* 0x0000004651547224 */ /* 0x040fe200078e0254 */
[----:B------:R-:W-:Y:S01]  /*c940*/  IABS R70, R14 ;  /* 0x0000000e00467213 */ /* 0x000fe20000000000 */
[----:B------:R-:W-:Y:S01]  /*c950*/  IMAD.MOV R68, RZ, RZ, -R68 ;  /* 0x000000ffff447224 */ /* 0x000fe200078e0a44 */
[----:B------:R1:W-:Y:S01]  /*c960*/  STL [R1+0x1fec], R18 ;  /* 0x001fec1201007387 */ /* 0x0003e20000100800 */
[C---:B------:R-:W-:Y:S01]  /*c970*/  IMAD R69, R81.reuse, R72, R69 ;  /* 0x0000004851457224 */ /* 0x040fe200078e0245 */
[C---:B------:R-:W-:Y:S01]  /*c980*/  ISETP.GT.U32.AND P4, PT, R81.reuse, R84, PT ;  /* 0x000000545100720c */ /* 0x040fe20003f84070 */
[----:B------:R-:W-:Y:S01]  /*c990*/  IMAD R82, R81, R68, R82 ;  /* 0x0000004451527224 */ /* 0x000fe200078e0252 */
[----:B------:R-:W-:Y:S01]  /*c9a0*/  IABS R68, R16 ;  /* 0x0000001000447213 */ /* 0x000fe20000000000 */
[----:B------:R-:W-:Y:S01]  /*c9b0*/  IMAD.HI.U32 R71, R197, R70, RZ ;  /* 0x00000046c5477227 */ /* 0x000fe200078e00ff */
[----:B------:R-:W-:Y:S02]  /*c9c0*/  STL [R1+0x1fe8], R12 ;  /* 0x001fe80c01007387 */ /* 0x000fe40000100800 */
[----:B------:R-:W-:Y:S01]  /*c9d0*/  @!P2 IADD3 R83, R83, -R81, RZ ;  /* 0x800000515353a210 */ /* 0x000fe20007ffe0ff */
[----:B------:R-:W-:Y:S01]  /*c9e0*/  IMAD.HI.U32 R73, R197, R68, RZ ;  /* 0x00000044c5497227 */ /* 0x000fe200078e00ff */
[----:B------:R-:W-:Y:S03]  /*c9f0*/  STL [R1+0x1f20], R17 ;  /* 0x001f201101007387 */ /* 0x000fe60000100800 */
[----:B------:R-:W-:Y:S01]  /*ca00*/  IMAD.MOV R73, RZ, RZ, -R73 ;  /* 0x000000ffff497224 */ /* 0x000fe200078e0a49 */
[----:B------:R-:W-:Y:S01]  /*ca10*/  STL [R1+0x1f24], R16 ;  /* 0x001f241001007387 */ /* 0x000fe20000100800 */
[----:B------:R-:W-:Y:S01]  /*ca20*/  @!P4 IMAD.IADD R84, R84, 0x1, -R81 ;  /* 0x000000015454c824 */ /* 0x000fe200078e0a51 */
[----:B------:R-:W-:Y:S01]  /*ca30*/  ISETP.GE.AND P4, PT, R13, RZ, PT ;  /* 0x000000ff0d00720c */ /* 0x000fe20003f86270 */
[C---:B------:R-:W-:Y:S01]  /*ca40*/  IMAD R68, R81.reuse, R73, R68 ;  /* 0x0000004951447224 */ /* 0x040fe200078e0244 */
[----:B------:R-:W-:Y:S01]  /*ca50*/  STL [R1+0x1f30], R15 ;  /* 0x001f300f01007387 */ /* 0x000fe20000100800 */
[----:B------:R-:W-:Y:S01]  /*ca60*/  IMAD.MOV R71, RZ, RZ, -R71 ;  /* 0x000000ffff477224 */ /* 0x000fe200078e0a47 */
[----:B------:R-:W-:Y:S01]  /*ca70*/  ISETP.GT.U32.AND P3, PT, R81, R84, PT ;  /* 0x000000545100720c */ /* 0x000fe20003f64070 */
[----:B------:R-:W-:Y:S01]  /*ca80*/  IMAD R72, R201, 0x47, RZ ;  /* 0x00000047c9487824 */ /* 0x000fe200078e02ff */
[----:B------:R-:W-:Y:S01]  /*ca90*/  ISETP.GT.U32.AND P2, PT, R81, R68, PT ;  /* 0x000000445100720c */ /* 0x000fe20003f44070 */
[----:B------:R-:W-:Y:S01]  /*caa0*/  STL [R1+0x1f3c], R14 ;  /* 0x001f3c0e01007387 */ /* 0x000fe20000100800 */
[----:B------:R-:W-:Y:S01]  /*cab0*/  IADD3 R13, R203, 0x27, RZ ;  /* 0x00000027cb0d7810 */ /* 0x000fe20007ffe0ff */
[----:B------:R-:W-:-:S02]  /*cac0*/  IMAD R70, R81, R71, R70 ;  /* 0x0000004751467224 */ /* 0x000fc400078e0246 */
[----:B------:R-:W-:Y:S01]  /*cad0*/  STL.64 [R1+0xde0], R26 ;  /* 0x000de01a01007387 */ /* 0x000fe20000100a00 */
[----:B------:R-:W-:Y:S01]  /*cae0*/  IABS R71, R13 ;  /* 0x0000000d00477213 */ /* 0x000fe20000000000 */
[----:B------:R-:W-:Y:S01]  /*caf0*/  @!P4 IMAD.MOV R98, RZ, RZ, -R98 ;  /* 0x000000ffff62c224 */ /* 0x000fe200078e0a62 */
[----:B------:R-:W-:Y:S01]  /*cb00*/  ISETP.GT.U32.AND P4, PT, R81, R82, PT ;  /* 0x000000525100720c */ /* 0x000fe20003f84070 */
[----:B------:R3:W-:Y:S02]  /*cb10*/  STL.64 [R1+0xde8], R24 ;  /* 0x000de81801007387 */ /* 0x0007e40000100a00 */
[--C-:B------:R-:W-:Y:S01]  /*cb20*/  @!P3 IMAD.IADD R84, R84, 0x1, -R81.reuse ;  /* 0x000000015454b824 */ /* 0x100fe200078e0a51 */
[----:B------:R-:W-:Y:S01]  /*cb30*/  ISETP.GE.AND P3, PT, R18, RZ, PT ;  /* 0x000000ff1200720c */ /* 0x000fe20003f66270 */
[----:B------:R-:W-:Y:S01]  /*cb40*/  @!P2 IMAD.IADD R68, R68, 0x1, -R81 ;  /* 0x000000014444a824 */ /* 0x000fe200078e0a51 */
[----:B------:R2:W-:Y:S01]  /*cb50*/  STL.64 [R1+0xdf8], R22 ;  /* 0x000df81601007387 */ /* 0x0005e20000100a00 */
[----:B-1----:R-:W-:-:S03]  /*cb60*/  IMAD.WIDE R18, R72, 0x4, R4 ;  /* 0x0000000448127825 */ /* 0x002fc600078e0204 */
[----:B------:R-:W-:Y:S01]  /*cb70*/  ISETP.GT.U32.AND P2, PT, R81, R68, PT ;  /* 0x000000445100720c */ /* 0x000fe20003f44070 */
[----:B------:R4:W-:Y:S01]  /*cb80*/  STL.64 [R1+0xe00], R20 ;  /* 0x000e001401007387 */ /* 0x0009e20000100a00 */
[----:B------:R-:W-:-:S03]  /*cb90*/  IMAD.HI.U32 R73, R197, R71, RZ ;  /* 0x00000047c5497227 */ /* 0x000fc600078e00ff */
[----:B------:R-:W-:Y:S01]  /*cba0*/  STL [R1+0x1f48], R13 ;  /* 0x001f480d01007387 */ /* 0x000fe20000100800 */
[----:B------:R-:W-:Y:S01]  /*cbb0*/  @!P4 IMAD.IADD R82, R82, 0x1, -R81 ;  /* 0x000000015252c824 */ /* 0x000fe200078e0a51 */
[----:B------:R-:W-:Y:S01]  /*cbc0*/  IADD3 R73, -R73, RZ, RZ ;  /* 0x000000ff49497210 */ /* 0x000fe20007ffe1ff */
[----:B------:R-:W-:Y:S01]  /*cbd0*/  @!P3 IMAD.MOV R84, RZ, RZ, -R84 ;  /* 0x000000ffff54b224 */ /* 0x000fe200078e0a54 */
[C---:B------:R-:W-:Y:S01]  /*cbe0*/  ISETP.GT.U32.AND P3, PT, R81.reuse, R69, PT ;  /* 0x000000455100720c */ /* 0x040fe20003f64070 */
[----:B---3--:R-:W-:Y:S01]  /*cbf0*/  IMAD.WIDE R24, R72, 0x4, R10 ;  /* 0x0000000448187825 */ /* 0x008fe200078e020a */
[----:B------:R-:W-:-:S03]  /*cc00*/  ISETP.GT.U32.AND P4, PT, R81, R82, PT ;  /* 0x000000525100720c */ /* 0x000fc60003f84070 */
[C---:B--2---:R-:W-:Y:S01]  /*cc10*/  IMAD.WIDE R22, R72.reuse, 0x4, R8 ;  /* 0x0000000448167825 */ /* 0x044fe200078e0208 */
[----:B------:R-:W-:Y:S03]  /*cc20*/  STL.64 [R1+0xe28], R24 ;  /* 0x000e281801007387 */ /* 0x000fe60000100a00 */
[----:B----4-:R-:W-:Y:S01]  /*cc30*/  IMAD.WIDE R20, R72, 0x4, R6 ;  /* 0x0000000448147825 */ /* 0x010fe200078e0206 */
[----:B------:R1:W-:Y:S03]  /*cc40*/  LDGSTS.E [R217+0x23800], [R24.64], !P0 ;  /* 0x2380000018d97fae */ /* 0x0003e6000c121846 */
[----:B------:R-:W-:Y:S01]  /*cc50*/  @!P3 IADD3 R69, R69, -R81, RZ ;  /* 0x800000514545b210 */ /* 0x000fe20007ffe0ff */
[----:B------:R2:W-:Y:S01]  /*cc60*/  STL.64 [R1+0xe30], R22 ;  /* 0x000e301601007387 */ /* 0x0005e20000100a00 */
[--C-:B------:R-:W-:Y:S01]  /*cc70*/  @!P4 IMAD.IADD R82, R82, 0x1, -R81.reuse ;  /* 0x000000015252c824 */ /* 0x100fe200078e0a51 */
[----:B------:R-:W-:Y:S01]  /*cc80*/  ISETP.GE.U32.AND P4, PT, R74, 0x7fffff29, PT ;  /* 0x7fffff294a00780c */ /* 0x000fe20003f86070 */
[----:B------:R-:W-:Y:S01]  /*cc90*/  IMAD R74, R201, 0x4b, RZ ;  /* 0x0000004bc94a7824 */ /* 0x000fe200078e02ff */
[----:B------:R2:W-:Y:S01]  /*cca0*/  LDGSTS.E [R217+0x23a00], [R22.64], !P0 ;  /* 0x23a0000016d97fae */ /* 0x0005e2000c121846 */
[----:B------:R-:W-:Y:S01]  /*ccb0*/  ISETP.GE.AND P3, PT, R16, RZ, PT ;  /* 0x000000ff1000720c */ /* 0x000fe20003f66270 */
[----:B------:R-:W-:Y:S01]  /*ccc0*/  @!P2 IMAD.IADD R68, R68, 0x1, -R81 ;  /* 0x000000014444a824 */ /* 0x000fe200078e0a51 */
[----:B------:R-:W-:Y:S01]  /*ccd0*/  ISETP.GE.AND P2, PT, R17, RZ, PT ;  /* 0x000000ff1100720c */ /* 0x000fe20003f46270 */
[----:B------:R3:W-:Y:S01]  /*cce0*/  STL.64 [R1+0xe38], R20 ;  /* 0x000e381401007387 */ /* 0x0007e20000100a00 */
[----:B------:R-:W-:-:S03]  /*ccf0*/  IMAD.WIDE R16, R74, 0x4, R4 ;  /* 0x000000044a107825 */ /* 0x000fc600078e0204 */
[----:B------:R3:W-:Y:S01]  /*cd00*/  LDGSTS.E [R217+0x23c00], [R20.64], !P0 ;  /* 0x23c0000014d97fae */ /* 0x0007e2000c121846 */
[C---:B------:R-:W-:Y:S02]  /*cd10*/  IMAD R71, R81.reuse, R73, R71 ;  /* 0x0000004951477224 */ /* 0x040fe400078e0247 */
[--C-:B------:R-:W-:Y:S01]  /*cd20*/  IMAD.WIDE R26, R200, 0x4, R10.reuse ;  /* 0x00000004c81a7825 */ /* 0x100fe200078e020a */
[----:B------:R4:W-:Y:S02]  /*cd30*/  STL.64 [R1+0xe48], R18 ;  /* 0x000e481201007387 */ /* 0x0009e40000100a00 */
[----:B------:R-:W-:Y:S01]  /*cd40*/  @!P3 IADD3 R68, -R68, RZ, RZ ;  /* 0x000000ff4444b210 */ /* 0x000fe20007ffe1ff */
[----:B--2---:R-:W-:Y:S01]  /*cd50*/  IMAD.WIDE R22, R74, 0x4, R10 ;  /* 0x000000044a167825 */ /* 0x004fe200078e020a */
[----:B------:R4:W-:Y:S01]  /*cd60*/  LDGSTS.E [R217+0x23e00], [R18.64], !P0 ;  /* 0x23e0000012d97fae */ /* 0x0009e2000c121846 */
[----:B------:R-:W-:Y:S02]  /*cd70*/  ISETP.GE.AND P0, PT, R12, RZ, PT ;  /* 0x000000ff0c00720c */ /* 0x000fe40003f06270 */
[----:B------:R-:W-:Y:S01]  /*cd80*/  ISETP.GT.U32.AND P3, PT, R81, R71, PT ;  /* 0x000000475100720c */ /* 0x000fe20003f64070 */
[----:B---3--:R-:W-:Y:S01]  /*cd90*/  IMAD.WIDE R20, R74, 0x4, R8 ;  /* 0x000000044a147825 */ /* 0x008fe200078e0208 */
[----:B------:R2:W-:Y:S01]  /*cda0*/  LDGSTS.E [R217+0x25800], [R22.64], !P1 ;  /* 0x2580000016d97fae */ /* 0x0005e2000c921846 */
[----:B------:R-:W-:-:S02]  /*cdb0*/  IADD3 R12, R203, 0x2f, RZ ;  /* 0x0000002fcb0c7810 */ /* 0x000fc40007ffe0ff */
[----:B------:R-:W-:Y:S01]  /*cdc0*/  @!P2 IMAD.MOV R82, RZ, RZ, -R82 ;  /* 0x000000ffff52a224 */ /* 0x000fe200078e0a52 */
[----:B------:R3:W-:Y:S01]  /*cdd0*/  LDGSTS.E [R217+0x25a00], [R20.64], !P1 ;  /* 0x25a0000014d97fae */ /* 0x0007e2000c921846 */
[----:B------:R-:W-:Y:S01]  /*cde0*/  IABS R72, R12 ;  /* 0x0000000c00487213 */ /* 0x000fe20000000000 */
[----:B-1----:R-:W-:Y:S01]  /*cdf0*/  IMAD.WIDE R24, R200, 0x4, R8 ;  /* 0x00000004c8187825 */ /* 0x002fe200078e0208 */
[----:B------:R-:W-:Y:S01]  /*ce00*/  ISETP.GE.U32.AND P2, PT, R75, 0x7fffff25, PT ;  /* 0x7fffff254b00780c */ /* 0x000fe20003f46070 */
[----:B------:R-:W-:Y:S02]  /*ce10*/  STL [R1+0x1f64], R12 ;  /* 0x001f640c01007387 */ /* 0x000fe40000100800 */
[----:B----4-:R-:W-:Y:S02]  /*ce20*/  IMAD.WIDE R18, R74, 0x4, R6 ;  /* 0x000000044a127825 */ /* 0x010fe400078e0206 */
[----:B------:R2:W-:Y:S02]  /*ce30*/  STL.64 [R1+0xe58], R22 ;  /* 0x000e581601007387 */ /* 0x0005e40000100a00 */
[----:B------:R-:W-:-:S02]  /*ce40*/  IMAD.HI.U32 R73, R197, R72, RZ ;  /* 0x00000048c5497227 */ /* 0x000fc400078e00ff */
[----:B------:R1:W-:Y:S02]  /*ce50*/  LDGSTS.E [R217+0x25c00], [R18.64], !P1 ;  /* 0x25c0000012d97fae */ /* 0x0003e4000c921846 */
[----:B------:R-:W-:Y:S01]  /*ce60*/  @!P0 IMAD.MOV R83, RZ, RZ, -R83 ;  /* 0x000000ffff538224 */ /* 0x000fe200078e0a53 */
[C---:B------:R-:W-:Y:S01]  /*ce70*/  ISETP.GT.U32.AND P0, PT, R81.reuse, R70, PT ;  /* 0x000000465100720c */ /* 0x040fe20003f04070 */
[----:B------:R4:W-:Y:S01]  /*ce80*/  LDGSTS.E [R217+0x25e00], [R16.64], !P1 ;  /* 0x25e0000010d97fae */ /* 0x0009e2000c921846 */
[----:B------:R-:W-:Y:S01]  /*ce90*/  ISETP.GT.U32.AND P1, PT, R81, R69, PT ;  /* 0x000000455100720c */ /* 0x000fe20003f24070 */
[----:B------:R-:W-:Y:S02]  /*cea0*/  @!P3 IMAD.IADD R71, R71, 0x1, -R81 ;  /* 0x000000014747b824 */ /* 0x000fe400078e0a51 */
[----:B------:R-:W-:Y:S01]  /*ceb0*/  IMAD.MOV R73, RZ, RZ, -R73 ;  /* 0x000000ffff497224 */ /* 0x000fe200078e0a49 */
[----:B------:R3:W-:Y:S01]  /*cec0*/  STL.64 [R1+0xe60], R20 ;  /* 0x000e601401007387 */ /* 0x0007e20000100a00 */
[----:B--2---:R-:W-:Y:S01]  /*ced0*/  IMAD.WIDE R22, R200, 0x4, R6 ;  /* 0x00000004c8167825 */ /* 0x004fe200078e0206 */
[----:B------:R-:W-:-:S02]  /*cee0*/  ISETP.GT.U32.AND P3, PT, R81, R71, PT ;  /* 0x000000475100720c */ /* 0x000fc40003f64070 */
[----:B------:R1:W-:Y:S01]  /*cef0*/  STL.64 [R1+0xe70], R18 ;  /* 0x000e701201007387 */ /* 0x0003e20000100a00 */
[----:B------:R-:W-:Y:S02]  /*cf00*/  IMAD R72, R81, R73, R72 ;  /* 0x0000004951487224 */ /* 0x000fe400078e0248 */
[--C-:B------:R-:W-:Y:S01]  /*cf10*/  @!P0 IMAD.IADD R70, R70, 0x1, -R81.reuse ;  /* 0x0000000146468824 */ /* 0x100fe200078e0a51 */
[----:B------:R4:W-:Y:S01]  /*cf20*/  STL.64 [R1+0xe88], R16 ;  /* 0x000e881001007387 */ /* 0x0009e20000100a00 */
[--C-:B------:R-:W-:Y:S01]  /*cf30*/  @!P1 IMAD.IADD R69, R69, 0x1, -R81.reuse ;  /* 0x0000000145459824 */ /* 0x100fe200078e0a51 */
[----:B------:R-:W-:Y:S02]  /*cf40*/  ISETP.GE.AND P1, PT, R15, RZ, PT ;  /* 0x000000ff0f00720c */ /* 0x000fe40003f26270 */
[----:B---3--:R-:W-:Y:S01]  /*cf50*/  IADD3 R20, R203, 0x37, RZ ;  /* 0x00000037cb147810 */ /* 0x008fe20007ffe0ff */
[----:B------:R2:W-:Y:S01]  /*cf60*/  LDGSTS.E [R217+0x27800], [R26.64], !P5 ;  /* 0x278000001ad97fae */ /* 0x0005e2000e921846 */
[----:B------:R-:W-:Y:S01]  /*cf70*/  ISETP.GT.U32.AND P0, PT, R81, R70, PT ;  /* 0x000000465100720c */ /* 0x000fe20003f04070 */
[----:B------:R-:W-:Y:S01]  /*cf80*/  @!P3 IMAD.IADD R71, R71, 0x1, -R81 ;  /* 0x000000014747b824 */ /* 0x000fe200078e0a51 */
[----:B------:R-:W-:Y:S01]  /*cf90*/  IABS R73, R20 ;  /* 0x0000001400497213 */ /* 0x000fe20000000000 */
[----:B------:R3:W-:Y:S01]  /*cfa0*/  LDGSTS.E [R217+0x27a00], [R24.64], !P5 ;  /* 0x27a0000018d97fae */ /* 0x0007e2000e921846 */
[----:B-1----:R-:W-:-:S02]  /*cfb0*/  IADD3 R19, R203, 0x3f, RZ ;  /* 0x0000003fcb137810 */ /* 0x002fc40007ffe0ff */
[----:B------:R-:W-:Y:S01]  /*cfc0*/  ISETP.GE.AND P3, PT, R13, RZ, PT ;  /* 0x000000ff0d00720c */ /* 0x000fe20003f66270 */
[----:B------:R-:W-:Y:S01]  /*cfd0*/  IMAD.HI.U32 R80, R197, R73, RZ ;  /* 0x00000049c5507227 */ /* 0x000fe200078e00ff */
[----:B------:R-:W-:Y:S01]  /*cfe0*/  IABS R74, R19 ;  /* 0x00000013004a7213 */ /* 0x000fe20000000000 */
[----:B------:R1:W-:Y:S01]  /*cff0*/  LDGSTS.E [R217+0x27c00], [R22.64], !P5 ;  /* 0x27c0000016d97fae */ /* 0x0003e2000e921846 */
[----:B------:R-:W-:Y:S01]  /*d000*/  @!P1 IADD3 R69, -R69, RZ, RZ ;  /* 0x000000ff45459210 */ /* 0x000fe20007ffe1ff */
[----:B------:R-:W-:Y:S01]  /*d010*/  IMAD.MOV R80, RZ, RZ, -R80 ;  /* 0x000000ffff507224 */ /* 0x000fe200078e0a50 */
[----:B------:R-:W-:Y:S01]  /*d020*/  ISETP.GT.U32.AND P1, PT, R81, R72, PT ;  /* 0x000000485100720c */ /* 0x000fe20003f24070 */
[----:B------:R-:W-:Y:S01]  /*d030*/  IMAD.HI.U32 R79, R197, R74, RZ ;  /* 0x0000004ac54f7227 */ /* 0x000fe200078e00ff */
[C---:B----4-:R-:W-:Y:S01]  /*d040*/  IADD3 R17, R203.reuse, 0x4f, RZ ;  /* 0x0000004fcb117810 */ /* 0x050fe20007ffe0ff */
[----:B------:R-:W-:Y:S01]  /*d050*/  STL [R1+0x1f78], R20 ;  /* 0x001f781401007387 */ /* 0x000fe20000100800 */
[----:B------:R-:W-:Y:S01]  /*d060*/  IADD3 R18, R203, 0x47, RZ ;  /* 0x00000047cb127810 */ /* 0x000fe20007ffe0ff */
[----:B------:R-:W-:Y:S01]  /*d070*/  IMAD R73, R81, R80, R73 ;  /* 0x0000005051497224 */ /* 0x000fe200078e0249 */
[----:B------:R-:W-:Y:S01]  /*d080*/  IADD3 R79, -R79, RZ, RZ ;  /* 0x000000ff4f4f7210 */ /* 0x000fe20007ffe1ff */
[--C-:B------:R-:W-:Y:S01]  /*d090*/  @!P0 IMAD.IADD R70, R70, 0x1, -R81.reuse ;  /* 0x0000000146468824 */ /* 0x100fe200078e0a51 */
[----:B------:R-:W-:Y:S01]  /*d0a0*/  ISETP.GE.AND P0, PT, R14, RZ, PT ;  /* 0x000000ff0e00720c */ /* 0x000fe20003f06270 */
[----:B------:R-:W-:Y:S01]  /*d0b0*/  STL [R1+0x1f90], R19 ;  /* 0x001f901301007387 */ /* 0x000fe20000100800 */
[----:B------:R-:W-:Y:S01]  /*d0c0*/  @!P3 IADD3 R71, -R71, RZ, RZ ;  /* 0x000000ff4747b210 */ /* 0x000fe20007ffe1ff */
[C---:B------:R-:W-:Y:S01]  /*d0d0*/  IMAD R74, R81.reuse, R79, R74 ;  /* 0x0000004f514a7224 */ /* 0x040fe200078e024a */
[----:B------:R-:W-:Y:S01]  /*d0e0*/  ISETP.GT.U32.AND P3, PT, R81, R73, PT ;  /* 0x000000495100720c */ /* 0x000fe20003f64070 */
[----:B------:R-:W-:Y:S01]  /*d0f0*/  @!P1 IMAD.IADD R72, R72, 0x1, -R81 ;  /* 0x0000000148489824 */ /* 0x000fe200078e0a51 */
[----:B------:R-:W-:Y:S01]  /*d100*/  IABS R76, R17 ;  /* 0x00000011004c7213 */ /* 0x000fe20000000000 */
[----:B------:R-:W-:Y:S01]  /*d110*/  STL [R1+0x1fc8], R18 ;  /* 0x001fc81201007387 */ /* 0x000fe20000100800 */
[----:B------:R-:W-:-:S02]  /*d120*/  IABS R75, R18 ;  /* 0x00000012004b7213 */ /* 0x000fc40000000000 */
[----:B------:R-:W-:Y:S01]  /*d130*/  ISETP.GT.U32.AND P1, PT, R81, R72, PT ;  /* 0x000000485100720c */ /* 0x000fe20003f24070 */
[----:B------:R-:W-:Y:S01]  /*d140*/  STL [R1+0x1fd0], R17 ;  /* 0x001fd01101007387 */ /* 0x000fe20000100800 */
[----:B------:R-:W-:Y:S01]  /*d150*/  IADD3 R16, R203, 0x57, RZ ;  /* 0x00000057cb107810 */ /* 0x000fe20007ffe0ff */
[----:B------:R-:W-:Y:S01]  /*d160*/  @!P0 IMAD.MOV R70, RZ, RZ, -R70 ;  /* 0x000000ffff468224 */ /* 0x000fe200078e0a46 */
[----:B------:R-:W-:Y:S01]  /*d170*/  ISETP.GE.U32.AND P0, PT, R77, 0x7fffff21, PT ;  /* 0x7fffff214d00780c */ /* 0x000fe20003f06070 */
[----:B------:R-:W-:Y:S01]  /*d180*/  IMAD.HI.U32 R77, R197, R76, RZ ;  /* 0x0000004cc54d7227 */ /* 0x000fe200078e00ff */
[C---:B------:R-:W-:Y:S01]  /*d190*/  IADD3 R14, R203.reuse, 0x67, RZ ;  /* 0x00000067cb0e7810 */ /* 0x040fe20007ffe0ff */
[----:B------:R-:W-:Y:S01]  /*d1a0*/  STL [R1+0x1fc0], R16 ;  /* 0x001fc01001007387 */ /* 0x000fe20000100800 */
[----:B------:R-:W-:Y:S01]  /*d1b0*/  IADD3 R15, R203, 0x5f, RZ ;  /* 0x0000005fcb0f7810 */ /* 0x000fe20007ffe0ff */
[----:B------:R-:W-:Y:S01]  /*d1c0*/  @!P3 IMAD.IADD R73, R73, 0x1, -R81 ;  /* 0x000000014949b824 */ /* 0x000fe200078e0a51 */
[----:B------:R-:W-:Y:S01]  /*d1d0*/  ISETP.GE.AND P3, PT, R12, RZ, PT ;  /* 0x000000ff0c00720c */ /* 0x000fe20003f66270 */
[----:B------:R-:W-:Y:S01]  /*d1e0*/  IMAD.WIDE R12, R200, 0x4, R4 ;  /* 0x00000004c80c7825 */ /* 0x000fe200078e0204 */
[----:B------:R-:W-:Y:S01]  /*d1f0*/  IABS R79, R14 ;  /* 0x0000000e004f7213 */ /* 0x000fe20000000000 */
[----:B------:R-:W-:Y:S01]  /*d200*/  STL [R1+0x1fbc], R15 ;  /* 0x001fbc0f01007387 */ /* 0x000fe20000100800 */
[----:B------:R-:W-:Y:S01]  /*d210*/  IADD3 R200, R202, -0x64, RZ ;  /* 0xffffff9ccac87810 */ /* 0x000fe20007ffe0ff */
[----:B------:R-:W-:Y:S01]  /*d220*/  @!P1 IMAD.IADD R72, R72, 0x1, -R81 ;  /* 0x0000000148489824 */ /* 0x000fe200078e0a51 */
[----:B------:R-:W-:Y:S01]  /*d230*/  ISETP.GT.U32.AND P1, PT, R81, R74, PT ;  /* 0x0000004a5100720c */ /* 0x000fe20003f24070 */
[----:B------:R-:W-:Y:S01]  /*d240*/  IMAD.HI.U32 R78, R197, R75, RZ ;  /* 0x0000004bc54e7227 */ /* 0x000fe200078e00ff */
[----:B------:R4:W-:Y:S01]  /*d250*/  LDGSTS.E [R217+0x27e00], [R12.64], !P5 ;  /* 0x27e000000cd97fae */ /* 0x0009e2000e921846 */
[----:B------:R-:W-:-:S02]  /*d260*/  ISETP.GT.U32.AND P5, PT, R81, R73, PT ;  /* 0x000000495100720c */ /* 0x000fc40003fa4070 */
[----:B------:R-:W-:Y:S01]  /*d270*/  IMAD.MOV R77, RZ, RZ, -R77 ;  /* 0x000000ffff4d7224 */ /* 0x000fe200078e0a4d */
[----:B------:R-:W-:Y:S01]  /*d280*/  STL [R1+0x1fb4], R14 ;  /* 0x001fb40e01007387 */ /* 0x000fe20000100800 */
[----:B------:R-:W-:Y:S02]  /*d290*/  IMAD.MOV R78, RZ, RZ, -R78 ;  /* 0x000000ffff4e7224 */ /* 0x000fe400078e0a4e */
[C---:B------:R-:W-:Y:S01]  /*d2a0*/  IMAD R76, R81.reuse, R77, R76 ;  /* 0x0000004d514c7224 */ /* 0x040fe200078e024c */
[----:B------:R-:W-:Y:S01]  /*d2b0*/  IABS R77, R16 ;  /* 0x00000010004d7213 */ /* 0x000fe20000000000 */
[----:B------:R-:W-:Y:S01]  /*d2c0*/  IMAD R75, R81, R78, R75 ;  /* 0x0000004e514b7224 */ /* 0x000fe200078e024b */
[----:B------:R-:W-:Y:S01]  /*d2d0*/  IABS R78, R15 ;  /* 0x0000000f004e7213 */ /* 0x000fe20000000000 */
[----:B------:R-:W-:Y:S01]  /*d2e0*/  @!P3 IMAD.MOV R72, RZ, RZ, -R72 ;  /* 0x000000ffff48b224 */ /* 0x000fe200078e0a48 */
[----:B------:R-:W-:Y:S01]  /*d2f0*/  @!P1 IADD3 R74, R74, -R81, RZ ;  /* 0x800000514a4a9210 */ /* 0x000fe20007ffe0ff */
[----:B------:R-:W-:Y:S01]  /*d300*/  IMAD.HI.U32 R198, R197, R77, RZ ;  /* 0x0000004dc5c67227 */ /* 0x000fe200078e00ff */
[C---:B------:R-:W-:Y:S01]  /*d310*/  ISETP.GT.U32.AND P3, PT, R81.reuse, R75, PT ;  /* 0x0000004b5100720c */ /* 0x040fe20003f64070 */
[----:B------:R2:W-:Y:S01]  /*d320*/  STL.64 [R1+0xe78], R26 ;  /* 0x000e781a01007387 */ /* 0x0005e20000100a00 */
[----:B------:R-:W-:Y:S01]  /*d330*/  ISETP.GT.U32.AND P1, PT, R81, R74, PT ;  /* 0x0000004a5100720c */ /* 0x000fe20003f24070 */
[----:B------:R-:W-:Y:S01]  /*d340*/  IMAD.MOV R198, RZ, RZ, -R198 ;  /* 0x000000ffffc67224 */ /* 0x000fe200078e0ac6 */
[----:B------:R-:W-:Y:S01]  /*d350*/  @!P5 IADD3 R73, R73, -R81, RZ ;  /* 0x800000514949d210 */ /* 0x000fe20007ffe0ff */
[----:B------:R-:W-:Y:S01]  /*d360*/  IMAD.HI.U32 R80, R197, R79, RZ ;  /* 0x0000004fc5507227 */ /* 0x000fe200078e00ff */
[----:B------:R-:W-:Y:S01]  /*d370*/  ISETP.GT.U32.AND P5, PT, R81, R76, PT ;  /* 0x0000004c5100720c */ /* 0x000fe20003fa4070 */
[----:B------:R-:W-:Y:S02]  /*d380*/  STL.64 [R1+0xe90], R24 ;  /* 0x000e901801007387 */ /* 0x000fe40000100a00 */
[----:B------:R-:W-:-:S02]  /*d390*/  IMAD.HI.U32 R196, R197, R78, RZ ;  /* 0x0000004ec5c47227 */ /* 0x000fc400078e00ff */
[----:B------:R-:W-:Y:S02]  /*d3a0*/  STL.64 [R1+0xe98], R22 ;  /* 0x000e981601007387 */ /* 0x000fe40000100a00 */
[----:B------:R-:W-:Y:S02]  /*d3b0*/  IMAD R77, R81, R198, R77 ;  /* 0x000000c6514d7224 */ /* 0x000fe400078e024d */
[----:B------:R-:W-:Y:S01]  /*d3c0*/  IMAD R198, R201, 0x53, RZ ;  /* 0x00000053c9c67824 */ /* 0x000fe200078e02ff */
[----:B------:R4:W-:Y:S01]  /*d3d0*/  STL.64 [R1+0xea0], R12 ;  /* 0x000ea00c01007387 */ /* 0x0009e20000100a00 */
[----:B------:R-:W-:Y:S02]  /*d3e0*/  IMAD.MOV R80, RZ, RZ, -R80 ;  /* 0x000000ffff507224 */ /* 0x000fe400078e0a50 */
[----:B------:R-:W-:Y:S02]  /*d3f0*/  IMAD.MOV R196, RZ, RZ, -R196 ;  /* 0x000000ffffc47224 */ /* 0x000fe400078e0ac4 */
[----:B------:R-:W-:Y:S01]  /*d400*/  @!P1 IMAD.IADD R74, R74, 0x1, -R81 ;  /* 0x000000014a4a9824 */ /* 0x000fe200078e0a51 */
[----:B------:R-:W-:Y:S01]  /*d410*/  ISETP.GE.AND P1, PT, R20, RZ, PT ;  /* 0x000000ff1400720c */ /* 0x000fe20003f26270 */
[----:B--2---:R-:W-:-:S04]  /*d420*/  IMAD.WIDE R26, R198, 0x4, R10 ;  /* 0x00000004c61a7825 */ /* 0x004fc800078e020a */
[----:B------:R-:W-:Y:S01]  /*d430*/  IMAD R79, R81, R80, R79 ;  /* 0x00000050514f7224 */ /* 0x000fe200078e024f */
[----:B----4-:R-:W-:Y:S01]  /*d440*/  IADD3 R13, R203, 0x6f, RZ ;  /* 0x0000006fcb0d7810 */ /* 0x010fe20007ffe0ff */
[----:B------:R-:W-:Y:S01]  /*d450*/  @!P3 IMAD.IADD R75, R75, 0x1, -R81 ;  /* 0x000000014b4bb824 */ /* 0x000fe200078e0a51 */
[----:B------:R-:W-:Y:S01]  /*d460*/  IADD3 R12, R203, 0x77, RZ ;  /* 0x00000077cb0c7810 */ /* 0x000fe20007ffe0ff */
[C---:B---3--:R-:W-:Y:S01]  /*d470*/  IMAD.WIDE R24, R198.reuse, 0x4, R8 ;  /* 0x00000004c6187825 */ /* 0x048fe200078e0208 */
[----:B------:R-:W-:Y:S01]  /*d480*/  IABS R80, R13 ;  /* 0x0000000d00507213 */ /* 0x000fe20000000000 */
[----:B------:R2:W-:Y:S01]  /*d490*/  LDGSTS.E [R217+0x29800], [R26.64], !P6 ;  /* 0x298000001ad97fae */ /* 0x0005e2000f121846 */
[----:B------:R-:W-:Y:S01]  /*d4a0*/  ISETP.GE.AND P3, PT, R19, RZ, PT ;  /* 0x000000ff1300720c */ /* 0x000fe20003f66270 */
[----:B------:R-:W-:Y:S01]  /*d4b0*/  IMAD R78, R81, R196, R78 ;  /* 0x000000c4514e7224 */ /* 0x000fe200078e024e */
[----:B------:R-:W-:Y:S01]  /*d4c0*/  IABS R196, R12 ;  /* 0x0000000c00c47213 */ /* 0x000fe20000000000 */
[C---:B-1----:R-:W-:Y:S01]  /*d4d0*/  IMAD.WIDE R22, R198.reuse, 0x4, R6 ;  /* 0x00000004c6167825 */ /* 0x042fe200078e0206 */
[----:B------:R1:W-:Y:S03]  /*d4e0*/  LDGSTS.E [R217+0x29a00], [R24.64], !P6 ;  /* 0x29a0000018d97fae */ /* 0x0003e6000f121846 */
[----:B------:R-:W-:Y:S01]  /*d4f0*/  IMAD.WIDE R20, R198, 0x4, R4 ;  /* 0x00000004c6147825 */ /* 0x000fe200078e0204 */
[----:B------:R3:W-:Y:S03]  /*d500*/  LDGSTS.E [R217+0x29c00], [R22.64], !P6 ;  /* 0x29c0000016d97fae */ /* 0x0007e6000f121846 */
[----:B------:R-:W-:Y:S01]  /*d510*/  @!P5 IMAD.IADD R76, R76, 0x1, -R81 ;  /* 0x000000014c4cd824 */ /* 0x000fe200078e0a51 */
[----:B------:R4:W-:Y:S01]  /*d520*/  LDGSTS.E [R217+0x29e00], [R20.64], !P6 ;  /* 0x29e0000014d97fae */ /* 0x0009e2000f121846 */
[----:B------:R-:W-:Y:S01]  /*d530*/  IMAD.HI.U32 R198, R197, R80, RZ ;  /* 0x00000050c5c67227 */ /* 0x000fe200078e00ff */
[----:B------:R-:W-:-:S02]  /*d540*/  ISETP.GT.U32.AND P6, PT, R81, R75, PT ;  /* 0x0000004b5100720c */ /* 0x000fc40003fc4070 */
[----:B------:R-:W-:Y:S01]  /*d550*/  ISETP.GT.U32.AND P5, PT, R81, R76, PT ;  /* 0x0000004c5100720c */ /* 0x000fe20003fa4070 */
[----:B------:R-:W-:Y:S01]  /*d560*/  IMAD.HI.U32 R197, R197, R196, RZ ;  /* 0x000000c4c5c57227 */ /* 0x000fe200078e00ff */
[----:B------:R-:W-:Y:S01]  /*d570*/  IADD3 R198, -R198, RZ, RZ ;  /* 0x000000ffc6c67210 */ /* 0x000fe20007ffe1ff */
[----:B------:R-:W-:Y:S02]  /*d580*/  STL [R1+0x1fa8], R13 ;  /* 0x001fa80d01007387 */ /* 0x000fe40000100800 */
[----:B------:R-:W-:Y:S02]  /*d590*/  IMAD.MOV R197, RZ, RZ, -R197 ;  /* 0x000000ffffc57224 */ /* 0x000fe400078e0ac5 */
[----:B------:R-:W-:Y:S01]  /*d5a0*/  @!P1 IMAD.MOV R73, RZ, RZ, -R73 ;  /* 0x000000ffff499224 */ /* 0x000fe200078e0a49 */
[C---:B------:R-:W-:Y:S01]  /*d5b0*/  ISETP.GT.U32.AND P1, PT, R81.reuse, R77, PT ;  /* 0x0000004d5100720c */ /* 0x040fe20003f24070 */
[----:B------:R-:W-:Y:S01]  /*d5c0*/  @!P3 IMAD.MOV R74, RZ, RZ, -R74 ;  /* 0x000000ffff4ab224 */ /* 0x000fe200078e0a4a */
[C---:B------:R-:W-:Y:S01]  /*d5d0*/  ISETP.GT.U32.AND P3, PT, R81.reuse, R78, PT ;  /* 0x0000004e5100720c */ /* 0x040fe20003f64070 */
[C---:B------:R-:W-:Y:S01]  /*d5e0*/  IMAD R196, R81.reuse, R197, R196 ;  /* 0x000000c551c47224 */ /* 0x040fe200078e02c4 */
[----:B------:R-:W-:Y:S01]  /*d5f0*/  STL [R1+0x1fa4], R12 ;  /* 0x001fa40c01007387 */ /* 0x000fe20000100800 */
[----:B------:R-:W-:Y:S01]  /*d600*/  IMAD R80, R81, R198, R80 ;  /* 0x000000c651507224 */ /* 0x000fe200078e0250 */
[----:B------:R-:W-:Y:S01]  /*d610*/  @!P6 IADD3 R75, R75, -R81, RZ ;  /* 0x800000514b4be210 */ /* 0x000fe20007ffe0ff */
[C---:B------:R-:W-:Y:S01]  /*d620*/  IMAD R197, R201.reuse, 0x57, RZ ;  /* 0x00000057c9c57824 */ /* 0x040fe200078e02ff */
[----:B------:R2:W-:Y:S01]  /*d630*/  STL.64 [R1+0xea8], R26 ;  /* 0x000ea81a01007387 */ /* 0x0005e20000100a00 */
[----:B------:R-:W-:Y:S01]  /*d640*/  IMAD R198, R201, 0x5b, RZ ;  /* 0x0000005bc9c67824 */ /* 0x000fe200078e02ff */
[----:B------:R-:W-:Y:S01]  /*d650*/  ISETP.GT.U32.AND P6, PT, R81, R79, PT ;  /* 0x0000004f5100720c */ /* 0x000fe20003fc4070 */
[C---:B------:R-:W-:Y:S01]  /*d660*/  IMAD.WIDE R32, R197.reuse, 0x4, R10 ;  /* 0x00000004c5207825 */ /* 0x040fe200078e020a */
[----:B------:R1:W-:Y:S03]  /*d670*/  STL.64 [R1+0xeb0], R24 ;  /* 0x000eb01801007387 */ /* 0x0003e60000100a00 */
[C---:B------:R-:W-:Y:S01]  /*d680*/  IMAD.WIDE R30, R197.reuse, 0x4, R8 ;  /* 0x00000004c51e7825 */ /* 0x040fe200078e0208 */
[----:B------:R3:W-:Y:S03]  /*d690*/  STL.64 [R1+0xeb8], R22 ;  /* 0x000eb81601007387 */ /* 0x0007e60000100a00 */
[C---:B------:R-:W-:Y:S01]  /*d6a0*/  IMAD.WIDE R28, R197.reuse, 0x4, R6 ;  /* 0x00000004c51c7825 */ /* 0x040fe200078e0206 */
[----:B------:R4:W-:Y:S03]  /*d6b0*/  STL.64 [R1+0xec0], R20 ;  /* 0x000ec01401007387 */ /* 0x0009e60000100a00 */
[----:B--2---:R-:W-:Y:S01]  /*d6c0*/  IMAD.WIDE R26, R197, 0x4, R4 ;  /* 0x00000004c51a7825 */ /* 0x004fe200078e0204 */
[----:B------:R-:W-:Y:S01]  /*d6d0*/  STL.64 [R1+0xed8], R32 ;  /* 0x000ed82001007387 */ /* 0x000fe20000100a00 */
[----:B------:R-:W-:-:S02]  /*d6e0*/  @!P6 IADD3 R79, R79, -R81, RZ ;  /* 0x800000514f4fe210 */ /* 0x000fc40007ffe0ff */
[----:B-1----:R-:W-:Y:S01]  /*d6f0*/  IMAD.WIDE R24, R198, 0x4, R10 ;  /* 0x00000004c6187825 */ /* 0x002fe200078e020a */
[----:B------:R1:W-:Y:S01]  /*d700*/  LDGSTS.E [R217+0x2b800], [R32.64], !P4 ;  /* 0x2b80000020d97fae */ /* 0x0003e2000e121846 */
[----:B------:R-:W-:Y:S02]  /*d710*/  ISETP.GT.U32.AND P6, PT, R81, R79, PT ;  /* 0x0000004f5100720c */ /* 0x000fe40003fc4070 */
[--C-:B------:R-:W-:Y:S01]  /*d720*/  @!P5 IMAD.IADD R76, R76, 0x1, -R81.reuse ;  /* 0x000000014c4cd824 */ /* 0x100fe200078e0a51 */
[----:B------:R-:W-:Y:S01]  /*d730*/  ISETP.GE.U32.AND P5, PT, R200, 0x7fffff1d, PT ;  /* 0x7fffff1dc800780c */ /* 0x000fe20003fa6070 */
[----:B------:R-:W-:Y:S01]  /*d740*/  @!P1 IMAD.IADD R77, R77, 0x1, -R81 ;  /* 0x000000014d4d9824 */ /* 0x000fe200078e0a51 */
[----:B------:R-:W-:Y:S01]  /*d750*/  ISETP.GE.AND P1, PT, R18, RZ, PT ;  /* 0x000000ff1200720c */ /* 0x000fe20003f26270 */
[----:B---3--:R-:W-:Y:S01]  /*d760*/  IMAD.WIDE R22, R198, 0x4, R8 ;  /* 0x00000004c6167825 */ /* 0x008fe200078e0208 */
[----:B------:R2:W-:Y:S01]  /*d770*/  STL.64 [R1+0xf08], R24 ;  /* 0x000f081801007387 */ /* 0x0005e20000100a00 */
[----:B------:R-:W-:-:S02]  /*d780*/  IADD3 R197, R202, -0x6c, RZ ;  /* 0xffffff94cac57810 */ /* 0x000fc40007ffe0ff */
[----:B------:R-:W-:Y:S01]  /*d790*/  IMAD R200, R201, 0x5f, RZ ;  /* 0x0000005fc9c87824 */ /* 0x000fe200078e02ff */
[----:B------:R3:W-:Y:S01]  /*d7a0*/  LDGSTS.E [R217+0x2ba00], [R30.64], !P4 ;  /* 0x2ba000001ed97fae */ /* 0x0007e2000e121846 */
[----:B----4-:R-:W-:Y:S01]  /*d7b0*/  IMAD.WIDE R20, R198, 0x4, R6 ;  /* 0x00000004c6147825 */ /* 0x010fe200078e0206 */
[----:B------:R-:W-:Y:S02]  /*d7c0*/  IADD3 R201, R202, -0x68, RZ ;  /* 0xffffff98cac97810 */ /* 0x000fe40007ffe0ff */
[----:B------:R-:W-:Y:S01]  /*d7d0*/  STL.64 [R1+0xee8], R30 ;  /* 0x000ee81e01007387 */ /* 0x000fe20000100a00 */
[----:B------:R-:W-:Y:S01]  /*d7e0*/  IMAD.WIDE R18, R198, 0x4, R4 ;  /* 0x00000004c6127825 */ /* 0x000fe200078e0204 */
[----:B------:R-:W-:Y:S02]  /*d7f0*/  IADD3 R198, R202, -0x70, RZ ;  /* 0xffffff90cac67810 */ /* 0x000fe40007ffe0ff */
[----:B------:R4:W-:Y:S01]  /*d800*/  LDGSTS.E [R217+0x2bc00], [R28.64], !P4 ;  /* 0x2bc000001cd97fae */ /* 0x0009e2000e121846 */
[----:B------:R-:W-:Y:S01]  /*d810*/  @!P3 IMAD.IADD R78, R78, 0x1, -R81 ;  /* 0x000000014e4eb824 */ /* 0x000fe200078e0a51 */
[----:B------:R-:W-:Y:S01]  /*d820*/  ISETP.GE.AND P3, PT, R17, RZ, PT ;  /* 0x000000ff1100720c */ /* 0x000fe20003f66270 */
[----:B------:R-:W-:Y:S01]  /*d830*/  @!P1 IMAD.MOV R75, RZ, RZ, -R75 ;  /* 0x000000ffff4b9224 */ /* 0x000fe200078e0a4b */
[----:B------:R-:W-:Y:S01]  /*d840*/  STL.64 [R1+0xef0], R28 ;  /* 0x000ef01c01007387 */ /* 0x000fe20000100a00 */
[----:B------:R-:W-:Y:S01]  /*d850*/  ISETP.GE.U32.AND P1, PT, R201, 0x7fffff19, PT ;  /* 0x7fffff19c900780c */ /* 0x000fe20003f26070 */
[----:B------:R-:W-:-:S02]  /*d860*/  IMAD.MOV.U32 R201, RZ, RZ, c[0x0][0x188] ;  /* 0x00006200ffc97624 */ /* 0x000fc400078e00ff */
[----:B------:R1:W-:Y:S01]  /*d870*/  LDGSTS.E [R217+0x2be00], [R26.64], !P4 ;  /* 0x2be000001ad97fae */ /* 0x0003e2000e121846 */
[----:B------:R-:W-:Y:S01]  /*d880*/  ISETP.GT.U32.AND P4, PT, R81, R77, PT ;  /* 0x0000004d5100720c */ /* 0x000fe20003f84070 */
[----:B------:R-:W-:Y:S01]  /*d890*/  @!P6 IMAD.IADD R79, R79, 0x1, -R81 ;  /* 0x000000014f4fe824 */ /* 0x000fe200078e0a51 */
[----:B------:R-:W-:Y:S01]  /*d8a0*/  ISETP.GE.AND P6, PT, R15, RZ, PT ;  /* 0x000000ff0f00720c */ /* 0x000fe20003fc6270 */
[----:B------:R-:W-:Y:S03]  /*d8b0*/  STL.64 [R1+0xef8], R26 ;  /* 0x000ef81a01007387 */ /* 0x000fe60000100a00 */
[----:B------:R-:W-:Y:S01]  /*d8c0*/  @!P3 IMAD.MOV R76, RZ, RZ, -R76 ;  /* 0x000000ffff4cb224 */ /* 0x000fe200078e0a4c */
[----:B------:R2:W-:Y:S01]  /*d8d0*/  LDGSTS.E [R217+0x2d800], [R24.64], !P2 ;  /* 0x2d80000018d97fae */ /* 0x0005e2000d121846 */
[----:B------:R-:W-:-:S03]  /*d8e0*/  ISETP.GT.U32.AND P3, PT, R81, R196, PT ;  /* 0x000000c45100720c */ /* 0x000fc60003f64070 */
[----:B------:R1:W-:Y:S02]  /*d8f0*/  STL.64 [R1+0xf10], R22 ;  /* 0x000f101601007387 */ /* 0x0003e40000100a00 */
[-C--:B------:R-:W-:Y:S02]  /*d900*/  @!P4 IADD3 R77, R77, -R81.reuse, RZ ;  /* 0x800000514d4dc210 */ /* 0x080fe40007ffe0ff */
[----:B------:R1:W-:Y:S01]  /*d910*/  LDGSTS.E [R217+0x2da00], [R22.64], !P2 ;  /* 0x2da0000016d97fae */ /* 0x0003e2000d121846 */
[----:B------:R-:W-:Y:S01]  /*d920*/  ISETP.GE.U32.AND P4, PT, R197, 0x7fffff15, PT ;  /* 0x7fffff15c500780c */ /* 0x000fe20003f86070 */
[----:B------:R-:W-:Y:S02]  /*d930*/  IMAD R197, R201, 0x63, RZ ;  /* 0x00000063c9c57824 */ /* 0x000fe400078e02ff */
[----:B--2---:R-:W-:Y:S01]  /*d940*/  IMAD.WIDE R24, R200, 0x4, R10 ;  /* 0x00000004c8187825 */ /* 0x004fe200078e020a */
[----:B------:R2:W-:Y:S01]  /*d950*/  STL.64 [R1+0xf18], R20 ;  /* 0x000f181401007387 */ /* 0x0005e20000100a00 */
[----:B------:R-:W-:-:S03]  /*d960*/  @!P3 IADD3 R196, R196, -R81, RZ ;  /* 0x80000051c4c4b210 */ /* 0x000fc60007ffe0ff */
[----:B------:R2:W-:Y:S01]  /*d970*/  LDGSTS.E [R217+0x2dc00], [R20.64], !P2 ;  /* 0x2dc0000014d97fae */ /* 0x0005e2000d121846 */
[----:B-1----:R-:W-:-:S03]  /*d980*/  IMAD.WIDE R22, R200, 0x4, R8 ;  /* 0x00000004c8167825 */ /* 0x002fc600078e0208 */
[----:B------:R1:W-:Y:S04]  /*d990*/  STL.64 [R1+0xf28], R18 ;  /* 0x000f281201007387 */ /* 0x0003e80000100a00 */
[----:B------:R1:W-:Y:S01]  /*d9a0*/  LDGSTS.E [R217+0x2de00], [R18.64], !P2 ;  /* 0x2de0000012d97fae */ /* 0x0003e2000d121846 */
[----:B------:R-:W-:Y:S01]  /*d9b0*/  ISETP.GT.U32.AND P2, PT, R81, R78, PT ;  /* 0x0000004e5100720c */ /* 0x000fe20003f44070 */
[C---:B--2---:R-:W-:Y:S02]  /*d9c0*/  IMAD.WIDE R20, R200.reuse, 0x4, R6 ;  /* 0x00000004c8147825 */ /* 0x044fe400078e0206 */
[----:B------:R2:W-:Y:S04]  /*d9d0*/  LDGSTS.E [R217+0x2f800], [R24.64], !P0 ;  /* 0x2f80000018d97fae */ /* 0x0005e8000c121846 */
[----:B------:R2:W-:Y:S01]  /*d9e0*/  LDGSTS.E [R217+0x2fa00], [R22.64], !P0 ;  /* 0x2fa0000016d97fae */ /* 0x0005e2000c121846 */
[----:B-1----:R-:W-:-:S03]  /*d9f0*/  IMAD.WIDE R18, R200, 0x4, R4 ;  /* 0x00000004c8127825 */ /* 0x002fc600078e0204 */
[----:B------:R1:W-:Y:S01]  /*da00*/  LDGSTS.E [R217+0x2fc00], [R20.64], !P0 ;  /* 0x2fc0000014d97fae */ /* 0x0003e2000c121846 */
[----:B------:R-:W-:Y:S01]  /*da10*/  IADD3 R200, R202, -0x80, RZ ;  /* 0xffffff80cac87810 */ /* 0x000fe20007ffe0ff */
[----:B------:R-:W-:Y:S02]  /*da20*/  @!P2 IMAD.IADD R78, R78, 0x1, -R81 ;  /* 0x000000014e4ea824 */ /* 0x000fe400078e0a51 */
[----:B------:R1:W-:Y:S01]  /*da30*/  LDGSTS.E [R217+0x2fe00], [R18.64], !P0 ;  /* 0x2fe0000012d97fae */ /* 0x0003e2000c121846 */
[----:B------:R-:W-:Y:S02]  /*da40*/  ISETP.GT.U32.AND P0, PT, R81, R80, PT ;  /* 0x000000505100720c */ /* 0x000fe40003f04070 */
[----:B------:R-:W-:Y:S01]  /*da50*/  ISETP.GE.AND P2, PT, R16, RZ, PT ;  /* 0x000000ff1000720c */ /* 0x000fe20003f46270 */
[----:B------:R-:W-:Y:S01]  /*da60*/  STL.64 [R1+0xf40], R24 ;  /* 0x000f401801007387 */ /* 0x000fe20000100a00 */
[----:B------:R-:W-:-:S03]  /*da70*/  IMAD.WIDE R16, R197, 0x4, R6 ;  /* 0x00000004c5107825 */ /* 0x000fc600078e0206 */
[----:B------:R-:W-:Y:S01]  /*da80*/  STL.64 [R1+0xf50], R22 ;  /* 0x000f501601007387 */ /* 0x000fe20000100a00 */
[----:B------:R-:W-:Y:S01]  /*da90*/  @!P6 IMAD.MOV R78, RZ, RZ, -R78 ;  /* 0x000000ffff4ee224 */ /* 0x000fe200078e0a4e */
[----:B------:R-:W-:Y:S02]  /*daa0*/  ISETP.GE.AND P6, PT, R12, RZ, PT ;  /* 0x000000ff0c00720c */ /* 0x000fe40003fc6270 */
[----:B------:R1:W-:Y:S02]  /*dab0*/  STL.64 [R1+0x19a0], R20 ;  /* 0x0019a01401007387 */ /* 0x0003e40000100a00 */
[----:B------:R-:W-:Y:S01]  /*dac0*/  @!P0 IMAD.IADD R80, R80, 0x1, -R81 ;  /* 0x0000000150508824 */ /* 0x000fe200078e0a51 */
[----:B------:R-:W-:Y:S01]  /*dad0*/  ISETP.GE.AND P0, PT, R14, RZ, PT ;  /* 0x000000ff0e00720c */ /* 0x000fe20003f06270 */
[----:B------:R2:W-:Y:S01]  /*dae0*/  STL.64 [R1+0x19a8], R18 ;  /* 0x0019a81201007387 */ /* 0x0005e20000100a00 */
[----:B------:R-:W-:Y:S02]  /*daf0*/  IMAD.WIDE R14, R197, 0x4, R4 ;  /* 0x00000004c50e7825 */ /* 0x000fe400078e0204 */
[----:B------:R-:W-:-:S02]  /*db00*/  ISETP.GT.U32.AND P3, PT, R81, R80, PT ;  /* 0x000000505100720c */ /* 0x000fc40003f64070 */
[----:B------:R-:W-:Y:S01]  /*db10*/  @!P2 IMAD.MOV R77, RZ, RZ, -R77 ;  /* 0x000000ffff4da224 */ /* 0x000fe200078e0a4d */
[----:B------:R-:W-:Y:S01]  /*db20*/  ISETP.GE.AND P2, PT, R13, RZ, PT ;  /* 0x000000ff0d00720c */ /* 0x000fe20003f46270 */
[----:B-1----:R-:W-:-:S04]  /*db30*/  IMAD.WIDE R20, R197, 0x4, R10 ;  /* 0x00000004c5147825 */ /* 0x002fc800078e020a */
[----:B--2---:R-:W-:Y:S01]  /*db40*/  IMAD.WIDE R18, R197, 0x4, R8 ;  /* 0x00000004c5127825 */ /* 0x004fe200078e0208 */
[----:B------:R1:W-:Y:S01]  /*db50*/  LDGSTS.E [R217+0x31800], [R20.64], !P5 ;  /* 0x3180000014d97fae */ /* 0x0003e2000e921846 */
[----:B------:R-:W-:-:S03]  /*db60*/  IADD3 R197, R202, -0x74, RZ ;  /* 0xffffff8ccac57810 */ /* 0x000fc60007ffe0ff */
[----:B------:R-:W-:Y:S01]  /*db70*/  @!P3 IADD3 R80, R80, -R81, RZ ;  /* 0x800000515050b210 */ /* 0x000fe20007ffe0ff */
[----:B------:R2:W-:Y:S01]  /*db80*/  LDGSTS.E [R217+0x31a00], [R18.64], !P5 ;  /* 0x31a0000012d97fae */ /* 0x0005e2000e921846 */
[----:B------:R-:W-:Y:S01]  /*db90*/  @!P0 IMAD.MOV R79, RZ, RZ, -R79 ;  /* 0x000000ffff4f8224 */ /* 0x000fe200078e0a4f */
[----:B------:R-:W-:Y:S02]  /*dba0*/  ISETP.GE.U32.AND P3, PT, R197, 0x7fffff0d, PT ;  /* 0x7fffff0dc500780c */ /* 0x000fe40003f66070 */
[----:B------:R1:W-:Y:S01]  /*dbb0*/  LDGSTS.E [R217+0x31c00], [R16.64], !P5 ;  /* 0x31c0000010d97fae */ /* 0x0003e2000e921846 */
[----:B------:R-:W-:Y:S01]  /*dbc0*/  @!P2 IMAD.MOV R80, RZ, RZ, -R80 ;  /* 0x000000ffff50a224 */ /* 0x000fe200078e0a50 */
[----:B------:R-:W-:Y:S02]  /*dbd0*/  ISETP.GE.U32.AND P0, PT, R198, 0x7fffff11, PT ;  /* 0x7fffff11c600780c */ /* 0x000fe40003f06070 */
[----:B------:R1:W-:Y:S01]  /*dbe0*/  LDGSTS.E [R217+0x31e00], [R14.64], !P5 ;  /* 0x31e000000ed97fae */ /* 0x0003e2000e921846 */
[----:B------:R-:W-:-:S02]  /*dbf0*/  ISETP.GT.U32.AND P5, PT, R81, R196, PT ;  /* 0x000000c45100720c */ /* 0x000fc40003fa4070 */
[C---:B------:R-:W-:Y:S01]  /*dc00*/  IADD3 R197, R202.reuse, -0x7c, RZ ;  /* 0xffffff84cac57810 */ /* 0x040fe20007ffe0ff */
[----:B------:R1:W-:Y:S01]  /*dc10*/  STL.64 [R1+0x1a10], R20 ;  /* 0x001a101401007387 */ /* 0x0003e20000100a00 */
[----:B------:R-:W-:-:S03]  /*dc20*/  IADD3 R198, R202, -0x78, RZ ;  /* 0xffffff88cac67810 */ /* 0x000fc60007ffe0ff */
[----:B------:R2:W-:Y:S01]  /*dc30*/  STL.64 [R1+0x1a18], R18 ;  /* 0x001a181201007387 */ /* 0x0005e20000100a00 */
[----:B------:R-:W-:Y:S01]  /*dc40*/  ISETP.GE.U32.AND P2, PT, R198, 0x7fffff09, PT ;  /* 0x7fffff09c600780c */ /* 0x000fe20003f46070 */
[----:B------:R-:W-:Y:S02]  /*dc50*/  IMAD R198, R201, 0x6b, RZ ;  /* 0x0000006bc9c67824 */ /* 0x000fe400078e02ff */
[----:B------:R-:W-:Y:S02]  /*dc60*/  STL.64 [R1+0x1a20], R16 ;  /* 0x001a201001007387 */ /* 0x000fe40000100a00 */
[----:B------:R-:W-:Y:S01]  /*dc70*/  @!P5 IMAD.IADD R196, R196, 0x1, -R81 ;  /* 0x00000001c4c4d824 */ /* 0x000fe200078e0a51 */
[----:B------:R-:W-:Y:S01]  /*dc80*/  ISETP.NE.AND P5, PT, RZ, c[0x0][0x17c], PT ;  /* 0x00005f00ff007a0c */ /* 0x000fe20003fa5270 */
[C---:B-1----:R-:W-:Y:S01]  /*dc90*/  IMAD.WIDE R20, R198.reuse, 0x4, R10 ;  /* 0x00000004c6147825 */ /* 0x042fe200078e020a */
[----:B------:R-:W-:Y:S01]  /*dca0*/  LOP3.LUT R81, RZ, c[0x0][0x17c], RZ, 0x33, !PT ;  /* 0x00005f00ff517a12 */ /* 0x000fe200078e33ff */
[----:B------:R1:W-:Y:S02]  /*dcb0*/  STL.64 [R1+0x1a28], R14 ;  /* 0x001a280e01007387 */ /* 0x0003e40000100a00 */
[----:B------:R-:W-:Y:S01]  /*dcc0*/  @!P6 IMAD.MOV R196, RZ, RZ, -R196 ;  /* 0x000000ffffc4e224 */ /* 0x000fe200078e0ac4 */
[C---:B------:R-:W-:Y:S01]  /*dcd0*/  SEL R133, R81.reuse, R133, !P5 ;  /* 0x0000008551857207 */ /* 0x040fe20006800000 */
[----:B--2---:R-:W-:Y:S01]  /*dce0*/  IMAD.WIDE R18, R198, 0x4, R8 ;  /* 0x00000004c6127825 */ /* 0x004fe200078e0208 */
[----:B------:R-:W-:-:S02]  /*dcf0*/  SEL R134, R81, R134, !P5 ;  /* 0x0000008651867207 */ /* 0x000fc40006800000 */
[----:B------:R-:W-:Y:S01]  /*dd00*/  SEL R195, R81, R195, !P5 ;  /* 0x000000c351c37207 */ /* 0x000fe20006800000 */
[----:B------:R-:W-:Y:S01]  /*dd10*/  IMAD R133, R133, c[0x0][0x190], RZ ;  /* 0x0000640085857a24 */ /* 0x000fe200078e02ff */
[C---:B------:R-:W-:Y:S02]  /*dd20*/  SEL R135, R81.reuse, R135, !P5 ;  /* 0x0000008751877207 */ /* 0x040fe40006800000 */
[C---:B------:R-:W-:Y:S01]  /*dd30*/  SEL R136, R81.reuse, R136, !P5 ;  /* 0x0000008851887207 */ /* 0x040fe20006800000 */
[----:B-1----:R-:W-:Y:S01]  /*dd40*/  IMAD.WIDE R14, R198, 0x4, R6 ;  /* 0x00000004c60e7825 */ /* 0x002fe200078e0206 */
[C---:B------:R-:W-:Y:S02]  /*dd50*/  SEL R137, R81.reuse, R137, !P5 ;  /* 0x0000008951897207 */ /* 0x040fe40006800000 */
[----:B------:R-:W-:Y:S01]  /*dd60*/  SEL R138, R81, R138, !P5 ;  /* 0x0000008a518a7207 */ /* 0x000fe20006800000 */
[----:B------:R-:W-:Y:S01]  /*dd70*/  IMAD R135, R135, c[0x0][0x190], RZ ;  /* 0x0000640087877a24 */ /* 0x000fe200078e02ff */
[C---:B------:R-:W-:Y:S01]  /*dd80*/  SEL R139, R81.reuse, R139, !P5 ;  /* 0x0000008b518b7207 */ /* 0x040fe20006800000 */
[----:B------:R-:W-:Y:S01]  /*dd90*/  IMAD R136, R136, c[0x0][0x190], RZ ;  /* 0x0000640088887a24 */ /* 0x000fe200078e02ff */
        /* <DEDUP_REMOVED lines=240> */
[----:B------:R-:W-:Y:S01]  /*eca0*/  ISETP.GE.U32.AND P6, PT, R197, 0x7fffff05, PT ;  /* 0x7fffff05c500780c */ /* 0x000fe20003fc6070 */
[----:B------:R-:W-:Y:S01]  /*ecb0*/  IMAD R197, R201, 0x67, RZ ;  /* 0x00000067c9c57824 */ /* 0x000fe200078e02ff */
[----:B------:R-:W-:Y:S01]  /*ecc0*/  LEA R12, P5, R133, R2, 0x2 ;  /* 0x00000002850c7211 */ /* 0x000fe200078a10ff */
[----:B------:R-:W-:-:S02]  /*ecd0*/  IMAD R134, R195, c[0x0][0x190], RZ ;  /* 0x00006400c3867a24 */ /* 0x000fc400078e02ff */
[----:B------:R-:W-:Y:S01]  /*ece0*/  IMAD.WIDE R26, R197, 0x4, R10 ;  /* 0x00000004c51a7825 */ /* 0x000fe200078e020a */
[----:B------:R-:W-:-:S03]  /*ecf0*/  LEA.HI.X.SX32 R13, R133, R0, 0x2, P5 ;  /* 0x00000000850d7211 */ /* 0x000fc600028f16ff */
[C---:B------:R-:W-:Y:S01]  /*ed00*/  IMAD.WIDE R24, R197.reuse, 0x4, R8 ;  /* 0x00000004c5187825 */ /* 0x040fe200078e0208 */
[----:B------:R1:W-:Y:S03]  /*ed10*/  LDGSTS.E [R217+0x33800], [R26.64], !P1 ;  /* 0x338000001ad97fae */ /* 0x0003e6000c921846 */
[C---:B------:R-:W-:Y:S01]  /*ed20*/  IMAD.WIDE R22, R197.reuse, 0x4, R6 ;  /* 0x00000004c5167825 */ /* 0x040fe200078e0206 */
[----:B------:R2:W-:Y:S03]  /*ed30*/  STL.64 [R1+0x300], R12 ;  /* 0x0003000c01007387 */ /* 0x0005e60000100a00 */
[----:B------:R-:W-:Y:S01]  /*ed40*/  IMAD.WIDE R16, R197, 0x4, R4 ;  /* 0x00000004c5107825 */ /* 0x000fe200078e0204 */
[----:B------:R-:W-:Y:S03]  /*ed50*/  STL.64 [R1+0xd08], R26 ;  /* 0x000d081a01007387 */ /* 0x000fe60000100a00 */
[----:B------:R-:W-:Y:S01]  /*ed60*/  IMAD R78, R78, c[0x0][0x190], RZ ;  /* 0x000064004e4e7a24 */ /* 0x000fe200078e02ff */
[----:B------:R-:W-:Y:S01]  /*ed70*/  STL.64 [R1+0xd78], R20 ;  /* 0x000d781401007387 */ /* 0x000fe20000100a00 */
[----:B------:R-:W-:-:S02]  /*ed80*/  IMAD R79, R79, c[0x0][0x190], RZ ;  /* 0x000064004f4f7a24 */ /* 0x000fc400078e02ff */
[----:B------:R-:W-:Y:S01]  /*ed90*/  IMAD R80, R80, c[0x0][0x190], RZ ;  /* 0x0000640050507a24 */ /* 0x000fe200078e02ff */
[----:B------:R-:W-:Y:S01]  /*eda0*/  STL.64 [R1+0xd18], R24 ;  /* 0x000d181801007387 */ /* 0x000fe20000100a00 */
[----:B--2---:R-:W-:-:S03]  /*edb0*/  IMAD.WIDE R12, R198, 0x4, R4 ;  /* 0x00000004c60c7825 */ /* 0x004fc600078e0204 */
[----:B------:R2:W-:Y:S01]  /*edc0*/  LDGSTS.E [R217+0x33a00], [R24.64], !P1 ;  /* 0x33a0000018d97fae */ /* 0x0005e2000c921846 */
[----:B------:R-:W-:-:S03]  /*edd0*/  IMAD R81, R81, c[0x0][0x190], RZ ;  /* 0x0000640051517a24 */ /* 0x000fc600078e02ff */
[----:B------:R-:W-:Y:S04]  /*ede0*/  STL.64 [R1+0xd38], R22 ;  /* 0x000d381601007387 */ /* 0x000fe80000100a00 */
[----:B------:R1:W-:Y:S04]  /*edf0*/  LDGSTS.E [R217+0x33c00], [R22.64], !P1 ;  /* 0x33c0000016d97fae */ /* 0x0003e8000c921846 */
[----:B------:R1:W-:Y:S04]  /*ee00*/  STL.64 [R1+0xd50], R16 ;  /* 0x000d501001007387 */ /* 0x0003e80000100a00 */
[----:B------:R1:W-:Y:S04]  /*ee10*/  LDGSTS.E [R217+0x33e00], [R16.64], !P1 ;  /* 0x33e0000010d97fae */ /* 0x0003e8000c921846 */
[----:B------:R2:W-:Y:S04]  /*ee20*/  LDGSTS.E [R217+0x35800], [R20.64], !P4 ;  /* 0x3580000014d97fae */ /* 0x0005e8000e121846 */
[----:B------:R-:W-:Y:S01]  /*ee30*/  STL.64 [R1+0xd88], R18 ;  /* 0x000d881201007387 */ /* 0x000fe20000100a00 */
[----:B-1----:R-:W-:-:S03]  /*ee40*/  LEA R16, P1, R134, R2, 0x2 ;  /* 0x0000000286107211 */ /* 0x002fc600078210ff */
[----:B------:R1:W-:Y:S01]  /*ee50*/  LDGSTS.E [R217+0x35a00], [R18.64], !P4 ;  /* 0x35a0000012d97fae */ /* 0x0003e2000e121846 */
[----:B------:R-:W-:-:S03]  /*ee60*/  LEA.HI.X.SX32 R17, R134, R0, 0x2, P1 ;  /* 0x0000000086117211 */ /* 0x000fc600008f16ff */
[----:B------:R1:W-:Y:S04]  /*ee70*/  STL.64 [R1+0xda8], R14 ;  /* 0x000da80e01007387 */ /* 0x0003e80000100a00 */
[----:B------:R1:W-:Y:S04]  /*ee80*/  LDGSTS.E [R217+0x35c00], [R14.64], !P4 ;  /* 0x35c000000ed97fae */ /* 0x0003e8000e121846 */
[----:B------:R2:W-:Y:S04]  /*ee90*/  STL.64 [R1+0xdd0], R12 ;  /* 0x000dd00c01007387 */ /* 0x0005e80000100a00 */
[----:B------:R2:W-:Y:S01]  /*eea0*/  LDGSTS.E [R217+0x35e00], [R12.64], !P4 ;  /* 0x35e000000cd97fae */ /* 0x0005e2000e121846 */
[----:B-1----:R-:W-:-:S03]  /*eeb0*/  LEA R14, P5, R135, R2, 0x2 ;  /* 0x00000002870e7211 */ /* 0x002fc600078a10ff */
[----:B------:R1:W-:Y:S01]  /*eec0*/  STL.64 [R1+0x340], R16 ;  /* 0x0003401001007387 */ /* 0x0003e20000100a00 */
[----:B------:R-:W-:Y:S02]  /*eed0*/  LEA.HI.X.SX32 R15, R135, R0, 0x2, P5 ;  /* 0x00000000870f7211 */ /* 0x000fe400028f16ff */
[----:B--2---:R-:W-:-:S03]  /*eee0*/  LEA R12, P4, R136, R2, 0x2 ;  /* 0x00000002880c7211 */ /* 0x004fc600078810ff */
[----:B------:R2:W-:Y:S01]  /*eef0*/  STL.64 [R1+0x388], R14 ;  /* 0x0003880e01007387 */ /* 0x0005e20000100a00 */
[----:B------:R-:W-:Y:S02]  /*ef00*/  LEA.HI.X.SX32 R13, R136, R0, 0x2, P4 ;  /* 0x00000000880d7211 */ /* 0x000fe400020f16ff */
        /* <DEDUP_REMOVED lines=102> */
[-C--:B------:R-:W-:Y:S02]  /*f570*/  LEA R26, P1, R173, R2.reuse, 0x2 ;  /* 0x00000002ad1a7211 */ /* 0x080fe400078210ff */
[----:B-1----:R-:W-:Y:S01]  /*f580*/  LEA R14, P5, R171, R2, 0x2 ;  /* 0x00000002ab0e7211 */ /* 0x002fe200078a10ff */
[----:B------:R-:W-:Y:S01]  /*f590*/  STL.64 [R1+0x418], R16 ;  /* 0x0004181001007387 */ /* 0x000fe20000100a00 */
[-C--:B------:R-:W-:Y:S02]  /*f5a0*/  LEA.HI.X.SX32 R27, R173, R0.reuse, 0x2, P1 ;  /* 0x00000000ad1b7211 */ /* 0x080fe400008f16ff */
[----:B------:R-:W-:Y:S02]  /*f5b0*/  LEA.HI.X.SX32 R15, R171, R0, 0x2, P5 ;  /* 0x00000000ab0f7211 */ /* 0x000fe400028f16ff */
[----:B----4-:R-:W-:-:S02]  /*f5c0*/  LEA R28, P5, R174, R2, 0x2 ;  /* 0x00000002ae1c7211 */ /* 0x010fc400078a10ff */
[-C--:B--2---:R-:W-:Y:S01]  /*f5d0*/  LEA R12, P4, R172, R2.reuse, 0x2 ;  /* 0x00000002ac0c7211 */ /* 0x084fe200078810ff */
[----:B------:R-:W-:Y:S01]  /*f5e0*/  STL.64 [R1+0x4e8], R14 ;  /* 0x0004e80e01007387 */ /* 0x000fe20000100a00 */
[----:B------:R-:W-:Y:S02]  /*f5f0*/  LEA R32, P1, R176, R2, 0x2 ;  /* 0x00000002b0207211 */ /* 0x000fe400078210ff */
[----:B------:R-:W-:Y:S02]  /*f600*/  LEA.HI.X.SX32 R13, R172, R0, 0x2, P4 ;  /* 0x00000000ac0d7211 */ /* 0x000fe400020f16ff */
[C---:B---3--:R-:W-:Y:S02]  /*f610*/  LEA R30, P4, R175.reuse, R2, 0x2 ;  /* 0x00000002af1e7211 */ /* 0x048fe400078810ff */
[-C--:B------:R-:W-:Y:S01]  /*f620*/  LEA.HI.X.SX32 R29, R174, R0.reuse, 0x2, P5 ;  /* 0x00000000ae1d7211 */ /* 0x080fe200028f16ff */
[----:B------:R1:W-:Y:S01]  /*f630*/  STL.64 [R1+0x558], R12 ;  /* 0x0005580c01007387 */ /* 0x0003e20000100a00 */
[----:B------:R-:W-:-:S02]  /*f640*/  LEA.HI.X.SX32 R31, R175, R0, 0x2, P4 ;  /* 0x00000000af1f7211 */ /* 0x000fc400020f16ff */
[----:B------:R-:W-:Y:S01]  /*f650*/  LEA.HI.X.SX32 R33, R176, R0, 0x2, P1 ;  /* 0x00000000b0217211 */ /* 0x000fe200008f16ff */
[----:B------:R-:W-:Y:S01]  /*f660*/  STL.64 [R1+0x5a8], R26 ;  /* 0x0005a81a01007387 */ /* 0x000fe20000100a00 */
[-C--:B------:R-:W-:Y:S02]  /*f670*/  LEA R58, P5, R177, R2.reuse, 0x2 ;  /* 0x00000002b13a7211 */ /* 0x080fe400078a10ff */
[CC--:B------:R-:W-:Y:S01]  /*f680*/  LEA R60, P4, R178.reuse, R2.reuse, 0x2 ;  /* 0x00000002b23c7211 */ /* 0x0c0fe200078810ff */
[----:B------:R-:W-:Y:S01]  /*f690*/  STL.64 [R1+0x5e8], R28 ;  /* 0x0005e81c01007387 */ /* 0x000fe20000100a00 */
[----:B------:R-:W-:Y:S02]  /*f6a0*/  LEA R62, P1, R179, R2, 0x2 ;  /* 0x00000002b33e7211 */ /* 0x000fe400078210ff */
[-C--:B------:R-:W-:Y:S01]  /*f6b0*/  LEA.HI.X.SX32 R59, R177, R0.reuse, 0x2, P5 ;  /* 0x00000000b13b7211 */ /* 0x080fe200028f16ff */
[----:B------:R-:W-:Y:S01]  /*f6c0*/  STL.64 [R1+0x628], R30 ;  /* 0x0006281e01007387 */ /* 0x000fe20000100a00 */
        /* <DEDUP_REMOVED lines=30> */
[-C--:B-1----:R-:W-:Y:S02]  /*f8b0*/  LEA R12, P5, R189, R2.reuse, 0x2 ;  /* 0x00000002bd0c7211 */ /* 0x082fe400078a10ff */
        /* <DEDUP_REMOVED lines=63> */
[-C--:B------:R-:W-:Y:S01]  /*fcb0*/  LEA R122, P4, R116, R2.reuse, 0x2 ;  /* 0x00000002747a7211 */ /* 0x080fe200078810ff */
        /* <DEDUP_REMOVED lines=112> */
[-C--:B------:R-:W-:Y:S01]  /*103c0*/  LEA.HI.X.SX32 R247, R69, R0.reuse, 0x2, P4 ;  /* 0x0000000045f77211 */ /* 0x080fe200020f16ff */
[----:B------:R-:W-:Y:S01]  /*103d0*/  IMAD R68, R201, 0x77, RZ ;  /* 0x00000077c9447824 */ /* 0x000fe200078e02ff */
[----:B------:R-:W-:Y:S01]  /*103e0*/  LEA.HI.X.SX32 R245, R70, R0, 0x2, P1 ;  /* 0x0000000046f57211 */ /* 0x000fe200008f16ff */
[----:B------:R-:W-:Y:S01]  /*103f0*/  STL.64 [R1+0x90], R250 ;  /* 0x000090fa01007387 */ /* 0x000fe20000100a00 */
[-C--:B------:R-:W-:Y:S01]  /*10400*/  LEA R234, P5, R71, R2.reuse, 0x2 ;  /* 0x0000000247ea7211 */ /* 0x080fe200078a10ff */
[----:B------:R-:W-:Y:S01]  /*10410*/  IMAD R69, R201, 0x7b, RZ ;  /* 0x0000007bc9457824 */ /* 0x000fe200078e02ff */
[CC--:B------:R-:W-:Y:S01]  /*10420*/  LEA R232, P4, R72.reuse, R2.reuse, 0x2 ;  /* 0x0000000248e87211 */ /* 0x0c0fe200078810ff */
[----:B------:R-:W-:Y:S01]  /*10430*/  STL.64 [R1+0xa8], R248 ;  /* 0x0000a8f801007387 */ /* 0x000fe20000100a00 */
[----:B------:R-:W-:Y:S01]  /*10440*/  LEA R230, P1, R73, R2, 0x2 ;  /* 0x0000000249e67211 */ /* 0x000fe200078210ff */
[----:B------:R-:W-:Y:S01]  /*10450*/  IMAD R70, R201, 0x7f, RZ ;  /* 0x0000007fc9467824 */ /* 0x000fe200078e02ff */
[-C--:B------:R-:W-:Y:S01]  /*10460*/  LEA.HI.X.SX32 R235, R71, R0.reuse, 0x2, P5 ;  /* 0x0000000047eb7211 */ /* 0x080fe200028f16ff */
[----:B------:R-:W-:Y:S01]  /*10470*/  STL.64 [R1+0xb8], R246 ;  /* 0x0000b8f601007387 */ /* 0x000fe20000100a00 */
[-C--:B------:R-:W-:Y:S01]  /*10480*/  LEA.HI.X.SX32 R233, R72, R0.reuse, 0x2, P4 ;  /* 0x0000000048e97211 */ /* 0x080fe200020f16ff */
[--C-:B------:R-:W-:Y:S01]  /*10490*/  IMAD.WIDE R94, R68, 0x4, R10.reuse ;  /* 0x00000004445e7825 */ /* 0x100fe200078e020a */
[----:B------:R-:W-:Y:S01]  /*104a0*/  LEA.HI.X.SX32 R231, R73, R0, 0x2, P1 ;  /* 0x0000000049e77211 */ /* 0x000fe200008f16ff */
[----:B------:R-:W-:Y:S01]  /*104b0*/  STL.64 [R1+0x250], R244 ;  /* 0x000250f401007387 */ /* 0x000fe20000100a00 */
[-C--:B------:R-:W-:Y:S01]  /*104c0*/  LEA R228, P5, R74, R2.reuse, 0x2 ;  /* 0x000000024ae47211 */ /* 0x080fe200078a10ff */
[----:B------:R-:W-:Y:S01]  /*104d0*/  IMAD.WIDE R86, R69, 0x4, R10 ;  /* 0x0000000445567825 */ /* 0x000fe200078e020a */
[CC--:B------:R-:W-:Y:S01]  /*104e0*/  LEA R222, P4, R75.reuse, R2.reuse, 0x2 ;  /* 0x000000024bde7211 */ /* 0x0c0fe200078810ff */
[----:B------:R-:W-:Y:S01]  /*104f0*/  STL.64 [R1+0x280], R234 ;  /* 0x000280ea01007387 */ /* 0x000fe20000100a00 */
[----:B------:R-:W-:Y:S01]  /*10500*/  LEA R220, P1, R76, R2, 0x2 ;  /* 0x000000024cdc7211 */ /* 0x000fe200078210ff */
[--C-:B------:R-:W-:Y:S01]  /*10510*/  IMAD.WIDE R92, R68, 0x4, R8.reuse ;  /* 0x00000004445c7825 */ /* 0x100fe200078e0208 */
[-C--:B------:R-:W-:Y:S01]  /*10520*/  LEA.HI.X.SX32 R229, R74, R0.reuse, 0x2, P5 ;  /* 0x000000004ae57211 */ /* 0x080fe200028f16ff */
[----:B------:R-:W-:Y:S01]  /*10530*/  STL.64 [R1+0x2b0], R232 ;  /* 0x0002b0e801007387 */ /* 0x000fe20000100a00 */
[-C--:B------:R-:W-:Y:S01]  /*10540*/  LEA.HI.X.SX32 R223, R75, R0.reuse, 0x2, P4 ;  /* 0x000000004bdf7211 */ /* 0x080fe200020f16ff */
[----:B------:R-:W-:Y:S01]  /*10550*/  IMAD.WIDE R84, R69, 0x4, R8 ;  /* 0x0000000445547825 */ /* 0x000fe200078e0208 */
[----:B------:R-:W-:Y:S01]  /*10560*/  LEA.HI.X.SX32 R221, R76, R0, 0x2, P1 ;  /* 0x000000004cdd7211 */ /* 0x000fe200008f16ff */
[----:B------:R-:W-:Y:S01]  /*10570*/  STL.64 [R1+0x2e8], R230 ;  /* 0x0002e8e601007387 */ /* 0x000fe20000100a00 */
[-C--:B------:R-:W-:Y:S01]  /*10580*/  LEA R218, P5, R77, R2.reuse, 0x2 ;  /* 0x000000024dda7211 */ /* 0x080fe200078a10ff */
[--C-:B------:R-:W-:Y:S01]  /*10590*/  IMAD.WIDE R90, R68, 0x4, R6.reuse ;  /* 0x00000004445a7825 */ /* 0x100fe200078e0206 */
[CC--:B------:R-:W-:Y:S01]  /*105a0*/  LEA R210, P4, R78.reuse, R2.reuse, 0x2 ;  /* 0x000000024ed27211 */ /* 0x0c0fe200078810ff */
[----:B------:R-:W-:Y:S01]  /*105b0*/  STL.64 [R1+0x338], R228 ;  /* 0x000338e401007387 */ /* 0x000fe20000100a00 */
[----:B------:R-:W-:Y:S01]  /*105c0*/  LEA R208, P1, R79, R2, 0x2 ;  /* 0x000000024fd07211 */ /* 0x000fe200078210ff */
[----:B------:R-:W-:Y:S01]  /*105d0*/  IMAD.WIDE R82, R69, 0x4, R6 ;  /* 0x0000000445527825 */ /* 0x000fe200078e0206 */
        /* <DEDUP_REMOVED lines=8> */
[-C--:B------:R-:W-:Y:S01]  /*10660*/  LEA R202, P4, R196, R2.reuse, 0x2 ;  /* 0x00000002c4ca7211 */ /* 0x080fe200078810ff */
[----:B------:R-:W-:Y:S01]  /*10670*/  STL.64 [R1+0x4b0], R218 ;  /* 0x0004b0da01007387 */ /* 0x000fe20000100a00 */
[----:B------:R-:W-:Y:S01]  /*10680*/  LEA R204, P1, R81, R2, 0x2 ;  /* 0x0000000251cc7211 */ /* 0x000fe200078210ff */
[----:B------:R-:W-:Y:S01]  /*10690*/  IMAD R2, R201, 0x73, RZ ;  /* 0x00000073c9027824 */ /* 0x000fe200078e02ff */
[-C--:B------:R-:W-:Y:S01]  /*106a0*/  LEA.HI.X.SX32 R207, R80, R0.reuse, 0x2, P5 ;  /* 0x0000000050cf7211 */ /* 0x080fe200028f16ff */
[----:B------:R-:W-:Y:S01]  /*106b0*/  STL.64 [R1+0x540], R210 ;  /* 0x000540d201007387 */ /* 0x000fe20000100a00 */
[-C--:B------:R-:W-:Y:S01]  /*106c0*/  LEA.HI.X.SX32 R203, R196, R0.reuse, 0x2, P4 ;  /* 0x00000000c4cb7211 */ /* 0x080fe200020f16ff */
[----:B------:R-:W-:Y:S01]  /*106d0*/  IMAD.WIDE R128, R2, 0x4, R10 ;  /* 0x0000000402807825 */ /* 0x000fe200078e020a */
[----:B------:R-:W-:Y:S01]  /*106e0*/  LEA.HI.X.SX32 R205, R81, R0, 0x2, P1 ;  /* 0x0000000051cd7211 */ /* 0x000fe200008f16ff */
[----:B------:R-:W-:Y:S01]  /*106f0*/  STL.64 [R1+0x580], R208 ;  /* 0x000580d001007387 */ /* 0x000fe20000100a00 */
[----:B------:R-:W-:Y:S01]  /*10700*/  ISETP.NE.U32.AND P4, PT, R199, RZ, PT ;  /* 0x000000ffc700720c */ /* 0x000fe20003f85070 */
[----:B------:R-:W-:Y:S01]  /*10710*/  IMAD R0, R201, 0x6f, RZ ;  /* 0x0000006fc9007824 */ /* 0x000fe200078e02ff */
[----:B------:R-:W-:Y:S01]  /*10720*/  ISETP.GE.U32.AND P5, PT, R200, 0x7fffff01, PT ;  /* 0x7fffff01c800780c */ /* 0x000fe20003fa6070 */
[----:B------:R-:W-:Y:S01]  /*10730*/  STL.64 [R1+0x5d0], R206 ;  /* 0x0005d0ce01007387 */ /* 0x000fe20000100a00 */
[----:B------:R-:W-:-:S03]  /*10740*/  IMAD.WIDE R100, R2, 0x4, R8 ;  /* 0x0000000402647825 */ /* 0x000fc600078e0208 */
[----:B------:R-:W-:Y:S01]  /*10750*/  STL.64 [R1+0x920], R202 ;  /* 0x000920ca01007387 */ /* 0x000fe20000100a00 */
[----:B------:R-:W-:-:S03]  /*10760*/  IMAD.WIDE R102, R0, 0x4, R10 ;  /* 0x0000000400667825 */ /* 0x000fc600078e020a */
[----:B------:R-:W-:Y:S01]  /*10770*/  STL.64 [R1+0x600], R204 ;  /* 0x000600cc01007387 */ /* 0x000fe20000100a00 */
[----:B------:R-:W-:-:S03]  /*10780*/  IMAD.WIDE R198, R0, 0x4, R8 ;  /* 0x0000000400c67825 */ /* 0x000fc600078e0208 */
[----:B------:R1:W-:Y:S01]  /*10790*/  STL.64 [R1+0xc58], R102 ;  /* 0x000c586601007387 */ /* 0x0003e20000100a00 */
[----:B------:R-:W-:-:S03]  /*107a0*/  IMAD.WIDE R196, R0, 0x4, R6 ;  /* 0x0000000400c47825 */ /* 0x000fc600078e0206 */
[----:B------:R-:W-:Y:S01]  /*107b0*/  STL.64 [R1+0xcb0], R128 ;  /* 0x000cb08001007387 */ /* 0x000fe20000100a00 */
        /* <DEDUP_REMOVED lines=13> */
[----:B------:R-:W-:Y:S04]  /*10890*/  STL.64 [R1+0xda0], R84 ;  /* 0x000da05401007387 */ /* 0x000fe80000100a00 */
[----:B------:R-:W-:Y:S04]  /*108a0*/  STL.64 [R1+0xc70], R196 ;  /* 0x000c70c401007387 */ /* 0x000fe80000100a00 */
[----:B------:R-:W-:Y:S04]  /*108b0*/  STL.64 [R1+0xe10], R76 ;  /* 0x000e104c01007387 */ /* 0x000fe80000100a00 */
[----:B------:R-:W-:Y:S04]  /*108c0*/  STL.64 [R1+0xcc0], R98 ;  /* 0x000cc06201007387 */ /* 0x000fe80000100a00 */
[----:B------:R-:W-:Y:S04]  /*108d0*/  STL.64 [R1+0xd30], R90 ;  /* 0x000d305a01007387 */ /* 0x000fe80000100a00 */
[----:B------:R-:W-:Y:S04]  /*108e0*/  STL.64 [R1+0xdb8], R82 ;  /* 0x000db85201007387 */ /* 0x000fe80000100a00 */
[----:B------:R2:W-:Y:S04]  /*108f0*/  STL.64 [R1+0xc88], R130 ;  /* 0x000c888201007387 */ /* 0x0005e80000100a00 */
[----:B------:R-:W-:Y:S04]  /*10900*/  STL.64 [R1+0xe18], R74 ;  /* 0x000e184a01007387 */ /* 0x000fe80000100a00 */
[----:B------:R-:W-:Y:S04]  /*10910*/  STL.64 [R1+0xcd0], R96 ;  /* 0x000cd06001007387 */ /* 0x000fe80000100a00 */
[----:B------:R-:W-:Y:S04]  /*10920*/  STL.64 [R1+0xd48], R88 ;  /* 0x000d485801007387 */ /* 0x000fe80000100a00 */
[----:B------:R-:W3:Y:S04]  /*10930*/  LDL.64 R114, [R1+0x300] ;  /* 0x0003000001727983 */ /* 0x000ee80000100a00 */
[----:B------:R4:W-:Y:S04]  /*10940*/  STL.64 [R1+0xdc8], R80 ;  /* 0x000dc85001007387 */ /* 0x0009e80000100a00 */
[----:B------:R-:W3:Y:S04]  /*10950*/  LDL.64 R112, [R1+0x340] ;  /* 0x0003400001707983 */ /* 0x000ee80000100a00 */
[----:B------:R1:W-:Y:S04]  /*10960*/  STL.64 [R1+0xe20], R72 ;  /* 0x000e204801007387 */ /* 0x0003e80000100a00 */
[----:B------:R-:W3:Y:S04]  /*10970*/  LDL.64 R110, [R1+0x388] ;  /* 0x00038800016e7983 */ /* 0x000ee80000100a00 */
[----:B------:R-:W3:Y:S04]  /*10980*/  LDL.64 R108, [R1+0x3e8] ;  /* 0x0003e800016c7983 */ /* 0x000ee80000100a00 */
[----:B------:R-:W3:Y:S04]  /*10990*/  LDL.64 R106, [R1+0x4b8] ;  /* 0x0004b800016a7983 */ /* 0x000ee80000100a00 */
[----:B------:R1:W-:Y:S04]  /*109a0*/  LDGSTS.E [R217+0x37800], [R102.64], !P0 ;  /* 0x3780000066d97fae */ /* 0x0003e8000c121846 */
[----:B------:R-:W3:Y:S04]  /*109b0*/  LDL.64 R104, [R1+0x548] ;  /* 0x0005480001687983 */ /* 0x000ee80000100a00 */
[----:B------:R2:W-:Y:S04]  /*109c0*/  LDGSTS.E [R217+0x37a00], [R198.64], !P0 ;  /* 0x37a00000c6d97fae */ /* 0x0005e8000c121846 */
[----:B-1----:R-:W3:Y:S04]  /*109d0*/  LDL.64 R102, [R1+0x590] ;  /* 0x0005900001667983 */ /* 0x002ee80000100a00 */
[----:B------:R-:W3:Y:S04]  /*109e0*/  LDL.64 R116, [R1+0x5d8] ;  /* 0x0005d80001747983 */ /* 0x000ee80000100a00 */
[----:B------:R1:W-:Y:S04]  /*109f0*/  LDGSTS.E [R217+0x37c00], [R196.64], !P0 ;  /* 0x37c00000c4d97fae */ /* 0x0003e8000c121846 */
[----:B------:R-:W3:Y:S04]  /*10a00*/  LDL.64 R132, [R1+0x618] ;  /* 0x0006180001847983 */ /* 0x000ee80000100a00 */
[----:B------:R2:W-:Y:S04]  /*10a10*/  LDGSTS.E [R217+0x37e00], [R130.64], !P0 ;  /* 0x37e0000082d97fae */ /* 0x0005e8000c121846 */
[----:B------:R1:W-:Y:S04]  /*10a20*/  LDGSTS.E [R217+0x39800], [R128.64], !P3 ;  /* 0x3980000080d97fae */ /* 0x0003e8000d921846 */
[----:B------:R4:W-:Y:S04]  /*10a30*/  LDGSTS.E [R217+0x39a00], [R100.64], !P3 ;  /* 0x39a0000064d97fae */ /* 0x0009e8000d921846 */
[----:B--2---:R-:W2:Y:S04]  /*10a40*/  LDL.64 R130, [R1+0x930] ;  /* 0x0009300001827983 */ /* 0x004ea80000100a00 */
[----:B-1----:R-:W2:Y:S04]  /*10a50*/  LDL.64 R128, [R1+0x970] ;  /* 0x0009700001807983 */ /* 0x002ea80000100a00 */
[----:B------:R1:W-:Y:S04]  /*10a60*/  LDGSTS.E [R217+0x39c00], [R98.64], !P3 ;  /* 0x39c0000062d97fae */ /* 0x0003e8000d921846 */
        /* <DEDUP_REMOVED lines=9> */
[----:B------:R-:W2:Y:S04]  /*10b00*/  LDL.64 R198, [R1+0x9d0] ;  /* 0x0009d00001c67983 */ /* 0x000ea80000100a00 */
[----:B------:R-:W2:Y:S04]  /*10b10*/  LDL.64 R196, [R1+0x9f0] ;  /* 0x0009f00001c47983 */ /* 0x000ea80000100a00 */
[----:B----4-:R-:W2:Y:S04]  /*10b20*/  LDL.64 R80, [R1+0x9a0] ;  /* 0x0009a00001507983 */ /* 0x010ea80000100a00 */
[----:B------:R1:W-:Y:S04]  /*10b30*/  LDGSTS.E [R217+0x3f800], [R78.64], !P5 ;  /* 0x3f8000004ed97fae */ /* 0x0003e8000e921846 */
[----:B------:R-:W2:Y:S04]  /*10b40*/  LDL.64 R200, [R1+0xa10] ;  /* 0x000a100001c87983 */ /* 0x000ea80000100a00 */
[----:B------:R1:W-:Y:S04]  /*10b50*/  LDGSTS.E [R217+0x3fa00], [R76.64], !P5 ;  /* 0x3fa000004cd97fae */ /* 0x0003e8000e921846 */
[----:B-1----:R-:W2:Y:S04]  /*10b60*/  LDL.64 R78, [R1+0xa20] ;  /* 0x000a2000014e7983 */ /* 0x002ea80000100a00 */
[----:B------:R1:W-:Y:S04]  /*10b70*/  LDGSTS.E [R217+0x3fc00], [R74.64], !P5 ;  /* 0x3fc000004ad97fae */ /* 0x0003e8000e921846 */
[----:B------:R-:W2:Y:S04]  /*10b80*/  LDL.64 R76, [R1+0x2b8] ;  /* 0x0002b800014c7983 */ /* 0x000ea80000100a00 */
[----:B------:R1:W-:Y:S04]  /*10b90*/  LDGSTS.E [R217+0x3fe00], [R72.64], !P5 ;  /* 0x3fe0000048d97fae */ /* 0x0003e8000e921846 */
[----:B-1----:R-:W2:Y:S04]  /*10ba0*/  LDL.64 R74, [R1+0x2f8] ;  /* 0x0002f800014a7983 */ /* 0x002ea80000100a00 */
[----:B------:R-:W2:Y:S04]  /*10bb0*/  LDL.64 R82, [R1+0x390] ;  /* 0x0003900001527983 */ /* 0x000ea80000100a00 */
        /* <DEDUP_REMOVED lines=8> */
[----:B------:R-:W0:Y:S04]  /*10c40*/  LDGDEPBAR ;  /* 0x00000000000079af */ /* 0x000e280000000000 */
[----:B------:R-:W2:Y:S04]  /*10c50*/  LDL.64 R86, [R1+0x978] ;  /* 0x0009780001567983 */ /* 0x000ea80000100a00 */
[----:B------:R-:W2:Y:S04]  /*10c60*/  LDL.64 R100, [R1+0x9a8] ;  /* 0x0009a80001647983 */ /* 0x000ea80000100a00 */
[----:B---3--:R1:W-:Y:S04]  /*10c70*/  LDGSTS.E [R3+0x40000], [R114.64], P4 ;  /* 0x4000000072037fae */ /* 0x0083e8000a121846 */
[----:B------:R3:W-:Y:S04]  /*10c80*/  LDGSTS.E [R3+0x41000], [R112.64], P4 ;  /* 0x4100000070037fae */ /* 0x0007e8000a121846 */
[----:B-1----:R-:W4:Y:S04]  /*10c90*/  LDL.64 R114, [R1+0x9d8] ;  /* 0x0009d80001727983 */ /* 0x002f280000100a00 */
[----:B------:R1:W-:Y:S04]  /*10ca0*/  LDGSTS.E [R3+0x42000], [R110.64], P4 ;  /* 0x420000006e037fae */ /* 0x0003e8000a121846 */
[----:B---3--:R-:W3:Y:S04]  /*10cb0*/  LDL.64 R112, [R1+0x9f8] ;  /* 0x0009f80001707983 */ /* 0x008ee80000100a00 */
[----:B------:R1:W-:Y:S04]  /*10cc0*/  LDGSTS.E [R3+0x43000], [R108.64], P4 ;  /* 0x430000006c037fae */ /* 0x0003e8000a121846 */
[----:B-1----:R-:W3:Y:S04]  /*10cd0*/  LDL.64 R110, [R1+0xa18] ;  /* 0x000a1800016e7983 */ /* 0x002ee80000100a00 */
[----:B------:R1:W-:Y:S04]  /*10ce0*/  LDGSTS.E [R3+0x44000], [R106.64], P4 ;  /* 0x440000006a037fae */ /* 0x0003e8000a121846 */
[----:B------:R-:W3:Y:S04]  /*10cf0*/  LDL.64 R108, [R1+0x288] ;  /* 0x00028800016c7983 */ /* 0x000ee80000100a00 */
[----:B------:R1:W-:Y:S04]  /*10d00*/  LDGSTS.E [R3+0x45000], [R104.64], P4 ;  /* 0x4500000068037fae */ /* 0x0003e8000a121846 */
[----:B-1----:R-:W3:Y:S04]  /*10d10*/  LDL.64 R106, [R1+0x2c0] ;  /* 0x0002c000016a7983 */ /* 0x002ee80000100a00 */
[----:B------:R1:W-:Y:S04]  /*10d20*/  LDGSTS.E [R3+0x46000], [R102.64], P4 ;  /* 0x4600000066037fae */ /* 0x0003e8000a121846 */
[----:B------:R-:W3:Y:S04]  /*10d30*/  LDL.64 R104, [R1+0x308] ;  /* 0x0003080001687983 */ /* 0x000ee80000100a00 */
[----:B------:R2:W-:Y:S04]  /*10d40*/  LDGSTS.E [R3+0x47000], [R116.64], P4 ;  /* 0x4700000074037fae */ /* 0x0005e8000a121846 */
[----:B-1----:R-:W3:Y:S04]  /*10d50*/  LDL.64 R102, [R1+0x350] ;  /* 0x0003500001667983 */ /* 0x002ee80000100a00 */
[----:B------:R1:W-:Y:S04]  /*10d60*/  LDGSTS.E [R3+0x48000], [R132.64], P4 ;  /* 0x4800000084037fae */ /* 0x0003e8000a121846 */
[----:B--2---:R-:W2:Y:S04]  /*10d70*/  LDL.64 R116, [R1+0x398] ;  /* 0x0003980001747983 */ /* 0x004ea80000100a00 */
[----:B------:R1:W-:Y:S04]  /*10d80*/  LDGSTS.E [R3+0x49000], [R130.64], P4 ;  /* 0x4900000082037fae */ /* 0x0003e8000a121846 */
[----:B-1----:R-:W2:Y:S04]  /*10d90*/  LDL.64 R132, [R1+0x418] ;  /* 0x0004180001847983 */ /* 0x002ea80000100a00 */
[----:B------:R1:W-:Y:S04]  /*10da0*/  LDGSTS.E [R3+0x4a000], [R128.64], P4 ;  /* 0x4a00000080037fae */ /* 0x0003e8000a121846 */
[----:B------:R-:W2:Y:S04]  /*10db0*/  LDL.64 R130, [R1+0x4e8] ;  /* 0x0004e80001827983 */ /* 0x000ea80000100a00 */
[----:B-1----:R-:W2:Y:S01]  /*10dc0*/  LDL.64 R128, [R1+0x558] ;  /* 0x0005580001807983 */ /* 0x002ea20000100a00 */
[----:B------:R-:W-:-:S03]  /*10dd0*/  LOP3.LUT R0, R3, 0x10, RZ, 0x3c, !PT ;  /* 0x0000001003007812 */ /* 0x000fc600078e3cff */
[----:B------:R1:W-:Y:S04]  /*10de0*/  LDGSTS.E [R3+0x4b000], [R80.64], P4 ;  /* 0x4b00000050037fae */ /* 0x0003e8000a121846 */
        /* <DEDUP_REMOVED lines=11> */
[----:B------:R3:W-:Y:S01]  /*10ea0*/  LDGSTS.E [R0+0x47200], [R94.64], P4 ;  /* 0x472000005e007fae */ /* 0x0007e2000a121846 */
[----:B-1----:R-:W-:-:S03]  /*10eb0*/  LOP3.LUT R201, R3, 0x20, RZ, 0x3c, !PT ;  /* 0x0000002003c97812 */ /* 0x002fc600078e3cff */
[----:B------:R1:W-:Y:S04]  /*10ec0*/  LDGSTS.E [R0+0x48200], [R92.64], P4 ;  /* 0x482000005c007fae */ /* 0x0003e8000a121846 */
[----:B------:R1:W-:Y:S04]  /*10ed0*/  LDGSTS.E [R0+0x49200], [R90.64], P4 ;  /* 0x492000005a007fae */ /* 0x0003e8000a121846 */
[----:B------:R1:W-:Y:S04]  /*10ee0*/  LDGSTS.E [R0+0x4a200], [R88.64], P4 ;  /* 0x4a20000058007fae */ /* 0x0003e8000a121846 */
[----:B------:R1:W-:Y:S04]  /*10ef0*/  LDGSTS.E [R0+0x4b200], [R86.64], P4 ;  /* 0x4b20000056007fae */ /* 0x0003e8000a121846 */
[----:B------:R1:W-:Y:S04]  /*10f00*/  LDGSTS.E [R0+0x4c200], [R100.64], P4 ;  /* 0x4c20000064007fae */ /* 0x0003e8000a121846 */
[----:B----4-:R1:W-:Y:S04]  /*10f10*/  LDGSTS.E [R0+0x4d200], [R114.64], P4 ;  /* 0x4d20000072007fae */ /* 0x0103e8000a121846 */
[----:B---3--:R1:W-:Y:S04]  /*10f20*/  LDGSTS.E [R0+0x4e200], [R112.64], P4 ;  /* 0x4e20000070007fae */ /* 0x0083e8000a121846 */
[----:B------:R1:W-:Y:S04]  /*10f30*/  LDGSTS.E [R0+0x4f200], [R110.64], P4 ;  /* 0x4f2000006e007fae */ /* 0x0003e8000a121846 */
[----:B------:R3:W-:Y:S04]  /*10f40*/  LDGSTS.E [R201+0x40400], [R108.64], P4 ;  /* 0x404000006cc97fae */ /* 0x0007e8000a121846 */
[----:B------:R3:W-:Y:S04]  /*10f50*/  LDGSTS.E [R201+0x41400], [R106.64], P4 ;  /* 0x414000006ac97fae */ /* 0x0007e8000a121846 */
[----:B------:R3:W-:Y:S04]  /*10f60*/  LDGSTS.E [R201+0x42400], [R104.64], P4 ;  /* 0x4240000068c97fae */ /* 0x0007e8000a121846 */
[----:B------:R3:W-:Y:S01]  /*10f70*/  LDGSTS.E [R201+0x43400], [R102.64], P4 ;  /* 0x4340000066c97fae */ /* 0x0007e2000a121846 */
[----:B-1----:R-:W-:-:S03]  /*10f80*/  LOP3.LUT R0, R3, 0x30, RZ, 0x3c, !PT ;  /* 0x0000003003007812 */ /* 0x002fc600078e3cff */
[----:B--2---:R3:W-:Y:S04]  /*10f90*/  LDGSTS.E [R201+0x44400], [R116.64], P4 ;  /* 0x4440000074c97fae */ /* 0x0047e8000a121846 */
[----:B------:R3:W-:Y:S04]  /*10fa0*/  LDGSTS.E [R201+0x45400], [R132.64], P4 ;  /* 0x4540000084c97fae */ /* 0x0007e8000a121846 */
[----:B------:R3:W-:Y:S04]  /*10fb0*/  LDGSTS.E [R201+0x46400], [R130.64], P4 ;  /* 0x4640000082c97fae */ /* 0x0007e8000a121846 */
[----:B------:R3:W-:Y:S04]  /*10fc0*/  LDGSTS.E [R201+0x47400], [R128.64], P4 ;  /* 0x4740000080c97fae */ /* 0x0007e8000a121846 */
[----:B------:R1:W-:Y:S04]  /*10fd0*/  LDGSTS.E [R201+0x48400], [R26.64], P4 ;  /* 0x484000001ac97fae */ /* 0x0003e8000a121846 */
[----:B------:R2:W-:Y:S04]  /*10fe0*/  LDGSTS.E [R201+0x49400], [R28.64], P4 ;  /* 0x494000001cc97fae */ /* 0x0005e8000a121846 */
[----:B------:R4:W-:Y:S04]  /*10ff0*/  LDGSTS.E [R201+0x4a400], [R30.64], P4 ;  /* 0x4a4000001ec97fae */ /* 0x0009e8000a121846 */
[----:B-1----:R1:W5:Y:S04]  /*11000*/  LDL.LU.64 R26, [R1+0x2238] ;  /* 0x00223800011a7983 */ /* 0x0023680000300a00 */
[----:B--2---:R1:W5:Y:S04]  /*11010*/  LDL.LU.64 R28, [R1+0x2230] ;  /* 0x00223000011c7983 */ /* 0x0043680000300a00 */
[----:B----4-:R1:W5:Y:S04]  /*11020*/  LDL.LU.64 R30, [R1+0x2228] ;  /* 0x00222800011e7983 */ /* 0x0103680000300a00 */
[----:B------:R2:W-:Y:S04]  /*11030*/  LDGSTS.E [R201+0x4b400], [R32.64], P4 ;  /* 0x4b40000020c97fae */ /* 0x0005e8000a121846 */
[----:B------:R4:W-:Y:S04]  /*11040*/  LDGSTS.E [R201+0x4c400], [R58.64], P4 ;  /* 0x4c4000003ac97fae */ /* 0x0009e8000a121846 */
[----:B------:R1:W-:Y:S04]  /*11050*/  LDGSTS.E [R201+0x4d400], [R60.64], P4 ;  /* 0x4d4000003cc97fae */ /* 0x0003e8000a121846 */
[----:B--2---:R2:W5:Y:S04]  /*11060*/  LDL.LU.64 R32, [R1+0x2220] ;  /* 0x0022200001207983 */ /* 0x0045680000300a00 */
[----:B----4-:R2:W5:Y:S04]  /*11070*/  LDL.LU.64 R58, [R1+0x2218] ;  /* 0x00221800013a7983 */ /* 0x0105680000300a00 */
[----:B-1----:R2:W5:Y:S04]  /*11080*/  LDL.LU.64 R60, [R1+0x2210] ;  /* 0x00221000013c7983 */ /* 0x0025680000300a00 */
[----:B------:R1:W-:Y:S04]  /*11090*/  LDGSTS.E [R201+0x4e400], [R62.64], P4 ;  /* 0x4e4000003ec97fae */ /* 0x0003e8000a121846 */
[----:B------:R4:W-:Y:S04]  /*110a0*/  LDGSTS.E [R201+0x4f400], [R64.64], P4 ;  /* 0x4f40000040c97fae */ /* 0x0009e8000a121846 */
[----:B------:R2:W-:Y:S04]  /*110b0*/  LDGSTS.E [R0+0x40600], [R34.64], P4 ;  /* 0x4060000022007fae */ /* 0x0005e8000a121846 */
[----:B-1----:R1:W5:Y:S04]  /*110c0*/  LDL.LU.64 R62, [R1+0x2208] ;  /* 0x00220800013e7983 */ /* 0x0023680000300a00 */
[----:B----4-:R1:W5:Y:S04]  /*110d0*/  LDL.LU.64 R64, [R1+0x2200] ;  /* 0x0022000001407983 */ /* 0x0103680000300a00 */
[----:B--2---:R1:W5:Y:S04]  /*110e0*/  LDL.LU.64 R34, [R1+0x21f8] ;  /* 0x0021f80001227983 */ /* 0x0043680000300a00 */
        /* <DEDUP_REMOVED lines=54> */
[----:B------:R2:W-:Y:S04]  /*11450*/  STL [R1+0x640], RZ ;  /* 0x000640ff01007387 */ /* 0x0005e80000100800 */
        /* <DEDUP_REMOVED lines=182> */
[----:B------:R2:W-:Y:S01]  /*11fc0*/  STL [R1+0x7dc], RZ ;  /* 0x0007dcff01007387 */ /* 0x0005e20000100800 */
[----:B------:R-:W-:-:S03]  /*11fd0*/  LOP3.LUT R0, R3, 0x50, RZ, 0x3c, !PT ;  /* 0x0000005003007812 */ /* 0x000fc600078e3cff */
[----:B------:R2:W-:Y:S04]  /*11fe0*/  STL [R1+0x7c0], RZ ;  /* 0x0007c0ff01007387 */ /* 0x0005e80000100800 */
[----:B------:R2:W-:Y:S04]  /*11ff0*/  STL [R1+0x7c4], RZ ;  /* 0x0007c4ff01007387 */ /* 0x0005e80000100800 */
[----:B------:R2:W-:Y:S04]  /*12000*/  STL [R1+0x7c8], RZ ;  /* 0x0007c8ff01007387 */ /* 0x0005e80000100800 */
[----:B------:R2:W-:Y:S04]  /*12010*/  STL [R1+0x7cc], RZ ;  /* 0x0007ccff01007387 */ /* 0x0005e80000100800 */
[----:B------:R1:W-:Y:S04]  /*12020*/  LDGSTS.E [R252+0x4c800], [R126.64], P4 ;  /* 0x4c8000007efc7fae */ /* 0x0003e8000a121846 */
        /* <DEDUP_REMOVED lines=54> */
[----:B------:R2:W-:Y:S01]  /*12390*/  STL [R1+0x77c], RZ ;  /* 0x00077cff01007387 */ /* 0x0005e20000100800 */
[----:B-1----:R-:W-:-:S03]  /*123a0*/  LOP3.LUT R0, R3, 0x70, RZ, 0x3c, !PT ;  /* 0x0000007003007812 */ /* 0x002fc600078e3cff */
        /* <DEDUP_REMOVED lines=48> */
[----:B------:R2:W-:Y:S04]  /*126b0*/  STL [R1+0x710], RZ ;  /* 0x000710ff01007387 */ /* 0x0005e80000100800 */
[----:B------:R-:W0:Y:S01]  /*126c0*/  LDGDEPBAR ;  /* 0x00000000000079af */ /* 0x000e220000000000 */
[----:B-1----:R-:W-:Y:S01]  /*126d0*/  CS2R R208, SRZ ;  /* 0x0000000000d07805 */ /* 0x002fe2000001ff00 */
[----:B------:R-:W-:Y:S01]  /*126e0*/  CS2R R210, SRZ ;  /* 0x0000000000d27805 */ /* 0x000fe2000001ff00 */
[----:B------:R-:W-:Y:S01]  /*126f0*/  CS2R R204, SRZ ;  /* 0x0000000000cc7805 */ /* 0x000fe2000001ff00 */
[----:B------:R-:W-:Y:S01]  /*12700*/  CS2R R206, SRZ ;  /* 0x0000000000ce7805 */ /* 0x000fe2000001ff00 */
[----:B---3--:R-:W-:Y:S01]  /*12710*/  CS2R R200, SRZ ;  /* 0x0000000000c87805 */ /* 0x008fe2000001ff00 */
[----:B------:R-:W-:Y:S01]  /*12720*/  CS2R R202, SRZ ;  /* 0x0000000000ca7805 */ /* 0x000fe2000001ff00 */
        /* <DEDUP_REMOVED lines=25> */
[----:B--2---:R-:W-:Y:S01]  /*128c0*/  CS2R R150, SRZ ;  /* 0x0000000000967805 */ /* 0x004fe2000001ff00 */
        /* <DEDUP_REMOVED lines=10> */
[----:B----4-:R-:W-:Y:S01]  /*12970*/  CS2R R124, SRZ ;  /* 0x00000000007c7805 */ /* 0x010fe2000001ff00 */
        /* <DEDUP_REMOVED lines=35> */
[----:B------:R-:W-:-:S02]  /*12bb0*/  ISETP.GE.AND P0, PT, R216, 0x80, PT ;  /* 0x00000080d800780c */ /* 0x000fc40003f06270 */
[----:B------:R1:W-:Y:S01]  /*12bc0*/  STL [R1+0x714], RZ ;  /* 0x000714ff01007387 */ /* 0x0003e20000100800 */
[----:B------:R-:W-:Y:S01]  /*12bd0*/  CS2R R216, SRZ ;  /* 0x0000000000d87805 */ /* 0x000fe2000001ff00 */
[----:B------:R-:W-:Y:S01]  /*12be0*/  CS2R R218, SRZ ;  /* 0x0000000000da7805 */ /* 0x000fe2000001ff00 */
[----:B------:R-:W-:Y:S01]  /*12bf0*/  CS2R R220, SRZ ;  /* 0x0000000000dc7805 */ /* 0x000fe2000001ff00 */
[----:B------:R1:W-:Y:S01]  /*12c00*/  STL [R1+0x718], RZ ;  /* 0x000718ff01007387 */ /* 0x0003e20000100800 */
[----:B------:R-:W-:Y:S01]  /*12c10*/  CS2R R222, SRZ ;  /* 0x0000000000de7805 */ /* 0x000fe2000001ff00 */
[----:B------:R-:W-:Y:S01]  /*12c20*/  CS2R R232, SRZ ;  /* 0x0000000000e87805 */ /* 0x000fe2000001ff00 */
[----:B------:R-:W-:Y:S01]  /*12c30*/  CS2R R234, SRZ ;  /* 0x0000000000ea7805 */ /* 0x000fe2000001ff00 */
        /* <DEDUP_REMOVED lines=101> */
[----:B------:R-:W-:Y:S05]  /*13290*/  @!P0 BRA `(.L_x_0) ;  /* 0x0005ea0000008947 */ /* 0x000fea0003800000 */
[----:B------:R-:W2:Y:S04]  /*132a0*/  LDL.LU.64 R250, [R1+0x70] ;  /* 0x0000700001fa7983 */ /* 0x000ea80000300a00 */
[----:B------:R-:W3:Y:S04]  /*132b0*/  LDL.LU.64 R244, [R1+0x68] ;  /* 0x0000680001f47983 */ /* 0x000ee80000300a00 */
[----:B------:R-:W4:Y:S04]  /*132c0*/  LDL.LU.64 R246, [R1+0x60] ;  /* 0x0000600001f67983 */ /* 0x000f280000300a00 */
        /* <DEDUP_REMOVED lines=11> */
[----:B------:R-:W4:Y:S01]  /*13380*/  LDL.LU.64 R234, [R1] ;  /* 0x0000000001ea7983 */ /* 0x000f220000300a00 */
[----:B--2---:R-:W-:-:S03]  /*13390*/  MOV R0, R251 ;  /* 0x000000fb00007202 */ /* 0x004fc60000000f00 */
[----:B------:R-:W-:Y:S04]  /*133a0*/  STL [R1+0x1e68], R250 ;  /* 0x001e68fa01007387 */ /* 0x000fe80000100800 */
[----:B---3--:R-:W-:Y:S04]  /*133b0*/  STL [R1+0x1e64], R244 ;  /* 0x001e64f401007387 */ /* 0x008fe80000100800 */
[----:B------:R2:W-:Y:S04]  /*133c0*/  STL [R1+0x1e60], R0 ;  /* 0x001e600001007387 */ /* 0x0005e80000100800 */
[----:B----4-:R-:W-:Y:S01]  /*133d0*/  STL [R1+0x1e5c], R246 ;  /* 0x001e5cf601007387 */ /* 0x010fe20000100800 */
[----:B--2---:R-:W-:-:S05]  /*133e0*/  IMAD.MOV.U32 R0, RZ, RZ, R245 ;  /* 0x000000ffff007224 */ /* 0x004fca00078e00f5 */
[----:B------:R2:W-:Y:S04]  /*133f0*/  STL [R1+0x1e58], R0 ;  /* 0x001e580001007387 */ /* 0x0005e80000100800 */
[----:B------:R-:W-:Y:S01]  /*13400*/  STL [R1+0x1e54], R68 ;  /* 0x001e544401007387 */ /* 0x000fe20000100800 */
[----:B--2---:R-:W-:-:S05]  /*13410*/  IMAD.MOV.U32 R0, RZ, RZ, R247 ;  /* 0x000000ffff007224 */ /* 0x004fca00078e00f7 */
[----:B------:R2:W-:Y:S04]  /*13420*/  STL [R1+0x1e50], R0 ;  /* 0x001e500001007387 */ /* 0x0005e80000100800 */
[----:B------:R-:W-:Y:S01]  /*13430*/  STL [R1+0x1e4c], R70 ;  /* 0x001e4c4601007387 */ /* 0x000fe20000100800 */
[----:B--2---:R-:W-:-:S05]  /*13440*/  IMAD.MOV.U32 R0, RZ, RZ, R69 ;  /* 0x000000ffff007224 */ /* 0x004fca00078e0045 */
[----:B------:R2:W-:Y:S04]  /*13450*/  STL [R1+0x1e48], R0 ;  /* 0x001e480001007387 */ /* 0x0005e80000100800 */
[----:B------:R-:W-:Y:S01]  /*13460*/  STL [R1+0x1e44], R72 ;  /* 0x001e444801007387 */ /* 0x000fe20000100800 */
[----:B--2---:R-:W-:-:S05]  /*13470*/  MOV R0, R71 ;  /* 0x0000004700007202 */ /* 0x004fca0000000f00 */
        /* <DEDUP_REMOVED lines=28> */
[----:B-----5:R-:W-:Y:S01]  /*13640*/  STL [R1+0x1df4], R242 ;  /* 0x001df4f201007387 */ /* 0x020fe20000100800 */
[----:B--2---:R-:W-:-:S05]  /*13650*/  IMAD.MOV.U32 R0, RZ, RZ, R235 ;  /* 0x000000ffff007224 */ /* 0x004fca00078e00eb */
[----:B------:R2:W-:Y:S04]  /*13660*/  STL [R1+0x1df0], R0 ;  /* 0x001df00001007387 */ /* 0x0005e80000100800 */
[----:B------:R-:W-:Y:S04]  /*13670*/  STL [R1+0x1de8], R243 ;  /* 0x001de8f301007387 */ /* 0x000fe80000100800 */
        /* <DEDUP_REMOVED lines=50> */
[----:B------:R-:W3:Y:S04]  /*139a0*/  LDL.LU.64 R230, [R1+0x258] ;  /* 0x0002580001e67983 */ /* 0x000ee80000300a00 */
[----:B------:R-:W-:Y:S04]  /*139b0*/  STL [R1+0x1d24], R30 ;  /* 0x001d241e01007387 */ /* 0x000fe80000100800 */
[----:B------:R-:W-:Y:S04]  /*139c0*/  STL [R1+0x1d18], R31 ;  /* 0x001d181f01007387 */ /* 0x000fe80000100800 */
[----:B------:R-:W4:Y:S04]  /*139d0*/  LDL.LU.64 R70, [R1+0x2f0] ;  /* 0x0002f00001467983 */ /* 0x000f280000300a00 */
        /* <DEDUP_REMOVED lines=27> */
[----:B---3--:R3:W-:Y:S01]  /*13b90*/  STL [R1+0xf64], R230 ;  /* 0x000f64e601007387 */ /* 0x0087e20000100800 */
[----:B--2---:R-:W-:-:S03]  /*13ba0*/  IMAD.MOV.U32 R0, RZ, RZ, R231 ;  /* 0x000000ffff007224 */ /* 0x004fc600078e00e7 */
[----:B---3--:R-:W2:Y:S04]  /*13bb0*/  LDL.LU.64 R230, [R1+0xa30] ;  /* 0x000a300001e67983 */ /* 0x008ea80000300a00 */
[----:B------:R3:W-:Y:S04]  /*13bc0*/  STL [R1+0xf60], R0 ;  /* 0x000f600001007387 */ /* 0x0007e80000100800 */
[----:B----4-:R4:W-:Y:S01]  /*13bd0*/  STL [R1+0xf6c], R70 ;  /* 0x000f6c4601007387 */ /* 0x0109e20000100800 */
[----:B---3--:R-:W-:-:S03]  /*13be0*/  MOV R0, R71 ;  /* 0x0000004700007202 */ /* 0x008fc60000000f00 */
[----:B----4-:R-:W3:Y:S04]  /*13bf0*/  LDL.LU.64 R70, [R1+0xa38] ;  /* 0x000a380001467983 */ /* 0x010ee80000300a00 */
[----:B------:R4:W-:Y:S04]  /*13c00*/  STL [R1+0xf68], R0 ;  /* 0x000f680001007387 */ /* 0x0009e80000100800 */
[----:B------:R1:W-:Y:S01]  /*13c10*/  STL [R1+0xf74], R72 ;  /* 0x000f744801007387 */ /* 0x0003e20000100800 */
[----:B----4-:R-:W-:-:S03]  /*13c20*/  IMAD.MOV.U32 R0, RZ, RZ, R73 ;  /* 0x000000ffff007224 */ /* 0x010fc600078e0049 */
[----:B-1----:R-:W4:Y:S04]  /*13c30*/  LDL.LU.64 R72, [R1+0xa40] ;  /* 0x000a400001487983 */ /* 0x002f280000300a00 */
[----:B------:R1:W-:Y:S04]  /*13c40*/  STL [R1+0xf70], R0 ;  /* 0x000f700001007387 */ /* 0x0003e80000100800 */
[----:B------:R1:W-:Y:S02]  /*13c50*/  STL [R1+0xf7c], R216 ;  /* 0x000f7cd801007387 */ /* 0x0003e40000100800 */
[----:B-1----:R-:W-:-:S02]  /*13c60*/  IMAD.MOV.U32 R0, RZ, RZ, R217 ;  /* 0x000000ffff007224 */ /* 0x002fc400078e00d9 */
[----:B------:R-:W4:Y:S04]  /*13c70*/  LDL.LU.64 R216, [R1+0xa50] ;  /* 0x000a500001d87983 */ /* 0x000f280000300a00 */
[----:B------:R1:W-:Y:S04]  /*13c80*/  STL [R1+0xf78], R0 ;  /* 0x000f780001007387 */ /* 0x0003e80000100800 */
[----:B------:R1:W-:Y:S02]  /*13c90*/  STL [R1+0xf84], R218 ;  /* 0x000f84da01007387 */ /* 0x0003e40000100800 */
[----:B-1----:R-:W-:-:S02]  /*13ca0*/  IMAD.MOV.U32 R0, RZ, RZ, R219 ;  /* 0x000000ffff007224 */ /* 0x002fc400078e00db */
[----:B------:R-:W4:Y:S04]  /*13cb0*/  LDL.LU.64 R218, [R1+0xa60] ;  /* 0x000a600001da7983 */ /* 0x000f280000300a00 */
[----:B------:R1:W-:Y:S04]  /*13cc0*/  STL [R1+0xf80], R0 ;  /* 0x000f800001007387 */ /* 0x0003e80000100800 */
[----:B------:R1:W-:Y:S02]  /*13cd0*/  STL [R1+0xf8c], R234 ;  /* 0x000f8cea01007387 */ /* 0x0003e40000100800 */
[----:B-1----:R-:W-:-:S02]  /*13ce0*/  MOV R0, R235 ;  /* 0x000000eb00007202 */ /* 0x002fc40000000f00 */
[----:B------:R-:W4:Y:S04]  /*13cf0*/  LDL.LU.64 R234, [R1+0xa80] ;  /* 0x000a800001ea7983 */ /* 0x000f280000300a00 */
        /* <DEDUP_REMOVED lines=21> */
[----:B--2---:R2:W-:Y:S01]  /*13e50*/  STL [R1+0xfbc], R230 ;  /* 0x000fbce601007387 */ /* 0x0045e20000100800 */
[----:B-1----:R-:W-:-:S03]  /*13e60*/  IMAD.MOV.U32 R0, RZ, RZ, R231 ;  /* 0x000000ffff007224 */ /* 0x002fc600078e00e7 */
[----:B--2---:R-:W2:Y:S04]  /*13e70*/  LDL.LU.64 R230, [R1+0xa68] ;  /* 0x000a680001e67983 */ /* 0x004ea80000300a00 */
[----:B------:R1:W-:Y:S04]  /*13e80*/  STL [R1+0xfb8], R0 ;  /* 0x000fb80001007387 */ /* 0x0003e80000100800 */
[----:B---3--:R3:W-:Y:S01]  /*13e90*/  STL [R1+0xfc4], R70 ;  /* 0x000fc44601007387 */ /* 0x0087e20000100800 */
[----:B-1----:R-:W-:-:S03]  /*13ea0*/  IMAD.MOV.U32 R0, RZ, RZ, R71 ;  /* 0x000000ffff007224 */ /* 0x002fc600078e0047 */
[----:B---3--:R-:W3:Y:S04]  /*13eb0*/  LDL.LU.64 R70, [R1+0xa70] ;  /* 0x000a700001467983 */ /* 0x008ee80000300a00 */
[----:B------:R1:W-:Y:S04]  /*13ec0*/  STL [R1+0xfc0], R0 ;  /* 0x000fc00001007387 */ /* 0x0003e80000100800 */
[----:B----4-:R4:W-:Y:S01]  /*13ed0*/  STL [R1+0xfcc], R72 ;  /* 0x000fcc4801007387 */ /* 0x0109e20000100800 */
[----:B-1----:R-:W-:-:S03]  /*13ee0*/  MOV R0, R73 ;  /* 0x0000004900007202 */ /* 0x002fc60000000f00 */
[----:B----4-:R-:W4:Y:S04]  /*13ef0*/  LDL.LU.64 R72, [R1+0xa78] ;  /* 0x000a780001487983 */ /* 0x010f280000300a00 */
        /* <DEDUP_REMOVED lines=42> */
[----:B-1----:R-:W-:-:S03]  /*141a0*/  IMAD.MOV.U32 R0, RZ, RZ, R73 ;  /* 0x000000ffff007224 */ /* 0x002fc600078e0049 */
[----:B----4-:R-:W4:Y:S04]  /*141b0*/  LDL.LU.64 R72, [R1+0xb78] ;  /* 0x000b780001487983 */ /* 0x010f280000300a00 */
        /* <DEDUP_REMOVED lines=33> */
[----:B--2---:R2:W-:Y:S01]  /*143d0*/  STL [R1+0x106c], R230 ;  /* 0x00106ce601007387 */ /* 0x0045e20000100800 */
[----:B-1----:R-:W-:-:S03]  /*143e0*/  MOV R0, R231 ;  /* 0x000000e700007202 */ /* 0x002fc60000000f00 */
        /* <DEDUP_REMOVED lines=47> */
[----:B-1----:R-:W-:-:S03]  /*146e0*/  MOV R0, R71 ;  /* 0x0000004700007202 */ /* 0x002fc60000000f00 */
        /* <DEDUP_REMOVED lines=1274> */
[----:B---3--:R-:W-:Y:S04]  /*19690*/  STL [R1+0x1ac4], R70 ;  /* 0x001ac44601007387 */ /* 0x008fe80000100800 */
[----:B------:R-:W3:Y:S01]  /*196a0*/  LDL.LU.64 R68, [R1+0xda8] ;  /* 0x000da80001447983 */ /* 0x000ee20000300a00 */
[----:B-1----:R-:W-:-:S05]  /*196b0*/  IMAD.MOV.U32 R0, RZ, RZ, R71 ;  /* 0x000000ffff007224 */ /* 0x002fca00078e0047 */
[----:B------:R1:W-:Y:S04]  /*196c0*/  STL [R1+0x1ac0], R0 ;  /* 0x001ac00001007387 */ /* 0x0003e80000100800 */
[----:B----4-:R-:W-:Y:S01]  /*196d0*/  STL [R1+0x1acc], R72 ;  /* 0x001acc4801007387 */ /* 0x010fe20000100800 */
[----:B-1----:R-:W-:-:S03]  /*196e0*/  MOV R0, R73 ;  /* 0x0000004900007202 */ /* 0x002fc60000000f00 */
        /* <DEDUP_REMOVED lines=18> */
[----:B------:R-:W-:Y:S04]  /*19810*/  STL [R1+0x1af4], R222 ;  /* 0x001af4de01007387 */ /* 0x000fe80000100800 */
[----:B------:R-:W4:Y:S01]  /*19820*/  LDL.LU.64 R72, [R1+0x1b50] ;  /* 0x001b500001487983 */ /* 0x000f220000300a00 */
[----:B-1----:R-:W-:-:S05]  /*19830*/  IMAD.MOV.U32 R0, RZ, RZ, R223 ;  /* 0x000000ffff007224 */ /* 0x002fca00078e00df */
[----:B------:R1:W-:Y:S02]  /*19840*/  STL [R1+0x1af0], R0 ;  /* 0x001af00001007387 */ /* 0x0003e40000100800 */
[----:B-1----:R-:W-:Y:S02]  /*19850*/  IMAD.MOV.U32 R0, RZ, RZ, R233 ;  /* 0x000000ffff007224 */ /* 0x002fe400078e00e9 */
[----:B------:R-:W-:Y:S04]  /*19860*/  STL [R1+0x1afc], R232 ;  /* 0x001afce801007387 */ /* 0x000fe80000100800 */
[----:B------:R-:W4:Y:S04]  /*19870*/  LDL.LU.64 R222, [R1+0x1b58] ;  /* 0x001b580001de7983 */ /* 0x000f280000300a00 */
[----:B------:R1:W-:Y:S04]  /*19880*/  STL [R1+0x1af8], R0 ;  /* 0x001af80001007387 */ /* 0x0003e80000100800 */
[----:B------:R1:W-:Y:S02]  /*19890*/  STL [R1+0x1b04], R74 ;  /* 0x001b044a01007387 */ /* 0x0003e40000100800 */
[----:B-1----:R-:W-:-:S02]  /*198a0*/  IMAD.MOV.U32 R0, RZ, RZ, R75 ;  /* 0x000000ffff007224 */ /* 0x002fc400078e004b */
[----:B------:R-:W4:Y:S04]  /*198b0*/  LDL.LU.64 R232, [R1+0x1b60] ;  /* 0x001b600001e87983 */ /* 0x000f280000300a00 */
[----:B------:R-:W-:Y:S04]  /*198c0*/  STL [R1+0x1b0c], R228 ;  /* 0x001b0ce401007387 */ /* 0x000fe80000100800 */
[----:B------:R1:W-:Y:S04]  /*198d0*/  STL [R1+0x1b00], R0 ;  /* 0x001b000001007387 */ /* 0x0003e80000100800 */
[----:B------:R-:W4:Y:S01]  /*198e0*/  LDL.LU.64 R74, [R1+0x1b68] ;  /* 0x001b6800014a7983 */ /* 0x000f220000300a00 */
[----:B-1----:R-:W-:-:S03]  /*198f0*/  MOV R0, R229 ;  /* 0x000000e500007202 */ /* 0x002fc60000000f00 */
[----:B--2---:R-:W-:Y:S04]  /*19900*/  STL [R1+0x1b14], R230 ;  /* 0x001b14e601007387 */ /* 0x004fe80000100800 */
[----:B------:R1:W-:Y:S04]  /*19910*/  STL [R1+0x1b08], R0 ;  /* 0x001b080001007387 */ /* 0x0003e80000100800 */
[----:B------:R-:W2:Y:S01]  /*19920*/  LDL.LU.64 R228, [R1+0x1b70] ;  /* 0x001b700001e47983 */ /* 0x000ea20000300a00 */
[----:B-1----:R-:W-:-:S03]  /*19930*/  IMAD.MOV.U32 R0, RZ, RZ, R231 ;  /* 0x000000ffff007224 */ /* 0x002fc600078e00e7 */
[----:B---3--:R-:W-:Y:S04]  /*19940*/  STL [R1+0x1b1c], R68 ;  /* 0x001b1c4401007387 */ /* 0x008fe80000100800 */
[----:B------:R1:W-:Y:S04]  /*19950*/  STL [R1+0x1b10], R0 ;  /* 0x001b100001007387 */ /* 0x0003e80000100800 */
[----:B------:R-:W3:Y:S01]  /*19960*/  LDL.LU.64 R230, [R1+0x1b78] ;  /* 0x001b780001e67983 */ /* 0x000ee20000300a00 */
[----:B-1----:R-:W-:-:S03]  /*19970*/  IMAD.MOV.U32 R0, RZ, RZ, R69 ;  /* 0x000000ffff007224 */ /* 0x002fc600078e0045 */
[----:B----4-:R-:W-:Y:S04]  /*19980*/  STL [R1+0x1b24], R70 ;  /* 0x001b244601007387 */ /* 0x010fe80000100800 */
[----:B------:R1:W-:Y:S02]  /*19990*/  STL [R1+0x1b18], R0 ;  /* 0x001b180001007387 */ /* 0x0003e40000100800 */
[----:B-1----:R-:W-:Y:S02]  /*199a0*/  IMAD.MOV.U32 R0, RZ, RZ, R71 ;  /* 0x000000ffff007224 */ /* 0x002fe400078e0047 */
        /* <DEDUP_REMOVED lines=24> */
[----:B------:R-:W-:Y:S04]  /*19b30*/  STL [R1+0x1b5c], R232 ;  /* 0x001b5ce801007387 */ /* 0x000fe80000100800 */
[----:B------:R1:W-:Y:S04]  /*19b40*/  STL [R1+0x1b50], R0 ;  /* 0x001b500001007387 */ /* 0x0003e80000100800 */
[----:B------:R-:W4:Y:S01]  /*19b50*/  LDL.LU.64 R222, [R1+0x1bb0] ;  /* 0x001bb00001de7983 */ /* 0x000f220000300a00 */
[----:B-1----:R-:W-:-:S03]  /*19b60*/  IMAD.MOV.U32 R0, RZ, RZ, R233 ;  /* 0x000000ffff007224 */ /* 0x002fc600078e00e9 */
[----:B------:R-:W-:Y:S04]  /*19b70*/  STL [R1+0x1b64], R74 ;  /* 0x001b644a01007387 */ /* 0x000fe80000100800 */
[----:B------:R1:W-:Y:S04]  /*19b80*/  STL [R1+0x1b58], R0 ;  /* 0x001b580001007387 */ /* 0x0003e80000100800 */
[----:B------:R-:W4:Y:S01]  /*19b90*/  LDL.LU.64 R232, [R1+0x1bb8] ;  /* 0x001bb80001e87983 */ /* 0x000f220000300a00 */
[----:B-1----:R-:W-:-:S03]  /*19ba0*/  IMAD.MOV.U32 R0, RZ, RZ, R75 ;  /* 0x000000ffff007224 */ /* 0x002fc600078e004b */
[----:B--2---:R-:W-:Y:S04]  /*19bb0*/  STL [R1+0x1b6c], R228 ;  /* 0x001b6ce401007387 */ /* 0x004fe80000100800 */
[----:B------:R1:W-:Y:S04]  /*19bc0*/  STL [R1+0x1b60], R0 ;  /* 0x001b600001007387 */ /* 0x0003e80000100800 */
[----:B------:R-:W2:Y:S01]  /*19bd0*/  LDL.LU.64 R74, [R1+0x1bc0] ;  /* 0x001bc000014a7983 */ /* 0x000ea20000300a00 */
[----:B-1----:R-:W-:-:S03]  /*19be0*/  MOV R0, R229 ;  /* 0x000000e500007202 */ /* 0x002fc60000000f00 */
[----:B---3--:R-:W-:Y:S04]  /*19bf0*/  STL [R1+0x1b74], R230 ;  /* 0x001b74e601007387 */ /* 0x008fe80000100800 */
[----:B------:R1:W-:Y:S04]  /*19c00*/  STL [R1+0x1b68], R0 ;  /* 0x001b680001007387 */ /* 0x0003e80000100800 */
[----:B------:R-:W3:Y:S01]  /*19c10*/  LDL.LU.64 R228, [R1+0x1bc8] ;  /* 0x001bc80001e47983 */ /* 0x000ee20000300a00 */
[----:B-1----:R-:W-:-:S03]  /*19c20*/  IMAD.MOV.U32 R0, RZ, RZ, R231 ;  /* 0x000000ffff007224 */ /* 0x002fc600078e00e7 */
[----:B------:R-:W3:Y:S04]  /*19c30*/  LDL.LU.64 R230, [R1+0x1bd0] ;  /* 0x001bd00001e67983 */ /* 0x000ee80000300a00 */
[----:B------:R1:W-:Y:S04]  /*19c40*/  STL [R1+0x1b70], R0 ;  /* 0x001b700001007387 */ /* 0x0003e80000100800 */
[----:B----4-:R-:W-:Y:S04]  /*19c50*/  STL [R1+0x1b7c], R70 ;  /* 0x001b7c4601007387 */ /* 0x010fe80000100800 */
[----:B------:R-:W4:Y:S01]  /*19c60*/  LDL.LU.64 R68, [R1+0x1bd8] ;  /* 0x001bd80001447983 */ /* 0x000f220000300a00 */
[----:B-1----:R-:W-:-:S05]  /*19c70*/  IMAD.MOV.U32 R0, RZ, RZ, R71 ;  /* 0x000000ffff007224 */ /* 0x002fca00078e0047 */
[----:B------:R1:W-:Y:S04]  /*19c80*/  STL [R1+0x1b78], R0 ;  /* 0x001b780001007387 */ /* 0x0003e80000100800 */
        /* <DEDUP_REMOVED lines=8> */
[----:B------:R1:W-:Y:S04]  /*19d10*/  STL [R1+0x1b94], R234 ;  /* 0x001b94ea01007387 */ /* 0x0003e80000100800 */
[----:B------:R-:W4:Y:S01]  /*19d20*/  LDL.LU.64 R70, [R1+0x1bf0] ;  /* 0x001bf00001467983 */ /* 0x000f220000300a00 */
[----:B-1----:R-:W-:-:S03]  /*19d30*/  IMAD.MOV.U32 R0, RZ, RZ, R235 ;  /* 0x000000ffff007224 */ /* 0x002fc600078e00eb */
        /* <DEDUP_REMOVED lines=24> */
[----:B------:R-:W-:Y:S04]  /*19ec0*/  STL [R1+0x1bcc], R230 ;  /* 0x001bcce601007387 */ /* 0x000fe80000100800 */
[----:B------:R1:W-:Y:S04]  /*19ed0*/  STL [R1+0x1bc0], R0 ;  /* 0x001bc00001007387 */ /* 0x0003e80000100800 */
[----:B---3--:R-:W3:Y:S01]  /*19ee0*/  LDL.LU.64 R228, [R1+0xcd0] ;  /* 0x000cd00001e47983 */ /* 0x008ee20000300a00 */
[----:B-1----:R-:W-:-:S03]  /*19ef0*/  MOV R0, R231 ;  /* 0x000000e700007202 */ /* 0x002fc60000000f00 */
[----:B----4-:R-:W-:Y:S04]  /*19f00*/  STL [R1+0x1bd4], R68 ;  /* 0x001bd44401007387 */ /* 0x010fe80000100800 */
[----:B------:R1:W-:Y:S04]  /*19f10*/  STL [R1+0x1bc8], R0 ;  /* 0x001bc80001007387 */ /* 0x0003e80000100800 */
[----:B------:R-:W4:Y:S01]  /*19f20*/  LDL.LU.64 R230, [R1+0x1c30] ;  /* 0x001c300001e67983 */ /* 0x000f220000300a00 */
[----:B-1----:R-:W-:-:S03]  /*19f30*/  IMAD.MOV.U32 R0, RZ, RZ, R69 ;  /* 0x000000ffff007224 */ /* 0x002fc600078e0045 */
[----:B------:R-:W-:Y:S04]  /*19f40*/  STL [R1+0x1bdc], R216 ;  /* 0x001bdcd801007387 */ /* 0x000fe80000100800 */
[----:B------:R1:W-:Y:S02]  /*19f50*/  STL [R1+0x1bd0], R0 ;  /* 0x001bd00001007387 */ /* 0x0003e40000100800 */
[----:B-1----:R-:W-:Y:S02]  /*19f60*/  IMAD.MOV.U32 R0, RZ, RZ, R217 ;  /* 0x000000ffff007224 */ /* 0x002fe400078e00d9 */
[----:B------:R-:W4:Y:S04]  /*19f70*/  LDL.LU.64 R216, [R1+0x1c38] ;  /* 0x001c380001d87983 */ /* 0x000f280000300a00 */
[----:B------:R1:W-:Y:S04]  /*19f80*/  STL [R1+0x1bd8], R0 ;  /* 0x001bd80001007387 */ /* 0x0003e80000100800 */
[----:B------:R1:W-:Y:S02]  /*19f90*/  STL [R1+0x1be4], R218 ;  /* 0x001be4da01007387 */ /* 0x0003e40000100800 */
[----:B-1----:R-:W-:-:S02]  /*19fa0*/  IMAD.MOV.U32 R0, RZ, RZ, R219 ;  /* 0x000000ffff007224 */ /* 0x002fc400078e00db */
[----:B------:R-:W-:Y:S04]  /*19fb0*/  STL [R1+0x1bec], R70 ;  /* 0x001bec4601007387 */ /* 0x000fe80000100800 */
[----:B------:R1:W-:Y:S04]  /*19fc0*/  STL [R1+0x1be0], R0 ;  /* 0x001be00001007387 */ /* 0x0003e80000100800 */
[----:B------:R-:W4:Y:S01]  /*19fd0*/  LDL.LU.64 R218, [R1+0x1c40] ;  /* 0x001c400001da7983 */ /* 0x000f220000300a00 */
[----:B-1----:R-:W-:-:S03]  /*19fe0*/  MOV R0, R71 ;  /* 0x0000004700007202 */ /* 0x002fc60000000f00 */
        /* <DEDUP_REMOVED lines=12> */
[----:B------:R1:W-:Y:S02]  /*1a0b0*/  STL [R1+0x1c00], R0 ;  /* 0x001c000001007387 */ /* 0x0003e40000100800 */
[----:B-1----:R-:W-:Y:S02]  /*1a0c0*/  MOV R0, R223 ;  /* 0x000000df00007202 */ /* 0x002fe40000000f00 */
[----:B------:R-:W4:Y:S04]  /*1a0d0*/  LDL.LU.64 R222, [R1+0x1c58] ;  /* 0x001c580001de7983 */ /* 0x000f280000300a00 */
[----:B------:R1:W-:Y:S04]  /*1a0e0*/  STL [R1+0x1c08], R0 ;  /* 0x001c080001007387 */ /* 0x0003e80000100800 */
[----:B------:R2:W-:Y:S04]  /*1a0f0*/  STL [R1+0x1c14], R232 ;  /* 0x001c14e801007387 */ /* 0x0005e80000100800 */
[----:B------:R-:W4:Y:S01]  /*1a100*/  LDL.LU.64 R250, [R1+0x1c60] ;  /* 0x001c600001fa7983 */ /* 0x000f220000300a00 */
[----:B-1----:R-:W-:-:S05]  /*1a110*/  IMAD.MOV.U32 R0, RZ, RZ, R233 ;  /* 0x000000ffff007224 */ /* 0x002fca00078e00e9 */
[----:B------:R1:W-:Y:S04]  /*1a120*/  STL [R1+0x1c10], R0 ;  /* 0x001c100001007387 */ /* 0x0003e80000100800 */
[----:B--2---:R-:W-:Y:S04]  /*1a130*/  STL [R1+0x1c1c], R74 ;  /* 0x001c1c4a01007387 */ /* 0x004fe80000100800 */
[----:B------:R-:W2:Y:S04]  /*1a140*/  LDL.LU.64 R232, [R1+0x1c68] ;  /* 0x001c680001e87983 */ /* 0x000ea80000300a00 */
[----:B------:R-:W2:Y:S01]  /*1a150*/  LDL.LU.64 R244, [R1+0x1c70] ;  /* 0x001c700001f47983 */ /* 0x000ea20000300a00 */
[----:B-1----:R-:W-:-:S05]  /*1a160*/  IMAD.MOV.U32 R0, RZ, RZ, R75 ;  /* 0x000000ffff007224 */ /* 0x002fca00078e004b */
[----:B------:R1:W-:Y:S04]  /*1a170*/  STL [R1+0x1c18], R0 ;  /* 0x001c180001007387 */ /* 0x0003e80000100800 */
[----:B---3--:R-:W-:Y:S01]  /*1a180*/  STL [R1+0x1c24], R228 ;  /* 0x001c24e401007387 */ /* 0x008fe20000100800 */
[----:B-1----:R-:W-:-:S03]  /*1a190*/  IMAD.MOV.U32 R0, RZ, RZ, R229 ;  /* 0x000000ffff007224 */ /* 0x002fc600078e00e5 */
[----:B------:R-:W3:Y:S04]  /*1a1a0*/  LDL.LU.64 R246, [R1+0x1c78] ;  /* 0x001c780001f67983 */ /* 0x000ee80000300a00 */
[----:B------:R1:W-:Y:S04]  /*1a1b0*/  STL [R1+0x1c20], R0 ;  /* 0x001c200001007387 */ /* 0x0003e80000100800 */
[----:B----4-:R-:W-:Y:S04]  /*1a1c0*/  STL [R1+0x1c2c], R230 ;  /* 0x001c2ce601007387 */ /* 0x010fe80000100800 */
[----:B------:R-:W4:Y:S01]  /*1a1d0*/  LDL.LU.64 R68, [R1+0x1c80] ;  /* 0x001c800001447983 */ /* 0x000f220000300a00 */
[----:B-1----:R-:W-:-:S03]  /*1a1e0*/  MOV R0, R231 ;  /* 0x000000e700007202 */ /* 0x002fc60000000f00 */
[----:B------:R-:W4:Y:S04]  /*1a1f0*/  LDL.LU.64 R70, [R1+0x1c88] ;  /* 0x001c880001467983 */ /* 0x000f280000300a00 */
[----:B------:R1:W-:Y:S04]  /*1a200*/  STL [R1+0x1c28], R0 ;  /* 0x001c280001007387 */ /* 0x0003e80000100800 */
[----:B------:R-:W-:Y:S04]  /*1a210*/  STL [R1+0x1c34], R216 ;  /* 0x001c34d801007387 */ /* 0x000fe80000100800 */
[----:B------:R-:W4:Y:S01]  /*1a220*/  LDL.LU.64 R72, [R1+0xd00] ;  /* 0x000d000001487983 */ /* 0x000f220000300a00 */
[----:B-1----:R-:W-:-:S03]  /*1a230*/  IMAD.MOV.U32 R0, RZ, RZ, R217 ;  /* 0x000000ffff007224 */ /* 0x002fc600078e00d9 */
[----:B------:R-:W4:Y:S04]  /*1a240*/  LDL.LU.64 R74, [R1+0xd10] ;  /* 0x000d1000014a7983 */ /* 0x000f280000300a00 */
[----:B------:R1:W-:Y:S04]  /*1a250*/  STL [R1+0x1c30], R0 ;  /* 0x001c300001007387 */ /* 0x0003e80000100800 */
[----:B------:R-:W-:Y:S04]  /*1a260*/  STL [R1+0x1c3c], R218 ;  /* 0x001c3cda01007387 */ /* 0x000fe80000100800 */
[----:B------:R-:W4:Y:S01]  /*1a270*/  LDL.LU.64 R228, [R1+0xd30] ;  /* 0x000d300001e47983 */ /* 0x000f220000300a00 */
[----:B-1----:R-:W-:-:S03]  /*1a280*/  IMAD.MOV.U32 R0, RZ, RZ, R219 ;  /* 0x000000ffff007224 */ /* 0x002fc600078e00db */
[----:B------:R-:W4:Y:S04]  /*1a290*/  LDL.LU.64 R230, [R1+0xd48] ;  /* 0x000d480001e67983 */ /* 0x000f280000300a00 */
[----:B------:R1:W-:Y:S02]  /*1a2a0*/  STL [R1+0x1c38], R0 ;  /* 0x001c380001007387 */ /* 0x0003e40000100800 */
[----:B-1----:R-:W-:Y:S02]  /*1a2b0*/  IMAD.MOV.U32 R0, RZ, RZ, R235 ;  /* 0x000000ffff007224 */ /* 0x002fe400078e00eb */
[----:B------:R-:W-:Y:S04]  /*1a2c0*/  STL [R1+0x1c44], R234 ;  /* 0x001c44ea01007387 */ /* 0x000fe80000100800 */
[----:B------:R-:W4:Y:S04]  /*1a2d0*/  LDL.LU.64 R216, [R1+0x1cb0] ;  /* 0x001cb00001d87983 */ /* 0x000f280000300a00 */
[----:B------:R-:W4:Y:S04]  /*1a2e0*/  LDL.LU.64 R218, [R1+0x1cb8] ;  /* 0x001cb80001da7983 */ /* 0x000f280000300a00 */
[----:B------:R1:W-:Y:S02]  /*1a2f0*/  STL [R1+0x1c40], R0 ;  /* 0x001c400001007387 */ /* 0x0003e40000100800 */
[----:B-1----:R-:W-:-:S02]  /*1a300*/  MOV R0, R221 ;  /* 0x000000dd00007202 */ /* 0x002fc40000000f00 */
[----:B------:R1:W-:Y:S04]  /*1a310*/  STL [R1+0x1c4c], R220 ;  /* 0x001c4cdc01007387 */ /* 0x0003e80000100800 */
[----:B------:R-:W4:Y:S04]  /*1a320*/  LDL.LU.64 R234, [R1+0x1cc0] ;  /* 0x001cc00001ea7983 */ /* 0x000f280000300a00 */
[----:B-1----:R-:W4:Y:S04]  /*1a330*/  LDL.LU.64 R220, [R1+0x1cc8] ;  /* 0x001cc80001dc7983 */ /* 0x002f280000300a00 */
[----:B------:R1:W-:Y:S02]  /*1a340*/  STL [R1+0x1c48], R0 ;  /* 0x001c480001007387 */ /* 0x0003e40000100800 */
[----:B-1----:R-:W-:-:S02]  /*1a350*/  IMAD.MOV.U32 R0, RZ, RZ, R223 ;  /* 0x000000ffff007224 */ /* 0x002fc400078e00df */
[----:B------:R1:W-:Y:S04]  /*1a360*/  STL [R1+0x1c54], R222 ;  /* 0x001c54de01007387 */ /* 0x0003e80000100800 */
[----:B-1----:R-:W4:Y:S04]  /*1a370*/  LDL.LU.64 R222, [R1+0x1cd0] ;  /* 0x001cd00001de7983 */ /* 0x002f280000300a00 */
[----:B------:R1:W-:Y:S04]  /*1a380*/  STL [R1+0x1c50], R0 ;  /* 0x001c500001007387 */ /* 0x0003e80000100800 */
[----:B------:R-:W-:Y:S01]  /*1a390*/  STL [R1+0x1c5c], R250 ;  /* 0x001c5cfa01007387 */ /* 0x000fe20000100800 */
[----:B-1----:R-:W-:-:S03]  /*1a3a0*/  IMAD.MOV.U32 R0, RZ, RZ, R251 ;  /* 0x000000ffff007224 */ /* 0x002fc600078e00fb */
[----:B--2---:R-:W-:Y:S04]  /*1a3b0*/  STL [R1+0x1c64], R232 ;  /* 0x001c64e801007387 */ /* 0x004fe80000100800 */
[----:B------:R1:W-:Y:S04]  /*1a3c0*/  STL [R1+0x1c58], R0 ;  /* 0x001c580001007387 */ /* 0x0003e80000100800 */
[----:B------:R-:W-:Y:S01]  /*1a3d0*/  STL [R1+0x1c6c], R244 ;  /* 0x001c6cf401007387 */ /* 0x000fe20000100800 */
[----:B-1----:R-:W-:-:S05]  /*1a3e0*/  IMAD.MOV.U32 R0, RZ, RZ, R233 ;  /* 0x000000ffff007224 */ /* 0x002fca00078e00e9 */
[----:B------:R1:W-:Y:S04]  /*1a3f0*/  STL [R1+0x1c60], R0 ;  /* 0x001c600001007387 */ /* 0x0003e80000100800 */
[----:B------:R-:W2:Y:S01]  /*1a400*/  LDL.LU.64 R232, [R1+0x1eb8] ;  /* 0x001eb80001e87983 */ /* 0x000ea20000300a00 */
[----:B-1----:R-:W-:-:S03]  /*1a410*/  MOV R0, R245 ;  /* 0x000000f500007202 */ /* 0x002fc60000000f00 */
[----:B---3--:R-:W-:Y:S04]  /*1a420*/  STL [R1+0x1c74], R246 ;  /* 0x001c74f601007387 */ /* 0x008fe80000100800 */
[----:B------:R1:W-:Y:S04]  /*1a430*/  STL [R1+0x1c68], R0 ;  /* 0x001c680001007387 */ /* 0x0003e80000100800 */
[----:B----4-:R-:W-:Y:S01]  /*1a440*/  STL [R1+0x1c7c], R68 ;  /* 0x001c7c4401007387 */ /* 0x010fe20000100800 */
[----:B-1----:R-:W-:-:S05]  /*1a450*/  IMAD.MOV.U32 R0, RZ, RZ, R247 ;  /* 0x000000ffff007224 */ /* 0x002fca00078e00f7 */
[----:B------:R1:W-:Y:S04]  /*1a460*/  STL [R1+0x1c70], R0 ;  /* 0x001c700001007387 */ /* 0x0003e80000100800 */
[----:B------:R-:W-:Y:S01]  /*1a470*/  STL [R1+0x1c84], R70 ;  /* 0x001c844601007387 */ /* 0x000fe20000100800 */
[----:B-1----:R-:W-:-:S05]  /*1a480*/  IMAD.MOV.U32 R0, RZ, RZ, R69 ;  /* 0x000000ffff007224 */ /* 0x002fca00078e0045 */
[----:B------:R1:W-:Y:S02]  /*1a490*/  STL [R1+0x1c78], R0 ;  /* 0x001c780001007387 */ /* 0x0003e40000100800 */
[----:B-1----:R-:W-:Y:S02]  /*1a4a0*/  IMAD.MOV.U32 R0, RZ, RZ, R71 ;  /* 0x000000ffff007224 */ /* 0x002fe400078e0047 */
[----:B------:R-:W-:Y:S04]  /*1a4b0*/  STL [R1+0x1c8c], R72 ;  /* 0x001c8c4801007387 */ /* 0x000fe80000100800 */
[----:B------:R1:W-:Y:S04]  /*1a4c0*/  STL [R1+0x1c80], R0 ;  /* 0x001c800001007387 */ /* 0x0003e80000100800 */
[----:B------:R-:W-:Y:S01]  /*1a4d0*/  STL [R1+0x1c94], R74 ;  /* 0x001c944a01007387 */ /* 0x000fe20000100800 */
[----:B-1----:R-:W-:-:S05]  /*1a4e0*/  MOV R0, R73 ;  /* 0x0000004900007202 */ /* 0x002fca0000000f00 */
[----:B------:R1:W-:Y:S04]  /*1a4f0*/  STL [R1+0x1c88], R0 ;  /* 0x001c880001007387 */ /* 0x0003e80000100800 */
[----:B------:R-:W-:Y:S01]  /*1a500*/  STL [R1+0x1c9c], R228 ;  /* 0x001c9ce401007387 */ /* 0x000fe20000100800 */
[----:B-1----:R-:W-:-:S05]  /*1a510*/  IMAD.MOV.U32 R0, RZ, RZ, R75 ;  /* 0x000000ffff007224 */ /* 0x002fca00078e004b */
        /* <DEDUP_REMOVED lines=18> */
[----:B------:R1:W-:Y:S02]  /*1a640*/  STL [R1+0x1cc0], R0 ;  /* 0x001cc00001007387 */ /* 0x0003e40000100800 */
[----:B-1----:R-:W-:-:S05]  /*1a650*/  MOV R0, R223 ;  /* 0x000000df00007202 */ /* 0x002fca0000000f00 */
[----:B------:R-:W-:Y:S01]  /*1a660*/  STL [R1+0x1cc8], R0 ;  /* 0x001cc80001007387 */ /* 0x000fe20000100800 */
[----:B--2---:R-:W-:-:S03]  /*1a670*/  IMAD.MOV.U32 R14, RZ, RZ, R233 ;  /* 0x000000ffff0e7224 */ /* 0x004fc600078e00e9 */
[----:B------:R-:W-:Y:S04]  /*1a680*/  STL [R1+0x1cd4], R232 ;  /* 0x001cd4e801007387 */ /* 0x000fe80000100800 */
[----:B------:R-:W-:Y:S04]  /*1a690*/  STL [R1+0x1cd0], R14 ;  /* 0x001cd00e01007387 */ /* 0x000fe80000100800 */
[----:B------:R-:W-:Y:S04]  /*1a6a0*/  STL [R1+0xf58], R10 ;  /* 0x000f580a01007387 */ /* 0x000fe80000100800 */
[----:B------:R-:W-:Y:S04]  /*1a6b0*/  STL [R1+0xf50], R11 ;  /* 0x000f500b01007387 */ /* 0x000fe80000100800 */
[----:B------:R-:W-:Y:S04]  /*1a6c0*/  STL [R1+0xf54], R8 ;  /* 0x000f540801007387 */ /* 0x000fe80000100800 */
[----:B------:R-:W-:Y:S04]  /*1a6d0*/  STL [R1+0xf48], R9 ;  /* 0x000f480901007387 */ /* 0x000fe80000100800 */
[----:B------:R-:W-:Y:S04]  /*1a6e0*/  STL [R1+0xf4c], R6 ;  /* 0x000f4c0601007387 */ /* 0x000fe80000100800 */
[----:B------:R1:W-:Y:S04]  /*1a6f0*/  STL [R1+0xf40], R7 ;  /* 0x000f400701007387 */ /* 0x0003e80000100800 */
[----:B------:R-:W-:Y:S04]  /*1a700*/  STL [R1+0xf44], R4 ;  /* 0x000f440401007387 */ /* 0x000fe80000100800 */
[----:B------:R2:W-:Y:S04]  /*1a710*/  STL [R1+0xb3c], R5 ;  /* 0x000b3c0501007387 */ /* 0x0005e80000100800 */
[----:B-1----:R-:W3:Y:S04]  /*1a720*/  LDL.LU.64 R6, [R1+0x1ec0] ;  /* 0x001ec00001067983 */ /* 0x002ee80000300a00 */
[----:B--2---:R-:W2:Y:S04]  /*1a730*/  LDL.LU.64 R4, [R1+0x1ec8] ;  /* 0x001ec80001047983 */ /* 0x004ea80000300a00 */
[----:B---3--:R1:W-:Y:S04]  /*1a740*/  STL.64 [R1+0xb18], R6 ;  /* 0x000b180601007387 */ /* 0x0083e80000100a00 */
[----:B-1----:R-:W3:Y:S04]  /*1a750*/  LDL.64 R6, [R1+0x1e78] ;  /* 0x001e780001067983 */ /* 0x002ee80000100a00 */
[----:B--2---:R1:W-:Y:S04]  /*1a760*/  STL.64 [R1+0xb10], R4 ;  /* 0x000b100401007387 */ /* 0x0043e80000100a00 */
[----:B-1----:R-:W2:Y:S04]  /*1a770*/  LDL.LU.64 R4, [R1+0x1e80] ;  /* 0x001e800001047983 */ /* 0x002ea80000300a00 */
[----:B------:R-:W1:Y:S04]  /*1a780*/  S2R R234, SR_TID.X ;  /* 0x0000000000ea7919 */ /* 0x000e680000002100 */
[----:B---3--:R3:W-:Y:S04]  /*1a790*/  STL.64 [R1+0xb08], R6 ;  /* 0x000b080601007387 */ /* 0x0087e80000100a00 */
[----:B---3--:R-:W3:Y:S04]  /*1a7a0*/  LDL.LU.64 R6, [R1+0x1e88] ;  /* 0x001e880001067983 */ /* 0x008ee80000300a00 */
[----:B--2---:R2:W-:Y:S04]  /*1a7b0*/  STL.64 [R1+0xb00], R4 ;  /* 0x000b000401007387 */ /* 0x0045e80000100a00 */
[----:B--2---:R-:W2:Y:S01]  /*1a7c0*/  LDL.LU.64 R4, [R1+0x1e90] ;  /* 0x001e900001047983 */ /* 0x004ea20000300a00 */
[----:B------:R-:W-:-:S02]  /*1a7d0*/  IMAD.MOV.U32 R235, RZ, RZ, 0x7f ;  /* 0x0000007fffeb7424 */ /* 0x000fc400078e00ff */
[----:B-1----:R-:W-:-:S03]  /*1a7e0*/  IMAD.SHL.U32 R252, R234, 0x2, RZ ;  /* 0x00000002eafc7824 */ /* 0x002fc600078e00ff */
[----:B------:R-:W-:Y:S02]  /*1a7f0*/  IADD3 R235, R235, c[0x0][0x180], RZ ;  /* 0x00006000ebeb7a10 */ /* 0x000fe40007ffe0ff */
[----:B------:R-:W-:Y:S02]  /*1a800*/  LOP3.LUT R0, R252, 0xc0, RZ, 0xc0, !PT ;  /* 0x000000c0fc007812 */ /* 0x000fe400078ec0ff */
[----:B------:R-:W-:Y:S02]  /*1a810*/  SHF.R.S32.HI R12, RZ, 0x1f, R235 ;  /* 0x0000001fff0c7819 */ /* 0x000fe400000114eb */
[C---:B------:R-:W-:Y:S02]  /*1a820*/  LOP3.LUT R2, R234.reuse, 0x7, RZ, 0xc0, !PT ;  /* 0x00000007ea027812 */ /* 0x040fe400078ec0ff */
[----:B------:R-:W-:Y:S02]  /*1a830*/  LOP3.LUT R13, R234, 0x3, RZ, 0xc0, !PT ;  /* 0x00000003ea0d7812 */ /* 0x000fe400078ec0ff */
[----:B------:R-:W-:-:S02]  /*1a840*/  LOP3.LUT R0, R0, 0x1c, R234, 0xf8, !PT ;  /* 0x0000001c00007812 */ /* 0x000fc400078ef8ea */
[----:B------:R-:W-:Y:S01]  /*1a850*/  LEA.HI R12, R12, R235, RZ, 0x7 ;  /* 0x000000eb0c0c7211 */ /* 0x000fe200078f38ff */
[----:B---3--:R1:W-:Y:S04]  /*1a860*/  STL.64 [R1+0xaf8], R6 ;  /* 0x000af80601007387 */ /* 0x0083e80000100a00 */
[----:B------:R-:W3:Y:S04]  /*1a870*/  LDL.LU.64 R234, [R1+0x300] ;  /* 0x0003000001ea7983 */ /* 0x000ee80000300a00 */
[----:B-1----:R-:W4:Y:S04]  /*1a880*/  LDL.LU.64 R6, [R1+0xd90] ;  /* 0x000d900001067983 */ /* 0x002f280000300a00 */
[----:B--2---:R1:W-:Y:S04]  /*1a890*/  STL.64 [R1+0xaf0], R4 ;  /* 0x000af00401007387 */ /* 0x0043e80000100a00 */
[----:B-1----:R-:W2:Y:S04]  /*1a8a0*/  LDL.LU.64 R4, [R1+0xda0] ;  /* 0x000da00001047983 */ /* 0x002ea80000300a00 */
[----:B----4-:R1:W-:Y:S04]  /*1a8b0*/  STL.64 [R1+0xae8], R6 ;  /* 0x000ae80601007387 */ /* 0x0103e80000100a00 */
[----:B------:R-:W4:Y:S04]  /*1a8c0*/  LDL.LU.64 R74, [R1+0x2b8] ;  /* 0x0002b800014a7983 */ /* 0x000f280000300a00 */
[----:B-1----:R-:W3:Y:S04]  /*1a8d0*/  LDL.LU.64 R6, [R1+0xdb8] ;  /* 0x000db80001067983 */ /* 0x002ee80000300a00 */
[----:B--2---:R1:W-:Y:S04]  /*1a8e0*/  STL.64 [R1+0xae0], R4 ;  /* 0x000ae00401007387 */ /* 0x0043e80000100a00 */
[----:B-1----:R-:W2:Y:S04]  /*1a8f0*/  LDL.LU.64 R4, [R1+0xdc8] ;  /* 0x000dc80001047983 */ /* 0x002ea80000300a00 */
[----:B---3--:R1:W-:Y:S04]  /*1a900*/  STL.64 [R1+0xad8], R6 ;  /* 0x000ad80601007387 */ /* 0x0083e80000100a00 */
[----:B------:R-:W3:Y:S04]  /*1a910*/  LDL.LU.64 R232, [R1+0x288] ;  /* 0x0002880001e87983 */ /* 0x000ee80000300a00 */
        /* <DEDUP_REMOVED lines=37> */
[----:B-1----:R-:W2:Y:S01]  /*1ab70*/  LDL.LU.64 R4, [R1+0xe20] ;  /* 0x000e200001047983 */ /* 0x002ea20000300a00 */
[----:B------:R-:W-:-:S05]  /*1ab80*/  IMAD R2, R2, 0x210, RZ ;  /* 0x0000021002027824 */ /* 0x000fca00078e02ff */
[----:B------:R-:W-:Y:S02]  /*1ab90*/  LOP3.LUT R252, R2, 0x30, R252, 0x78, !PT ;  /* 0x0000003002fc7812 */ /* 0x000fe400078e78fc */
[----:B------:R-:W-:Y:S01]  /*1aba0*/  MOV R2, R235 ;  /* 0x000000eb00027202 */ /* 0x000fe20000000f00 */
[----:B---3--:R-:W-:Y:S04]  /*1abb0*/  STL.64 [R1+0xa58], R6 ;  /* 0x000a580601007387 */ /* 0x008fe80000100a00 */
[----:B------:R-:W3:Y:S04]  /*1abc0*/  LDL.LU.64 R222, [R1+0x2c0] ;  /* 0x0002c00001de7983 */ /* 0x000ee80000300a00 */
[----:B--2---:R-:W-:Y:S04]  /*1abd0*/  STL.64 [R1+0xa50], R4 ;  /* 0x000a500401007387 */ /* 0x004fe80000100a00 */
[----:B------:R1:W-:Y:S04]  /*1abe0*/  STL [R1+0xb44], R234 ;  /* 0x000b44ea01007387 */ /* 0x0003e80000100800 */
[----:B-1----:R-:W2:Y:S04]  /*1abf0*/  LDL.LU.64 R234, [R1+0x290] ;  /* 0x0002900001ea7983 */ /* 0x002ea80000300a00 */
        /* <DEDUP_REMOVED lines=37> */
[----:B---3--:R3:W-:Y:S01]  /*1ae50*/  STL [R1+0xb94], R222 ;  /* 0x000b94de01007387 */ /* 0x0087e20000100800 */
[----:B-1----:R-:W-:-:S03]  /*1ae60*/  IMAD.MOV.U32 R2, RZ, RZ, R223 ;  /* 0x000000ffff027224 */ /* 0x002fc600078e00df */
[----:B---3--:R-:W3:Y:S04]  /*1ae70*/  LDL.LU.64 R222, [R1+0x270] ;  /* 0x0002700001de7983 */ /* 0x008ee80000300a00 */
[----:B------:R1:W-:Y:S04]  /*1ae80*/  STL [R1+0xb90], R2 ;  /* 0x000b900201007387 */ /* 0x0003e80000100800 */
[----:B--2---:R2:W-:Y:S01]  /*1ae90*/  STL [R1+0xb9c], R234 ;  /* 0x000b9cea01007387 */ /* 0x0045e20000100800 */
[----:B-1----:R-:W-:-:S03]  /*1aea0*/  IMAD.MOV.U32 R2, RZ, RZ, R235 ;  /* 0x000000ffff027224 */ /* 0x002fc600078e00eb */
[----:B--2---:R-:W2:Y:S04]  /*1aeb0*/  LDL.LU.64 R234, [R1+0xb0] ;  /* 0x0000b00001ea7983 */ /* 0x004ea80000300a00 */
        /* <DEDUP_REMOVED lines=81> */
[----:B---3--:R3:W-:Y:S01]  /*1b3d0*/  STL [R1+0xc44], R222 ;  /* 0x000c44de01007387 */ /* 0x0087e20000100800 */
[----:B-1----:R-:W-:-:S03]  /*1b3e0*/  MOV R2, R223 ;  /* 0x000000df00027202 */ /* 0x002fc60000000f00 */
        /* <DEDUP_REMOVED lines=47> */
[----:B-1----:R-:W-:-:S03]  /*1b6e0*/  MOV R2, R235 ;  /* 0x000000eb00027202 */ /* 0x002fc60000000f00 */
        /* <DEDUP_REMOVED lines=70> */
[----:B------:R-:W-:Y:S04]  /*1bb50*/  STL [R1+0xd34], R72 ;  /* 0x000d344801007387 */ /* 0x000fe80000100800 */
        /* <DEDUP_REMOVED lines=19> */
[----:B----4-:R-:W-:Y:S04]  /*1bc90*/  STL [R1+0xd5c], R74 ;  /* 0x000d5c4a01007387 */ /* 0x010fe80000100800 */
[----:B------:R-:W4:Y:S01]  /*1bca0*/  LDL.LU.64 R72, [R1+0x488] ;  /* 0x0004880001487983 */ /* 0x000f220000300a00 */
[----:B-1----:R-:W-:-:S05]  /*1bcb0*/  IMAD.MOV.U32 R2, RZ, RZ, R75 ;  /* 0x000000ffff027224 */ /* 0x002fca00078e004b */
[----:B------:R1:W-:Y:S02]  /*1bcc0*/  STL [R1+0xd58], R2 ;  /* 0x000d580201007387 */ /* 0x0003e40000100800 */
[----:B-1----:R-:W-:Y:S02]  /*1bcd0*/  MOV R2, R233 ;  /* 0x000000e900027202 */ /* 0x002fe40000000f00 */
[----:B------:R1:W-:Y:S04]  /*1bce0*/  STL [R1+0xd64], R232 ;  /* 0x000d64e801007387 */ /* 0x0003e80000100800 */
[----:B-1----:R-:W4:Y:S04]  /*1bcf0*/  LDL.LU.64 R232, [R1+0x3e0] ;  /* 0x0003e00001e87983 */ /* 0x002f280000300a00 */
        /* <DEDUP_REMOVED lines=15> */
[----:B-1----:R-:W-:-:S03]  /*1bdf0*/  MOV R2, R71 ;  /* 0x0000004700027202 */ /* 0x002fc60000000f00 */
[----:B------:R-:W-:Y:S04]  /*1be00*/  STL [R1+0xd8c], R68 ;  /* 0x000d8c4401007387 */ /* 0x000fe80000100800 */
        /* <DEDUP_REMOVED lines=44> */
[----:B------:R-:W4:Y:S04]  /*1c0d0*/  LDL.LU.64 R216, [R1+0x578] ;  /* 0x0005780001d87983 */ /* 0x000f280000300a00 */
[----:B------:R-:W4:Y:S01]  /*1c0e0*/  LDL.LU.64 R68, [R1+0x540] ;  /* 0x0005400001447983 */ /* 0x000f220000300a00 */
[----:B-1----:R-:W-:-:S05]  /*1c0f0*/  MOV R2, R71 ;  /* 0x0000004700027202 */ /* 0x002fca0000000f00 */
[----:B------:R1:W-:Y:S04]  /*1c100*/  STL [R1+0xde0], R2 ;  /* 0x000de00201007387 */ /* 0x0003e80000100800 */
        /* <DEDUP_REMOVED lines=8> */
[----:B---3--:R3:W-:Y:S04]  /*1c190*/  STL [R1+0xdfc], R222 ;  /* 0x000dfcde01007387 */ /* 0x0087e80000100800 */
[----:B------:R-:W4:Y:S01]  /*1c1a0*/  LDL.LU.64 R70, [R1+0x980] ;  /* 0x0009800001467983 */ /* 0x000f220000300a00 */
[----:B-1----:R-:W-:-:S03]  /*1c1b0*/  IMAD.MOV.U32 R2, RZ, RZ, R223 ;  /* 0x000000ffff027224 */ /* 0x002fc600078e00df */
[----:B--2---:R-:W-:Y:S04]  /*1c1c0*/  STL [R1+0xe04], R234 ;  /* 0x000e04ea01007387 */ /* 0x004fe80000100800 */
[----:B------:R1:W-:Y:S04]  /*1c1d0*/  STL [R1+0xdf8], R2 ;  /* 0x000df80201007387 */ /* 0x0003e80000100800 */
[----:B---3--:R-:W2:Y:S01]  /*1c1e0*/  LDL.LU.64 R222, [R1+0x948] ;  /* 0x0009480001de7983 */ /* 0x008ea20000300a00 */
[----:B-1----:R-:W-:-:S03]  /*1c1f0*/  MOV R2, R235 ;  /* 0x000000eb00027202 */ /* 0x002fc60000000f00 */
[----:B----4-:R-:W-:Y:S04]  /*1c200*/  STL [R1+0xe0c], R72 ;  /* 0x000e0c4801007387 */ /* 0x010fe80000100800 */
[----:B------:R1:W-:Y:S04]  /*1c210*/  STL [R1+0xe00], R2 ;  /* 0x000e000201007387 */ /* 0x0003e80000100800 */
[----:B------:R-:W3:Y:S01]  /*1c220*/  LDL.LU.64 R234, [R1+0x638] ;  /* 0x0006380001ea7983 */ /* 0x000ee20000300a00 */
[----:B-1----:R-:W-:-:S03]  /*1c230*/  IMAD.MOV.U32 R2, RZ, RZ, R73 ;  /* 0x000000ffff027224 */ /* 0x002fc600078e0049 */
        /* <DEDUP_REMOVED lines=35> */
[----:B--2---:R-:W-:Y:S04]  /*1c470*/  STL [R1+0xe5c], R222 ;  /* 0x000e5cde01007387 */ /* 0x004fe80000100800 */
[----:B------:R1:W-:Y:S02]  /*1c480*/  STL [R1+0xe50], R2 ;  /* 0x000e500201007387 */ /* 0x0003e40000100800 */
[----:B-1----:R-:W-:Y:S02]  /*1c490*/  IMAD.MOV.U32 R2, RZ, RZ, R223 ;  /* 0x000000ffff027224 */ /* 0x002fe400078e00df */
[----:B------:R-:W2:Y:S04]  /*1c4a0*/  LDL.LU.64 R222, [R1+0x910] ;  /* 0x0009100001de7983 */ /* 0x000ea80000300a00 */
[----:B------:R1:W-:Y:S04]  /*1c4b0*/  STL [R1+0xe58], R2 ;  /* 0x000e580201007387 */ /* 0x0003e80000100800 */
[----:B---3--:R3:W-:Y:S01]  /*1c4c0*/  STL [R1+0xe64], R234 ;  /* 0x000e64ea01007387 */ /* 0x0087e20000100800 */
[----:B-1----:R-:W-:-:S03]  /*1c4d0*/  MOV R2, R235 ;  /* 0x000000eb00027202 */ /* 0x002fc60000000f00 */
[----:B----4-:R-:W-:Y:S04]  /*1c4e0*/  STL [R1+0xe6c], R72 ;  /* 0x000e6c4801007387 */ /* 0x010fe80000100800 */
[----:B------:R1:W-:Y:S04]  /*1c4f0*/  STL [R1+0xe60], R2 ;  /* 0x000e600201007387 */ /* 0x0003e80000100800 */
[----:B---3--:R-:W3:Y:S01]  /*1c500*/  LDL.LU.64 R234, [R1+0x610] ;  /* 0x0006100001ea7983 */ /* 0x008ee20000300a00 */
[----:B-1----:R-:W-:-:S03]  /*1c510*/  IMAD.MOV.U32 R2, RZ, RZ, R73 ;  /* 0x000000ffff027224 */ /* 0x002fc600078e0049 */
[----:B------:R-:W-:Y:S04]  /*1c520*/  STL [R1+0xe74], R232 ;  /* 0x000e74e801007387 */ /* 0x000fe80000100800 */
[----:B------:R1:W-:Y:S02]  /*1c530*/  STL [R1+0xe68], R2 ;  /* 0x000e680201007387 */ /* 0x0003e40000100800 */
[----:B-1----:R-:W-:Y:S02]  /*1c540*/  IMAD.MOV.U32 R2, RZ, RZ, R233 ;  /* 0x000000ffff027224 */ /* 0x002fe400078e00e9 */
[----:B------:R-:W4:Y:S04]  /*1c550*/  LDL.LU.64 R232, [R1+0x5d0] ;  /* 0x0005d00001e87983 */ /* 0x000f280000300a00 */
[----:B------:R1:W-:Y:S04]  /*1c560*/  STL [R1+0xe70], R2 ;  /* 0x000e700201007387 */ /* 0x0003e80000100800 */
[----:B------:R-:W-:Y:S04]  /*1c570*/  STL [R1+0xe7c], R74 ;  /* 0x000e7c4a01007387 */ /* 0x000fe80000100800 */
[----:B------:R-:W4:Y:S01]  /*1c580*/  LDL.LU.64 R248, [R1+0xa10] ;  /* 0x000a100001f87983 */ /* 0x000f220000300a00 */
[----:B-1----:R-:W-:-:S05]  /*1c590*/  IMAD.MOV.U32 R2, RZ, RZ, R75 ;  /* 0x000000ffff027224 */ /* 0x002fca00078e004b */
[----:B------:R1:W-:Y:S04]  /*1c5a0*/  STL [R1+0xe78], R2 ;  /* 0x000e780201007387 */ /* 0x0003e80000100800 */
[----:B------:R-:W-:Y:S01]  /*1c5b0*/  STL [R1+0xe84], R228 ;  /* 0x000e84e401007387 */ /* 0x000fe20000100800 */
        /* <DEDUP_REMOVED lines=20> */
[----:B-1----:R-:W-:-:S03]  /*1c700*/  MOV R2, R221 ;  /* 0x000000dd00027202 */ /* 0x002fc60000000f00 */
[----:B------:R-:W4:Y:S04]  /*1c710*/  LDL.LU.64 R230, [R1+0xa18] ;  /* 0x000a180001e67983 */ /* 0x000f280000300a00 */
[----:B------:R1:W-:Y:S04]  /*1c720*/  STL [R1+0xea0], R2 ;  /* 0x000ea00201007387 */ /* 0x0003e80000100800 */
[----:B--2---:R-:W-:Y:S04]  /*1c730*/  STL [R1+0xeac], R222 ;  /* 0x000eacde01007387 */ /* 0x004fe80000100800 */
[----:B------:R-:W2:Y:S01]  /*1c740*/  LDL.LU.64 R216, [R1+0xa00] ;  /* 0x000a000001d87983 */ /* 0x000ea20000300a00 */
[----:B-1----:R-:W-:-:S03]  /*1c750*/  IMAD.MOV.U32 R2, RZ, RZ, R223 ;  /* 0x000000ffff027224 */ /* 0x002fc600078e00df */
[----:B------:R-:W2:Y:S04]  /*1c760*/  LDL.LU.64 R218, [R1+0x9e8] ;  /* 0x0009e80001da7983 */ /* 0x000ea80000300a00 */
[----:B------:R1:W-:Y:S04]  /*1c770*/  STL [R1+0xea8], R2 ;  /* 0x000ea80201007387 */ /* 0x0003e80000100800 */
[----:B---3--:R-:W-:Y:S04]  /*1c780*/  STL [R1+0xeb4], R234 ;  /* 0x000eb4ea01007387 */ /* 0x008fe80000100800 */
[----:B------:R-:W3:Y:S01]  /*1c790*/  LDL.LU.64 R220, [R1+0x9c0] ;  /* 0x0009c00001dc7983 */ /* 0x000ee20000300a00 */
[----:B-1----:R-:W-:-:S03]  /*1c7a0*/  IMAD.MOV.U32 R2, RZ, RZ, R235 ;  /* 0x000000ffff027224 */ /* 0x002fc600078e00eb */
[----:B------:R-:W3:Y:S04]  /*1c7b0*/  LDL.LU.64 R222, [R1+0x998] ;  /* 0x0009980001de7983 */ /* 0x000ee80000300a00 */
[----:B------:R1:W-:Y:S04]  /*1c7c0*/  STL [R1+0xeb0], R2 ;  /* 0x000eb00201007387 */ /* 0x0003e80000100800 */
[----:B----4-:R4:W-:Y:S01]  /*1c7d0*/  STL [R1+0xebc], R232 ;  /* 0x000ebce801007387 */ /* 0x0109e20000100800 */
[----:B-1----:R-:W-:-:S03]  /*1c7e0*/  IMAD.MOV.U32 R2, RZ, RZ, R233 ;  /* 0x000000ffff027224 */ /* 0x002fc600078e00e9 */
[----:B------:R-:W3:Y:S04]  /*1c7f0*/  LDL.LU.64 R234, [R1+0x960] ;  /* 0x0009600001ea7983 */ /* 0x000ee80000300a00 */
[----:B------:R-:W-:Y:S04]  /*1c800*/  STL [R1+0xec4], R248 ;  /* 0x000ec4f801007387 */ /* 0x000fe80000100800 */
[----:B------:R1:W-:Y:S04]  /*1c810*/  STL [R1+0xeb8], R2 ;  /* 0x000eb80201007387 */ /* 0x0003e80000100800 */
[----:B----4-:R-:W4:Y:S01]  /*1c820*/  LDL.LU.64 R232, [R1+0x920] ;  /* 0x0009200001e87983 */ /* 0x010f220000300a00 */
[----:B-1----:R-:W-:-:S03]  /*1c830*/  MOV R2, R249 ;  /* 0x000000f900027202 */ /* 0x002fc60000000f00 */
[----:B------:R-:W-:Y:S04]  /*1c840*/  STL [R1+0xecc], R250 ;  /* 0x000eccfa01007387 */ /* 0x000fe80000100800 */
[----:B------:R1:W-:Y:S02]  /*1c850*/  STL [R1+0xec0], R2 ;  /* 0x000ec00201007387 */ /* 0x0003e40000100800 */
[----:B-1----:R-:W-:Y:S02]  /*1c860*/  IMAD.MOV.U32 R2, RZ, RZ, R251 ;  /* 0x000000ffff027224 */ /* 0x002fe400078e00fb */
[----:B------:R-:W-:Y:S04]  /*1c870*/  STL [R1+0xed4], R244 ;  /* 0x000ed4f401007387 */ /* 0x000fe80000100800 */
        /* <DEDUP_REMOVED lines=9> */
[----:B------:R1:W-:Y:S02]  /*1c910*/  STL [R1+0xee0], R2 ;  /* 0x000ee00201007387 */ /* 0x0003e40000100800 */
[----:B-1----:R-:W-:Y:S02]  /*1c920*/  IMAD.MOV.U32 R2, RZ, RZ, R71 ;  /* 0x000000ffff027224 */ /* 0x002fe400078e0047 */
[----:B------:R-:W-:Y:S04]  /*1c930*/  STL [R1+0xef4], R72 ;  /* 0x000ef44801007387 */ /* 0x000fe80000100800 */
        /* <DEDUP_REMOVED lines=9> */
[----:B------:R1:W-:Y:S02]  /*1c9d0*/  STL [R1+0xf00], R2 ;  /* 0x000f000201007387 */ /* 0x0003e40000100800 */
[----:B-1----:R-:W-:Y:S02]  /*1c9e0*/  IMAD.MOV.U32 R2, RZ, RZ, R231 ;  /* 0x000000ffff027224 */ /* 0x002fe400078e00e7 */
[----:B--2---:R-:W-:Y:S04]  /*1c9f0*/  STL [R1+0xf14], R216 ;  /* 0x000f14d801007387 */ /* 0x004fe80000100800 */
[----:B------:R1:W-:Y:S04]  /*1ca00*/  STL [R1+0xf08], R2 ;  /* 0x000f080201007387 */ /* 0x0003e80000100800 */
[----:B------:R-:W-:Y:S01]  /*1ca10*/  STL [R1+0xf1c], R218 ;  /* 0x000f1cda01007387 */ /* 0x000fe20000100800 */
[----:B-1----:R-:W-:-:S05]  /*1ca20*/  IMAD.MOV.U32 R2, RZ, RZ, R217 ;  /* 0x000000ffff027224 */ /* 0x002fca00078e00d9 */
[----:B------:R1:W-:Y:S04]  /*1ca30*/  STL [R1+0xf10], R2 ;  /* 0x000f100201007387 */ /* 0x0003e80000100800 */
[----:B---3--:R-:W-:Y:S01]  /*1ca40*/  STL [R1+0xf24], R220 ;  /* 0x000f24dc01007387 */ /* 0x008fe20000100800 */
[----:B-1----:R-:W-:-:S05]  /*1ca50*/  IMAD.MOV.U32 R2, RZ, RZ, R219 ;  /* 0x000000ffff027224 */ /* 0x002fca00078e00db */
[----:B------:R1:W-:Y:S04]  /*1ca60*/  STL [R1+0xf18], R2 ;  /* 0x000f180201007387 */ /* 0x0003e80000100800 */
[----:B------:R-:W-:Y:S01]  /*1ca70*/  STL [R1+0xf2c], R222 ;  /* 0x000f2cde01007387 */ /* 0x000fe20000100800 */
[----:B-1----:R-:W-:-:S05]  /*1ca80*/  MOV R2, R221 ;  /* 0x000000dd00027202 */ /* 0x002fca0000000f00 */
[----:B------:R1:W-:Y:S04]  /*1ca90*/  STL [R1+0xf20], R2 ;  /* 0x000f200201007387 */ /* 0x0003e80000100800 */
[----:B------:R-:W-:Y:S01]  /*1caa0*/  STL [R1+0xf34], R234 ;  /* 0x000f34ea01007387 */ /* 0x000fe20000100800 */
[----:B-1----:R-:W-:-:S05]  /*1cab0*/  IMAD.MOV.U32 R2, RZ, RZ, R223 ;  /* 0x000000ffff027224 */ /* 0x002fca00078e00df */
[----:B------:R1:W-:Y:S02]  /*1cac0*/  STL [R1+0xf28], R2 ;  /* 0x000f280201007387 */ /* 0x0003e40000100800 */
[----:B-1----:R-:W-:-:S05]  /*1cad0*/  IMAD.MOV.U32 R2, RZ, RZ, R235 ;  /* 0x000000ffff027224 */ /* 0x002fca00078e00eb */
[----:B------:R1:W-:Y:S04]  /*1cae0*/  STL [R1+0xf30], R2 ;  /* 0x000f300201007387 */ /* 0x0003e80000100800 */
[----:B----4-:R-:W-:Y:S01]  /*1caf0*/  STL [R1+0xf3c], R232 ;  /* 0x000f3ce801007387 */ /* 0x010fe20000100800 */
[----:B-1----:R-:W-:-:S05]  /*1cb00*/  MOV R2, R233 ;  /* 0x000000e900027202 */ /* 0x002fca0000000f00 */
[----:B------:R1:W-:Y:S04]  /*1cb10*/  STL [R1+0xf38], R2 ;  /* 0x000f380201007387 */ /* 0x0003e80000100800 */
        /* <DEDUP_REMOVED lines=332> */
[----:B------:R-:W-:-:S03]  /*1dfe0*/  SHF.R.S32.HI R5, RZ, 0x7, R12 ;  /* 0x00000007ff057819 */ /* 0x000fc6000001140c */
[----:B------:R2:W-:Y:S04]  /*1dff0*/  STL [R1+0x3fc], RZ ;  /* 0x0003fcff01007387 */ /* 0x0005e80000100800 */
[----:B------:R2:W-:Y:S04]  /*1e000*/  STL [R1+0x3c0], RZ ;  /* 0x0003c0ff01007387 */ /* 0x0005e80000100800 */
[----:B------:R2:W-:Y:S04]  /*1e010*/  STL [R1+0x3c4], RZ ;  /* 0x0003c4ff01007387 */ /* 0x0005e80000100800 */
[----:B------:R2:W-:Y:S01]  /*1e020*/  STL [R1+0x3c8], RZ ;  /* 0x0003c8ff01007387 */ /* 0x0005e20000100800 */
[----:B------:R-:W-:-:S03]  /*1e030*/  IADD3 R6, R5, -0x1, RZ ;  /* 0xffffffff05067810 */ /* 0x000fc60007ffe0ff */
[----:B------:R2:W-:Y:S01]  /*1e040*/  STL [R1+0x3cc], RZ ;  /* 0x0003ccff01007387 */ /* 0x0005e20000100800 */
[----:B------:R-:W-:-:S03]  /*1e050*/  LOP3.LUT R5, R252, 0x40, RZ, 0x3c, !PT ;  /* 0x00000040fc057812 */ /* 0x000fc600078e3cff */
        /* <DEDUP_REMOVED lines=8> */
[----:B------:R2:W-:Y:S01]  /*1e0e0*/  STL [R1+0x1e6c], R5 ;  /* 0x001e6c0501007387 */ /* 0x0005e20000100800 */
[----:B------:R-:W-:-:S02]  /*1e0f0*/  IMAD.MOV.U32 R235, RZ, RZ, c[0x0][0x188] ;  /* 0x00006200ffeb7624 */ /* 0x000fc400078e00ff */
[----:B------:R-:W-:Y:S02]  /*1e100*/  IMAD R13, R13, 0x820, RZ ;  /* 0x000008200d0d7824 */ /* 0x000fe400078e02ff */
[----:B------:R-:W-:Y:S01]  /*1e110*/  IMAD.SHL.U32 R4, R235, 0x80, RZ ;  /* 0x00000080eb047824 */ /* 0x000fe200078e00ff */
[----:B------:R-:W-:Y:S02]  /*1e120*/  ULDC UR4, c[0x0][0x18c] ;  /* 0x0000630000047ab9 */ /* 0x000fe40000000800 */
[----:B------:R-:W-:Y:S01]  /*1e130*/  USHF.L.U32 UR4, UR4, 0x7, URZ ;  /* 0x0000000704047899 */ /* 0x000fe2000800063f */
[----:B------:R-:W-:Y:S02]  /*1e140*/  LOP3.LUT R0, R13, R0, RZ, 0x3c, !PT ;  /* 0x000000000d007212 */ /* 0x000fe400078e3cff */
[----:B-1----:R-:W-:Y:S01]  /*1e150*/  SHF.R.S32.HI R2, RZ, 0x1f, R4 ;  /* 0x0000001fff027819 */ /* 0x002fe20000011404 */
[----:B------:R-:W-:Y:S01]  /*1e160*/  USHF.R.S32.HI UR5, URZ, 0x1f, UR4 ;  /* 0x0000001f3f057899 */ /* 0x000fe20008011404 */
[----:B------:R-:W-:Y:S01]  /*1e170*/  CS2R R208, SRZ ;  /* 0x0000000000d07805 */ /* 0x000fe2000001ff00 */
[----:B------:R-:W-:Y:S01]  /*1e180*/  CS2R R210, SRZ ;  /* 0x0000000000d27805 */ /* 0x000fe2000001ff00 */
[----:B------:R-:W-:Y:S01]  /*1e190*/  SHF.L.U64.HI R2, R4, 0x2, R2 ;  /* 0x0000000204027819 */ /* 0x000fe20000010202 */
        /* <DEDUP_REMOVED lines=82> */
[----:B------:R-:W-:Y:S01]  /*1e6c0*/  LOP3.LUT R4, R0, 0x20, RZ, 0x3c, !PT ;  /* 0x0000002000047812 */ /* 0x000fe200078e3cff */
[----:B------:R-:W-:-:S02]  /*1e6d0*/  USHF.L.U32 UR8, UR4, 0x2, URZ ;  /* 0x0000000204087899 */ /* 0x000fc4000800063f */
[----:B--2---:R-:W-:Y:S02]  /*1e6e0*/  USHF.L.U64.HI UR5, UR4, 0x2, UR5 ;  /* 0x0000000204057899 */ /* 0x004fe40008010205 */
.L_x_1:
[----:B------:R-:W2:Y:S01]  /*1e6f0*/  LDL.LU.64 R240, [R1+0x6a0] ;  /* 0x0006a00001f07983 */ /* 0x000ea20000300a00 */
[----:B------:R-:W-:-:S04]  /*1e700*/  DEPBAR.LE SB0, 0x0 ;  /* 0x000080000000791a */ /* 0x000fc80000000000 */
[----:B------:R-:W2:Y:S04]  /*1e710*/  LDL.LU.64 R242, [R1+0x6a8] ;  /* 0x0006a80001f27983 */ /* 0x000ea80000300a00 */
[----:B------:R-:W3:Y:S04]  /*1e720*/  LDL.LU.64 R236, [R1+0x900] ;  /* 0x0009000001ec7983 */ /* 0x000ee80000300a00 */
[----:B------:R-:W3:Y:S04]  /*1e730*/  LDL.LU.64 R238, [R1+0x908] ;  /* 0x0009080001ee7983 */ /* 0x000ee80000300a00 */
[----:B------:R-:W-:Y:S04]  /*1e740*/  STL.64 [R1+0x3aa8], R74 ;  /* 0x003aa84a01007387 */ /* 0x000fe80000100a00 */
[----:B-1----:R1:W-:Y:S04]  /*1e750*/  STL.64 [R1+0x3aa0], R72 ;  /* 0x003aa04801007387 */ /* 0x0023e80000100a00 */
[----:B------:R-:W-:Y:S06]  /*1e760*/  BAR.SYNC.DEFER_BLOCKING 0x0 ;  /* 0x0000000000007b1d */ /* 0x000fec0000010000 */
[----:B-1----:R-:W4:Y:S04]  /*1e770*/  LDL.LU.64 R72, [R1+0x640] ;  /* 0x0006400001487983 */ /* 0x002f280000300a00 */
[----:B------:R-:W4:Y:S01]  /*1e780*/  LDL.LU.64 R74, [R1+0x648] ;  /* 0x00064800014a7983 */ /* 0x000f220000300a00 */
[----:B------:R-:W-:-:S03]  /*1e790*/  LOP3.LUT R3, R0, 0x20, RZ, 0x3c, !PT ;  /* 0x0000002000037812 */ /* 0x000fc600078e3cff */
[----:B------:R-:W-:Y:S04]  /*1e7a0*/  STL.64 [R1+0x3a98], R230 ;  /* 0x003a98e601007387 */ /* 0x000fe80000100a00 */
[----:B------:R-:W-:Y:S04]  /*1e7b0*/  STL.64 [R1+0x3a90], R228 ;  /* 0x003a90e401007387 */ /* 0x000fe80000100a00 */
[----:B-----5:R-:W1:Y:S04]  /*1e7c0*/  LDSM.16.M88.4 R64, [R252+0x40000] ;  /* 0x04000000fc40783b */ /* 0x020e680000000200 */
[----:B------:R-:W1:Y:S04]  /*1e7d0*/  LDSM.16.M88.4 R60, [R252+0x41000] ;  /* 0x04100000fc3c783b */ /* 0x000e680000000200 */
[----:B------:R-:W1:Y:S04]  /*1e7e0*/  LDSM.16.M88.4 R8, [R252+0x42000] ;  /* 0x04200000fc08783b */ /* 0x000e680000000200 */
[----:B------:R-:W1:Y:S04]  /*1e7f0*/  LDSM.16.M88.4 R4, [R252+0x43000] ;  /* 0x04300000fc04783b */ /* 0x000e680000000200 */
[----:B------:R-:W1:Y:S04]  /*1e800*/  LDSM.16.M88.4 R56, [R252+0x44000] ;  /* 0x04400000fc38783b */ /* 0x000e680000000200 */
[----:B------:R-:W-:Y:S04]  /*1e810*/  LDS R224, [R0] ;  /* 0x0000000000e07984 */ /* 0x000fe80000000800 */
[----:B------:R-:W-:Y:S04]  /*1e820*/  LDS R226, [R0+0x2000] ;  /* 0x0020000000e27984 */ /* 0x000fe80000000800 */
[----:B------:R-:W-:Y:S04]  /*1e830*/  LDS R225, [R3] ;  /* 0x0000000003e17984 */ /* 0x000fe80000000800 */
[----:B------:R-:W-:Y:S04]  /*1e840*/  LDS R227, [R3+0x2000] ;  /* 0x0020000003e37984 */ /* 0x000fe80000000800 */
[----:B------:R-:W1:Y:S04]  /*1e850*/  LDSM.16.M88.4 R52, [R252+0x45000] ;  /* 0x04500000fc34783b */ /* 0x000e680000000200 */
        /* <DEDUP_REMOVED lines=8> */
[----:B------:R-:W-:Y:S04]  /*1e8e0*/  STL [R1+0x39f8], R216 ;  /* 0x0039f8d801007387 */ /* 0x000fe80000100800 */
[----:B------:R-:W-:Y:S04]  /*1e8f0*/  STL [R1+0x39f4], R217 ;  /* 0x0039f4d901007387 */ /* 0x000fe80000100800 */
[----:B------:R-:W1:Y:S04]  /*1e900*/  LDSM.16.M88.4 R16, [R252+0x4e000] ;  /* 0x04e00000fc10783b */ /* 0x000e680000000200 */
[----:B------:R-:W-:Y:S04]  /*1e910*/  STL [R1+0x39f0], R218 ;  /* 0x0039f0da01007387 */ /* 0x000fe80000100800 */
[----:B------:R-:W-:Y:S04]  /*1e920*/  STL [R1+0x39ec], R219 ;  /* 0x0039ecdb01007387 */ /* 0x000fe80000100800 */
[----:B------:R-:W1:Y:S04]  /*1e930*/  LDSM.16.M88.4 R12, [R252+0x4f000] ;  /* 0x04f00000fc0c783b */ /* 0x000e680000000200 */
        /* <DEDUP_REMOVED lines=9> */
[----:B-1----:R-:W-:Y:S04]  /*1e9d0*/  STL [R1+0x39c8], R66 ;  /* 0x0039c84201007387 */ /* 0x002fe80000100800 */
[----:B------:R-:W-:Y:S04]  /*1e9e0*/  STL [R1+0x39c4], R67 ;  /* 0x0039c44301007387 */ /* 0x000fe80000100800 */
[----:B------:R-:W-:Y:S04]  /*1e9f0*/  STL [R1+0x39fc], R62 ;  /* 0x0039fc3e01007387 */ /* 0x000fe80000100800 */
[----:B------:R-:W-:Y:S04]  /*1ea00*/  STL [R1+0x39c0], R63 ;  /* 0x0039c03f01007387 */ /* 0x000fe80000100800 */
[----:B------:R-:W-:Y:S04]  /*1ea10*/  STL [R1+0x3a04], R10 ;  /* 0x003a040a01007387 */ /* 0x000fe80000100800 */
[----:B------:R-:W-:Y:S04]  /*1ea20*/  STL [R1+0x3a00], R11 ;  /* 0x003a000b01007387 */ /* 0x000fe80000100800 */
[----:B------:R1:W-:Y:S04]  /*1ea30*/  STL [R1+0x3a0c], R6 ;  /* 0x003a0c0601007387 */ /* 0x0003e80000100800 */
        /* <DEDUP_REMOVED lines=26> */
[----:B------:R-:W-:Y:S04]  /*1ebe0*/  LDS R212, [R0+0x100] ;  /* 0x0001000000d47984 */ /* 0x000fe80000000800 */
[----:B------:R-:W-:Y:S04]  /*1ebf0*/  LDS R214, [R0+0x2100] ;  /* 0x0021000000d67984 */ /* 0x000fe80000000800 */
[----:B------:R-:W-:Y:S04]  /*1ec00*/  LDS R213, [R3+0x100] ;  /* 0x0001000003d57984 */ /* 0x000fe80000000800 */
[----:B------:R-:W1:Y:S01]  /*1ec10*/  LDS R215, [R3+0x2100] ;  /* 0x0021000003d77984 */ /* 0x000e620000000800 */
[C---:B----4-:R-:W-:Y:S08]  /*1ec20*/  HMMA.1688.F32.TF32 R216, R224.reuse, R64, R72 ;  /* 0x00000040e0d8723c */ /* 0x050ff00000081048 */
[----:B--2---:R-:W-:Y:S11]  /*1ec30*/  HMMA.1688.F32.TF32 R72, R224, R60, R240 ;  /* 0x0000003ce048723c */ /* 0x004ff600000810f0 */
[----:B------:R-:W-:Y:S04]  /*1ec40*/  @!UPT UIADD3 URZ, URZ, URZ, URZ ;  /* 0x0000003f3f3ff290 */ /* 0x000fe8000fffe03f */
[----:B------:R-:W-:Y:S04]  /*1ec50*/  STL.64 [R1+0x640], R216 ;  /* 0x000640d801007387 */ /* 0x000fe80000100a00 */
[----:B------:R2:W-:Y:S04]  /*1ec60*/  STL.64 [R1+0x648], R218 ;  /* 0x000648da01007387 */ /* 0x0005e80000100a00 */
[----:B------:R-:W4:Y:S01]  /*1ec70*/  LDL.LU.64 R228, [R1+0x8f0] ;  /* 0x0008f00001e47983 */ /* 0x000f220000300a00 */
[----:B-1----:R-:W-:Y:S01]  /*1ec80*/  IMAD.MOV.U32 R6, RZ, RZ, R72 ;  /* 0x000000ffff067224 */ /* 0x002fe200078e0048 */
[----:B------:R-:W-:Y:S01]  /*1ec90*/  MOV R10, R74 ;  /* 0x0000004a000a7202 */ /* 0x000fe20000000f00 */
[----:B------:R-:W-:Y:S01]  /*1eca0*/  IMAD.MOV.U32 R7, RZ, RZ, R73 ;  /* 0x000000ffff077224 */ /* 0x000fe200078e0049 */
[----:B------:R-:W4:Y:S01]  /*1ecb0*/  LDL.LU.64 R230, [R1+0x8f8] ;  /* 0x0008f80001e67983 */ /* 0x000f220000300a00 */
[----:B------:R-:W-:-:S02]  /*1ecc0*/  IMAD.MOV.U32 R11, RZ, RZ, R75 ;  /* 0x000000ffff0b7224 */ /* 0x000fc400078e004b */
[----:B---3--:R-:W-:Y:S03]  /*1ecd0*/  HMMA.1688.F32.TF32 R72, R224, R8, R236 ;  /* 0x00000008e048723c */ /* 0x008fe600000810ec */
[----:B------:R-:W-:Y:S04]  /*1ece0*/  STL [R1+0x3a6c], R11 ;  /* 0x003a6c0b01007387 */ /* 0x000fe80000100800 */
[----:B------:R-:W-:Y:S04]  /*1ecf0*/  STL [R1+0x3a68], R10 ;  /* 0x003a680a01007387 */ /* 0x000fe80000100800 */
[----:B------:R-:W-:Y:S04]  /*1ed00*/  STL [R1+0x3a64], R7 ;  /* 0x003a640701007387 */ /* 0x000fe80000100800 */
[----:B------:R-:W-:Y:S04]  /*1ed10*/  STL [R1+0x3a60], R6 ;  /* 0x003a600601007387 */ /* 0x000fe80000100800 */
[----:B------:R-:W3:Y:S04]  /*1ed20*/  LDL.LU.64 R220, [R1+0x8e0] ;  /* 0x0008e00001dc7983 */ /* 0x000ee80000300a00 */
[----:B------:R-:W3:Y:S01]  /*1ed30*/  LDL.LU.64 R222, [R1+0x8e8] ;  /* 0x0008e80001de7983 */ /* 0x000ee20000300a00 */
[----:B--2---:R-:W-:Y:S01]  /*1ed40*/  IMAD.MOV.U32 R218, RZ, RZ, R75 ;  /* 0x000000ffffda7224 */ /* 0x004fe200078e004b */
[----:B------:R-:W-:Y:S01]  /*1ed50*/  MOV R217, R74 ;  /* 0x0000004a00d97202 */ /* 0x000fe20000000f00 */
[----:B------:R-:W-:-:S02]  /*1ed60*/  IMAD.MOV.U32 R62, RZ, RZ, R72 ;  /* 0x000000ffff3e7224 */ /* 0x000fc400078e0048 */
[----:B------:R-:W-:Y:S02]  /*1ed70*/  IMAD.MOV.U32 R216, RZ, RZ, R73 ;  /* 0x000000ffffd87224 */ /* 0x000fe400078e0049 */
[----:B------:R-:W2:Y:S04]  /*1ed80*/  LDL.LU.64 R72, [R1+0x8d0] ;  /* 0x0008d00001487983 */ /* 0x000ea80000300a00 */
[----:B------:R-:W2:Y:S04]  /*1ed90*/  LDL.LU.64 R74, [R1+0x8d8] ;  /* 0x0008d800014a7983 */ /* 0x000ea80000300a00 */
[----:B------:R-:W-:Y:S04]  /*1eda0*/  STL [R1+0x3a7c], R218 ;  /* 0x003a7cda01007387 */ /* 0x000fe80000100800 */
[----:B------:R-:W-:Y:S04]  /*1edb0*/  STL [R1+0x3a78], R217 ;  /* 0x003a78d901007387 */ /* 0x000fe80000100800 */
[----:B------:R3:W-:Y:S04]  /*1edc0*/  STL [R1+0x3a74], R216 ;  /* 0x003a74d801007387 */ /* 0x0007e80000100800 */
[----:B------:R1:W-:Y:S01]  /*1edd0*/  STL [R1+0x3a70], R62 ;  /* 0x003a703e01007387 */ /* 0x0003e20000100800 */
[C---:B----4-:R-:W-:Y:S11]  /*1ede0*/  HMMA.1688.F32.TF32 R228, R224.reuse, R4, R228 ;  /* 0x00000004e0e4723c */ /* 0x050ff600000810e4 */
[----:B------:R-:W-:Y:S11]  /*1edf0*/  @!UPT UIADD3 URZ, URZ, URZ, URZ ;  /* 0x0000003f3f3ff290 */ /* 0x000ff6000fffe03f */
[----:B------:R-:W-:Y:S02]  /*1ee00*/  @!UPT UIADD3 URZ, URZ, URZ, URZ ;  /* 0x0000003f3f3ff290 */ /* 0x000fe4000fffe03f */
[----:B------:R-:W-:Y:S01]  /*1ee10*/  IMAD.MOV.U32 R54, RZ, RZ, R228 ;  /* 0x000000ffff367224 */ /* 0x000fe200078e00e4 */
[----:B------:R-:W-:Y:S01]  /*1ee20*/  MOV R58, R230 ;  /* 0x000000e6003a7202 */ /* 0x000fe20000000f00 */
[----:B------:R-:W-:Y:S02]  /*1ee30*/  IMAD.MOV.U32 R55, RZ, RZ, R229 ;  /* 0x000000ffff377224 */ /* 0x000fe400078e00e5 */
[----:B------:R-:W-:Y:S01]  /*1ee40*/  IMAD.MOV.U32 R59, RZ, RZ, R231 ;  /* 0x000000ffff3b7224 */ /* 0x000fe200078e00e7 */
[----:B------:R-:W4:Y:S04]  /*1ee50*/  LDL.LU.64 R228, [R1+0x8c0] ;  /* 0x0008c00001e47983 */ /* 0x000f280000300a00 */
[----:B------:R-:W4:Y:S01]  /*1ee60*/  LDL.LU.64 R230, [R1+0x8c8] ;  /* 0x0008c80001e67983 */ /* 0x000f220000300a00 */
[C---:B---3--:R-:W-:Y:S08]  /*1ee70*/  HMMA.1688.F32.TF32 R216, R224.reuse, R56, R220 ;  /* 0x00000038e0d8723c */ /* 0x048ff000000810dc */
[----:B--2---:R-:W-:Y:S01]  /*1ee80*/  HMMA.1688.F32.TF32 R72, R224, R52, R72 ;  /* 0x00000034e048723c */ /* 0x004fe20000081048 */
[----:B------:R-:W-:Y:S04]  /*1ee90*/  STL [R1+0x3a8c], R59 ;  /* 0x003a8c3b01007387 */ /* 0x000fe80000100800 */
[----:B------:R-:W-:Y:S04]  /*1eea0*/  STL [R1+0x3a88], R58 ;  /* 0x003a883a01007387 */ /* 0x000fe80000100800 */
[----:B------:R2:W-:Y:S04]  /*1eeb0*/  STL [R1+0x3a84], R55 ;  /* 0x003a843701007387 */ /* 0x0005e80000100800 */
[----:B------:R3:W-:Y:S03]  /*1eec0*/  STL [R1+0x3a80], R54 ;  /* 0x003a803601007387 */ /* 0x0007e60000100800 */
[----:B------:R-:W-:Y:S01]  /*1eed0*/  IMAD.MOV.U32 R51, RZ, RZ, R219 ;  /* 0x000000ffff337224 */ /* 0x000fe200078e00db */
[----:B------:R-:W2:Y:S04]  /*1eee0*/  LDL.LU.64 R232, [R1+0x8b0] ;  /* 0x0008b00001e87983 */ /* 0x000ea80000300a00 */
[----:B------:R-:W2:Y:S03]  /*1eef0*/  LDL.LU.64 R234, [R1+0x8b8] ;  /* 0x0008b80001ea7983 */ /* 0x000ea60000300a00 */
[----:B------:R-:W-:Y:S01]  /*1ef00*/  IMAD.MOV.U32 R219, RZ, RZ, R72 ;  /* 0x000000ffffdb7224 */ /* 0x000fe200078e0048 */
[----:B------:R-:W-:Y:S01]  /*1ef10*/  MOV R221, R74 ;  /* 0x0000004a00dd7202 */ /* 0x000fe20000000f00 */
[----:B------:R-:W-:-:S02]  /*1ef20*/  IMAD.MOV.U32 R220, RZ, RZ, R73 ;  /* 0x000000ffffdc7224 */ /* 0x000fc400078e0049 */
[----:B------:R-:W-:Y:S01]  /*1ef30*/  IMAD.MOV.U32 R222, RZ, RZ, R75 ;  /* 0x000000ffffde7224 */ /* 0x000fe200078e004b */
[----:B------:R-:W2:Y:S04]  /*1ef40*/  LDL.LU.64 R72, [R1+0x8a0] ;  /* 0x0008a00001487983 */ /* 0x000ea80000300a00 */
[----:B------:R-:W2:Y:S01]  /*1ef50*/  LDL.LU.64 R74, [R1+0x8a8] ;  /* 0x0008a800014a7983 */ /* 0x000ea20000300a00 */
        /* <DEDUP_REMOVED lines=8> */
[----:B------:R-:W4:Y:S04]  /*1efe0*/  LDL.LU.64 R230, [R1+0x898] ;  /* 0x0008980001e67983 */ /* 0x000f280000300a00 */
[----:B------:R-:W3:Y:S04]  /*1eff0*/  LDL.LU.64 R236, [R1+0x880] ;  /* 0x0008800001ec7983 */ /* 0x000ee80000300a00 */
[----:B------:R-:W3:Y:S01]  /*1f000*/  LDL.LU.64 R238, [R1+0x888] ;  /* 0x0008880001ee7983 */ /* 0x000ee20000300a00 */
[C---:B--2---:R-:W-:Y:S08]  /*1f010*/  HMMA.1688.F32.TF32 R72, R224.reuse, R40, R72 ;  /* 0x00000028e048723c */ /* 0x044ff00000081048 */
[C---:B------:R-:W-:Y:S11]  /*1f020*/  HMMA.1688.F32.TF32 R232, R224.reuse, R44, R232 ;  /* 0x0000002ce0e8723c */ /* 0x040ff600000810e8 */
[----:B------:R-:W-:Y:S05]  /*1f030*/  @!UPT UIADD3 URZ, URZ, URZ, URZ ;  /* 0x0000003f3f3ff290 */ /* 0x000fea000fffe03f */
[----:B------:R-:W-:Y:S01]  /*1f040*/  IMAD.MOV.U32 R22, RZ, RZ, R72 ;  /* 0x000000ffff167224 */ /* 0x000fe200078e0048 */
[----:B------:R-:W-:Y:S01]  /*1f050*/  MOV R26, R74 ;  /* 0x0000004a001a7202 */ /* 0x000fe20000000f00 */
[----:B------:R-:W-:Y:S02]  /*1f060*/  IMAD.MOV.U32 R23, RZ, RZ, R73 ;  /* 0x000000ffff177224 */ /* 0x000fe400078e0049 */
[----:B------:R-:W-:Y:S01]  /*1f070*/  IMAD.MOV.U32 R27, RZ, RZ, R75 ;  /* 0x000000ffff1b7224 */ /* 0x000fe200078e004b */
[----:B------:R-:W2:Y:S03]  /*1f080*/  LDL.LU.64 R72, [R1+0x870] ;  /* 0x0008700001487983 */ /* 0x000ea60000300a00 */
[----:B------:R-:W-:Y:S01]  /*1f090*/  IMAD.MOV.U32 R30, RZ, RZ, R232 ;  /* 0x000000ffff1e7224 */ /* 0x000fe200078e00e8 */
[----:B------:R-:W-:Y:S01]  /*1f0a0*/  MOV R34, R234 ;  /* 0x000000ea00227202 */ /* 0x000fe20000000f00 */
[----:B------:R-:W-:Y:S01]  /*1f0b0*/  IMAD.MOV.U32 R31, RZ, RZ, R233 ;  /* 0x000000ffff1f7224 */ /* 0x000fe200078e00e9 */
[----:B------:R-:W2:Y:S01]  /*1f0c0*/  LDL.LU.64 R74, [R1+0x878] ;  /* 0x00087800014a7983 */ /* 0x000ea20000300a00 */
[C---:B----4-:R-:W-:Y:S08]  /*1f0d0*/  HMMA.1688.F32.TF32 R228, R224.reuse, R36, R228 ;  /* 0x00000024e0e4723c */ /* 0x050ff000000810e4 */
[----:B---3--:R-:W-:Y:S11]  /*1f0e0*/  HMMA.1688.F32.TF32 R236, R224, R32, R236 ;  /* 0x00000020e0ec723c */ /* 0x008ff600000810ec */
[----:B------:R-:W-:Y:S05]  /*1f0f0*/  @!UPT UIADD3 URZ, URZ, URZ, URZ ;  /* 0x0000003f3f3ff290 */ /* 0x000fea000fffe03f */
[----:B------:R-:W-:Y:S01]  /*1f100*/  IMAD.MOV.U32 R223, RZ, RZ, R228 ;  /* 0x000000ffffdf7224 */ /* 0x000fe200078e00e4 */
[----:B------:R-:W-:Y:S01]  /*1f110*/  MOV R233, R230 ;  /* 0x000000e600e97202 */ /* 0x000fe20000000f00 */
[----:B------:R-:W-:Y:S02]  /*1f120*/  IMAD.MOV.U32 R232, RZ, RZ, R229 ;  /* 0x000000ffffe87224 */ /* 0x000fe400078e00e5 */
[----:B------:R-:W-:Y:S01]  /*1f130*/  IMAD.MOV.U32 R234, RZ, RZ, R231 ;  /* 0x000000ffffea7224 */ /* 0x000fe200078e00e7 */
[----:B------:R-:W3:Y:S04]  /*1f140*/  LDL.LU.64 R228, [R1+0x860] ;  /* 0x0008600001e47983 */ /* 0x000ee80000300a00 */
[----:B------:R-:W3:Y:S01]  /*1f150*/  LDL.LU.64 R230, [R1+0x868] ;  /* 0x0008680001e67983 */ /* 0x000ee20000300a00 */
[----:B------:R-:W-:Y:S01]  /*1f160*/  IMAD.MOV.U32 R11, RZ, RZ, R236 ;  /* 0x000000ffff0b7224 */ /* 0x000fe200078e00ec */
[----:B------:R-:W-:Y:S01]  /*1f170*/  MOV R7, R238 ;  /* 0x000000ee00077202 */ /* 0x000fe20000000f00 */
[----:B------:R-:W-:Y:S01]  /*1f180*/  IMAD.MOV.U32 R10, RZ, RZ, R237 ;  /* 0x000000ffff0a7224 */ /* 0x000fe200078e00ed */
[----:B------:R-:W4:Y:S01]  /*1f190*/  LDL.LU.64 R240, [R1+0x850] ;  /* 0x0008500001f07983 */ /* 0x000f220000300a00 */
[----:B------:R-:W-:-:S03]  /*1f1a0*/  IMAD.MOV.U32 R6, RZ, RZ, R239 ;  /* 0x000000ffff067224 */ /* 0x000fc600078e00ef */
[----:B------:R-:W4:Y:S04]  /*1f1b0*/  LDL.LU.64 R242, [R1+0x858] ;  /* 0x0008580001f27983 */ /* 0x000f280000300a00 */
[----:B------:R-:W4:Y:S04]  /*1f1c0*/  LDL.LU.64 R236, [R1+0x840] ;  /* 0x0008400001ec7983 */ /* 0x000f280000300a00 */
[----:B------:R-:W4:Y:S01]  /*1f1d0*/  LDL.LU.64 R238, [R1+0x848] ;  /* 0x0008480001ee7983 */ /* 0x000f220000300a00 */
[C---:B--2---:R-:W-:Y:S08]  /*1f1e0*/  HMMA.1688.F32.TF32 R72, R224.reuse, R28, R72 ;  /* 0x0000001ce048723c */ /* 0x044ff00000081048 */
[----:B------:R-:W-:Y:S08]  /*1f1f0*/  HMMA.1688.F32.TF32 R208, R224, R12, R208 ;  /* 0x0000000ce0d0723c */ /* 0x000ff000000810d0 */
[C---:B------:R-:W-:Y:S08]  /*1f200*/  HMMA.1688.F32.TF32 R204, R212.reuse, R64, R204 ;  /* 0x00000040d4cc723c */ /* 0x040ff000000810cc */
[C---:B------:R-:W-:Y:S08]  /*1f210*/  HMMA.1688.F32.TF32 R200, R212.reuse, R60, R200 ;  /* 0x0000003cd4c8723c */ /* 0x040ff000000810c8 */
[----:B------:R-:W-:Y:S01]  /*1f220*/  HMMA.1688.F32.TF32 R196, R212, R8, R196 ;  /* 0x00000008d4c4723c */ /* 0x000fe200000810c4 */
[----:B------:R-:W-:-:S07]  /*1f230*/  IMAD.MOV.U32 R46, RZ, RZ, R216 ;  /* 0x000000ffff2e7224 */ /* 0x000fce00078e00d8 */
[----:B------:R-:W-:Y:S01]  /*1f240*/  HMMA.1688.F32.TF32 R192, R212, R4, R192 ;  /* 0x00000004d4c0723c */ /* 0x000fe200000810c0 */
[----:B------:R-:W-:Y:S01]  /*1f250*/  IMAD.MOV.U32 R47, RZ, RZ, R217 ;  /* 0x000000ffff2f7224 */ /* 0x000fe200078e00d9 */
[----:B------:R-:W-:Y:S01]  /*1f260*/  MOV R50, R218 ;  /* 0x000000da00327202 */ /* 0x000fe20000000f00 */
[----:B-1----:R-:W-:Y:S01]  /*1f270*/  IMAD.MOV.U32 R62, RZ, RZ, R75 ;  /* 0x000000ffff3e7224 */ /* 0x002fe200078e004b */
[----:B------:R-:W-:Y:S01]  /*1f280*/  MOV R216, R74 ;  /* 0x0000004a00d87202 */ /* 0x000fe20000000f00 */
[----:B------:R-:W-:Y:S01]  /*1f290*/  IMAD.MOV.U32 R218, RZ, RZ, R72 ;  /* 0x000000ffffda7224 */ /* 0x000fe200078e0048 */
[----:B------:R-:W2:Y:S01]  /*1f2a0*/  LDL.LU.64 R74, [R1+0x3aa8] ;  /* 0x003aa800014a7983 */ /* 0x000ea20000300a00 */
[----:B------:R-:W-:-:S03]  /*1f2b0*/  IMAD.MOV.U32 R217, RZ, RZ, R73 ;  /* 0x000000ffffd97224 */ /* 0x000fc600078e0049 */
[----:B------:R-:W2:Y:S01]  /*1f2c0*/  LDL.LU.64 R72, [R1+0x3aa0] ;  /* 0x003aa00001487983 */ /* 0x000ea20000300a00 */
[C---:B---3--:R-:W-:Y:S08]  /*1f2d0*/  HMMA.1688.F32.TF32 R228, R224.reuse, R24, R228 ;  /* 0x00000018e0e4723c */ /* 0x048ff000000810e4 */
[----:B----4-:R-:W-:Y:S11]  /*1f2e0*/  HMMA.1688.F32.TF32 R236, R224, R16, R236 ;  /* 0x00000010e0ec723c */ /* 0x010ff600000810ec */
[----:B------:R-:W-:Y:S05]  /*1f2f0*/  @!UPT UIADD3 URZ, URZ, URZ, URZ ;  /* 0x0000003f3f3ff290 */ /* 0x000fea000fffe03f */
[----:B------:R-:W-:Y:S01]  /*1f300*/  MOV R55, R230 ;  /* 0x000000e600377202 */ /* 0x000fe20000000f00 */
[----:B------:R-:W-:Y:S02]  /*1f310*/  IMAD.MOV.U32 R54, RZ, RZ, R231 ;  /* 0x000000ffff367224 */ /* 0x000fe400078e00e7 */
[----:B------:R-:W-:Y:S01]  /*1f320*/  IMAD.MOV.U32 R59, RZ, RZ, R228 ;  /* 0x000000ffff3b7224 */ /* 0x000fe200078e00e4 */
[----:B------:R-:W3:Y:S01]  /*1f330*/  LDL.LU.64 R230, [R1+0x3a98] ;  /* 0x003a980001e67983 */ /* 0x000ee20000300a00 */
[----:B------:R-:W-:-:S03]  /*1f340*/  IMAD.MOV.U32 R58, RZ, RZ, R229 ;  /* 0x000000ffff3a7224 */ /* 0x000fc600078e00e5 */
[----:B------:R-:W3:Y:S04]  /*1f350*/  LDL.LU.64 R228, [R1+0x3a90] ;  /* 0x003a900001e47983 */ /* 0x000ee80000300a00 */
[----:B------:R-:W-:Y:S04]  /*1f360*/  STL.64 [R1+0x560], R236 ;  /* 0x000560ec01007387 */ /* 0x000fe80000100a00 */
[----:B------:R-:W-:Y:S04]  /*1f370*/  STL.64 [R1+0x568], R238 ;  /* 0x000568ee01007387 */ /* 0x000fe80000100a00 */
[----:B------:R-:W-:Y:S04]  /*1f380*/  STL.64 [R1+0x550], R208 ;  /* 0x000550d001007387 */ /* 0x000fe80000100a00 */
[----:B------:R-:W-:Y:S04]  /*1f390*/  STL.64 [R1+0x558], R210 ;  /* 0x000558d201007387 */ /* 0x000fe80000100a00 */
[----:B------:R-:W-:Y:S04]  /*1f3a0*/  STL.64 [R1+0x540], R204 ;  /* 0x000540cc01007387 */ /* 0x000fe80000100a00 */
[----:B------:R-:W-:Y:S04]  /*1f3b0*/  STL.64 [R1+0x548], R206 ;  /* 0x000548ce01007387 */ /* 0x000fe80000100a00 */
[----:B------:R-:W-:Y:S04]  /*1f3c0*/  STL.64 [R1+0x530], R200 ;  /* 0x000530c801007387 */ /* 0x000fe80000100a00 */
[----:B------:R-:W-:Y:S04]  /*1f3d0*/  STL.64 [R1+0x538], R202 ;  /* 0x000538ca01007387 */ /* 0x000fe80000100a00 */
[----:B------:R1:W-:Y:S04]  /*1f3e0*/  STL.64 [R1+0x520], R196 ;  /* 0x000520c401007387 */ /* 0x0003e80000100a00 */
[----:B------:R4:W-:Y:S01]  /*1f3f0*/  STL.64 [R1+0x528], R198 ;  /* 0x000528c601007387 */ /* 0x0009e20000100a00 */
[C---:B------:R-:W-:Y:S08]  /*1f400*/  HMMA.1688.F32.TF32 R188, R212.reuse, R56, R188 ;  /* 0x00000038d4bc723c */ /* 0x040ff000000810bc */
[C---:B------:R-:W-:Y:S01]  /*1f410*/  HMMA.1688.F32.TF32 R184, R212.reuse, R52, R184 ;  /* 0x00000034d4b8723c */ /* 0x040fe200000810b8 */
[----:B-1----:R-:W2:Y:S04]  /*1f420*/  LDL.LU.64 R196, [R1+0x830] ;  /* 0x0008300001c47983 */ /* 0x002ea80000300a00 */
[----:B------:R1:W-:Y:S04]  /*1f430*/  STL.64 [R1+0x4e0], R192 ;  /* 0x0004e0c001007387 */ /* 0x0003e80000100a00 */
[----:B------:R1:W-:Y:S04]  /*1f440*/  STL.64 [R1+0x4e8], R194 ;  /* 0x0004e8c201007387 */ /* 0x0003e80000100a00 */
[----:B----4-:R-:W2:Y:S04]  /*1f450*/  LDL.LU.64 R198, [R1+0x838] ;  /* 0x0008380001c67983 */ /* 0x010ea80000300a00 */
[----:B------:R4:W-:Y:S04]  /*1f460*/  STL.64 [R1+0x4b0], R188 ;  /* 0x0004b0bc01007387 */ /* 0x0009e80000100a00 */
[----:B------:R4:W-:Y:S04]  /*1f470*/  STL.64 [R1+0x4b8], R190 ;  /* 0x0004b8be01007387 */ /* 0x0009e80000100a00 */
[----:B-1----:R-:W3:Y:S04]  /*1f480*/  LDL.LU.64 R192, [R1+0x820] ;  /* 0x0008200001c07983 */ /* 0x002ee80000300a00 */
[----:B------:R-:W3:Y:S04]  /*1f490*/  LDL.LU.64 R194, [R1+0x828] ;  /* 0x0008280001c27983 */ /* 0x000ee80000300a00 */
[----:B----4-:R-:W4:Y:S04]  /*1f4a0*/  LDL.LU.64 R188, [R1+0x810] ;  /* 0x0008100001bc7983 */ /* 0x010f280000300a00 */
[----:B------:R-:W4:Y:S04]  /*1f4b0*/  LDL.LU.64 R190, [R1+0x818] ;  /* 0x0008180001be7983 */ /* 0x000f280000300a00 */
[----:B------:R-:W-:Y:S04]  /*1f4c0*/  STL.64 [R1+0x480], R184 ;  /* 0x000480b801007387 */ /* 0x000fe80000100a00 */
[----:B------:R1:W-:Y:S01]  /*1f4d0*/  STL.64 [R1+0x488], R186 ;  /* 0x000488ba01007387 */ /* 0x0003e20000100a00 */
[----:B------:R-:W-:Y:S01]  /*1f4e0*/  HMMA.1688.F32.TF32 R176, R212, R44, R176 ;  /* 0x0000002cd4b0723c */ /* 0x000fe200000810b0 */
[----:B------:R-:W-:-:S02]  /*1f4f0*/  IMAD.MOV.U32 R35, RZ, RZ, R235 ;  /* 0x000000ffff237224 */ /* 0x000fc400078e00eb */
[----:B------:R-:W-:Y:S04]  /*1f500*/  LDS R236, [R0+0x4000] ;  /* 0x0040000000ec7984 */ /* 0x000fe80000000800 */
[----:B------:R-:W-:Y:S01]  /*1f510*/  LDS R238, [R0+0x6000] ;  /* 0x0060000000ee7984 */ /* 0x000fe20000000800 */
[----:B-1----:R-:W-:Y:S03]  /*1f520*/  HMMA.1688.F32.TF32 R184, R212, R48, R180 ;  /* 0x00000030d4b8723c */ /* 0x002fe600000810b4 */
[----:B------:R-:W4:Y:S04]  /*1f530*/  LDL.LU.64 R180, [R1+0x800] ;  /* 0x0008000001b47983 */ /* 0x000f280000300a00 */
[----:B------:R-:W-:Y:S01]  /*1f540*/  LDS R237, [R3+0x4000] ;  /* 0x0040000003ed7984 */ /* 0x000fe20000000800 */
[----:B------:R-:W-:Y:S03]  /*1f550*/  HMMA.1688.F32.TF32 R240, R224, R20, R240 ;  /* 0x00000014e0f0723c */ /* 0x000fe600000810f0 */
[----:B------:R-:W-:Y:S11]  /*1f560*/  LDS R239, [R3+0x6000] ;  /* 0x0060000003ef7984 */ /* 0x000ff60000000800 */
[----:B------:R-:W-:Y:S01]  /*1f570*/  @!UPT UIADD3 URZ, URZ, URZ, URZ ;  /* 0x0000003f3f3ff290 */ /* 0x000fe2000fffe03f */
[----:B------:R-:W-:Y:S04]  /*1f580*/  STL.64 [R1+0x450], R184 ;  /* 0x000450b801007387 */ /* 0x000fe80000100a00 */
[----:B------:R-:W-:Y:S04]  /*1f590*/  STL.64 [R1+0x458], R186 ;  /* 0x000458ba01007387 */ /* 0x000fe80000100a00 */
[----:B------:R-:W4:Y:S04]  /*1f5a0*/  LDL.LU.64 R182, [R1+0x808] ;  /* 0x0008080001b67983 */ /* 0x000f280000300a00 */
[----:B------:R-:W-:Y:S04]  /*1f5b0*/  STL.64 [R1+0x410], R176 ;  /* 0x000410b001007387 */ /* 0x000fe80000100a00 */
[----:B------:R1:W-:Y:S02]  /*1f5c0*/  STL.64 [R1+0x418], R178 ;  /* 0x000418b201007387 */ /* 0x0003e40000100a00 */
[C---:B-1----:R-:W-:Y:S08]  /*1f5d0*/  HMMA.1688.F32.TF32 R176, R212.reuse, R40, R172 ;  /* 0x00000028d4b0723c */ /* 0x042ff000000810ac */
[C---:B------:R-:W-:Y:S08]  /*1f5e0*/  HMMA.1688.F32.TF32 R172, R212.reuse, R36, R168 ;  /* 0x00000024d4ac723c */ /* 0x040ff000000810a8 */
[C---:B------:R-:W-:Y:S07]  /*1f5f0*/  HMMA.1688.F32.TF32 R168, R212.reuse, R32, R164 ;  /* 0x00000020d4a8723c */ /* 0x040fee00000810a4 */
[----:B------:R-:W-:Y:S01]  /*1f600*/  STL.64 [R1+0x3e0], R176 ;  /* 0x0003e0b001007387 */ /* 0x000fe20000100a00 */
[C---:B------:R-:W-:Y:S03]  /*1f610*/  HMMA.1688.F32.TF32 R164, R212.reuse, R28, R160 ;  /* 0x0000001cd4a4723c */ /* 0x040fe600000810a0 */
[----:B------:R-:W-:Y:S04]  /*1f620*/  STL.64 [R1+0x3e8], R178 ;  /* 0x0003e8b201007387 */ /* 0x000fe80000100a00 */
[----:B------:R-:W-:Y:S04]  /*1f630*/  STL.64 [R1+0x3d0], R172 ;  /* 0x0003d0ac01007387 */ /* 0x000fe80000100a00 */
[----:B------:R-:W-:Y:S04]  /*1f640*/  STL.64 [R1+0x3d8], R174 ;  /* 0x0003d8ae01007387 */ /* 0x000fe80000100a00 */
[----:B------:R-:W-:Y:S04]  /*1f650*/  STL.64 [R1+0x3a0], R168 ;  /* 0x0003a0a801007387 */ /* 0x000fe80000100a00 */
[----:B------:R-:W-:Y:S04]  /*1f660*/  STL.64 [R1+0x3a8], R170 ;  /* 0x0003a8aa01007387 */ /* 0x000fe80000100a00 */
[----:B------:R1:W-:Y:S04]  /*1f670*/  STL.64 [R1+0x390], R164 ;  /* 0x000390a401007387 */ /* 0x0003e80000100a00 */
[----:B------:R2:W-:Y:S04]  /*1f680*/  STL.64 [R1+0x398], R166 ;  /* 0x000398a601007387 */ /* 0x0005e80000100a00 */
[----:B------:R-:W-:Y:S04]  /*1f690*/  LDS R160, [R0+0x200] ;  /* 0x0002000000a07984 */ /* 0x000fe80000000800 */
[----:B-1----:R-:W4:Y:S04]  /*1f6a0*/  LDL.LU.64 R164, [R1+0x7f0] ;  /* 0x0007f00001a47983 */ /* 0x002f280000300a00 */
[----:B------:R-:W-:Y:S04]  /*1f6b0*/  LDS R162, [R0+0x2200] ;  /* 0x0022000000a27984 */ /* 0x000fe80000000800 */
[----:B------:R-:W-:Y:S04]  /*1f6c0*/  LDS R161, [R3+0x200] ;  /* 0x0002000003a17984 */ /* 0x000fe80000000800 */
[----:B------:R-:W1:Y:S01]  /*1f6d0*/  LDS R163, [R3+0x2200] ;  /* 0x0022000003a37984 */ /* 0x000e620000000800 */
[C---:B--2---:R-:W-:Y:S11]  /*1f6e0*/  HMMA.1688.F32.TF32 R172, R212.reuse, R24, R196 ;  /* 0x00000018d4ac723c */ /* 0x044ff600000810c4 */
[----:B------:R-:W-:Y:S11]  /*1f6f0*/  @!UPT UIADD3 URZ, URZ, URZ, URZ ;  /* 0x0000003f3f3ff290 */ /* 0x000ff6000fffe03f */
[----:B------:R-:W-:Y:S01]  /*1f700*/  @!UPT UIADD3 URZ, URZ, URZ, URZ ;  /* 0x0000003f3f3ff290 */ /* 0x000fe2000fffe03f */
[----:B------:R-:W-:Y:S04]  /*1f710*/  STL.64 [R1+0x380], R172 ;  /* 0x000380ac01007387 */ /* 0x000fe80000100a00 */
[----:B------:R4:W-:Y:S04]  /*1f720*/  STL.64 [R1+0x388], R174 ;  /* 0x000388ae01007387 */ /* 0x0009e80000100a00 */
[----:B------:R-:W2:Y:S01]  /*1f730*/  LDL.LU.64 R166, [R1+0x7f8] ;  /* 0x0007f80001a67983 */ /* 0x000ea20000300a00 */
[C---:B---3--:R-:W-:Y:S08]  /*1f740*/  HMMA.1688.F32.TF32 R168, R212.reuse, R20, R192 ;  /* 0x00000014d4a8723c */ /* 0x048ff000000810c0 */
[C---:B----4-:R-:W-:Y:S11]  /*1f750*/  HMMA.1688.F32.TF32 R172, R212.reuse, R16, R188 ;  /* 0x00000010d4ac723c */ /* 0x050ff600000810bc */
[----:B------:R-:W-:Y:S04]  /*1f760*/  @!UPT UIADD3 URZ, URZ, URZ, URZ ;  /* 0x0000003f3f3ff290 */ /* 0x000fe8000fffe03f */
[----:B------:R-:W-:Y:S04]  /*1f770*/  STL.64 [R1+0x370], R168 ;  /* 0x000370a801007387 */ /* 0x000fe80000100a00 */
[----:B------:R3:W-:Y:S02]  /*1f780*/  STL.64 [R1+0x378], R170 ;  /* 0x000378aa01007387 */ /* 0x0007e40000100a00 */
[-C--:B---3--:R-:W-:Y:S02]  /*1f790*/  HMMA.1688.F32.TF32 R168, R212, R12.reuse, R156 ;  /* 0x0000000cd4a8723c */ /* 0x088fe4000008109c */
[----:B------:R-:W-:Y:S04]  /*1f7a0*/  STL.64 [R1+0x360], R172 ;  /* 0x000360ac01007387 */ /* 0x000fe80000100a00 */
[----:B------:R-:W-:Y:S02]  /*1f7b0*/  STL.64 [R1+0x368], R174 ;  /* 0x000368ae01007387 */ /* 0x000fe40000100a00 */
[C---:B-1----:R-:W-:Y:S02]  /*1f7c0*/  HMMA.1688.F32.TF32 R152, R160.reuse, R12, R152 ;  /* 0x0000000ca098723c */ /* 0x042fe40000081098 */
[----:B------:R-:W-:Y:S04]  /*1f7d0*/  LDS R156, [R0+0x300] ;  /* 0x00030000009c7984 */ /* 0x000fe80000000800 */
[----:B------:R-:W-:Y:S04]  /*1f7e0*/  LDS R158, [R0+0x2300] ;  /* 0x00230000009e7984 */ /* 0x000fe80000000800 */
[----:B------:R-:W-:Y:S04]  /*1f7f0*/  LDS R157, [R3+0x300] ;  /* 0x00030000039d7984 */ /* 0x000fe80000000800 */
[----:B------:R-:W1:Y:S04]  /*1f800*/  LDS R159, [R3+0x2300] ;  /* 0x00230000039f7984 */ /* 0x000e680000000800 */
[----:B------:R-:W-:Y:S04]  /*1f810*/  STL.64 [R1+0x260], R168 ;  /* 0x000260a801007387 */ /* 0x000fe80000100a00 */
[----:B------:R3:W-:Y:S02]  /*1f820*/  STL.64 [R1+0x268], R170 ;  /* 0x000268aa01007387 */ /* 0x0007e40000100a00 */
[----:B---3--:R-:W-:Y:S11]  /*1f830*/  HMMA.1688.F32.TF32 R168, R160, R64, R180 ;  /* 0x00000040a0a8723c */ /* 0x008ff600000810b4 */
[----:B------:R-:W-:Y:S11]  /*1f840*/  @!UPT UIADD3 URZ, URZ, URZ, URZ ;  /* 0x0000003f3f3ff290 */ /* 0x000ff6000fffe03f */
[----:B------:R-:W-:Y:S01]  /*1f850*/  @!UPT UIADD3 URZ, URZ, URZ, URZ ;  /* 0x0000003f3f3ff290 */ /* 0x000fe2000fffe03f */
[----:B------:R3:W-:Y:S01]  /*1f860*/  STL [R1+0x35c], R171 ;  /* 0x00035cab01007387 */ /* 0x0007e20000100800 */
[----:B------:R-:W-:Y:S01]  /*1f870*/  MOV R19, R170 ;  /* 0x000000aa00137202 */ /* 0x000fe20000000f00 */
[----:B------:R-:W-:Y:S02]  /*1f880*/  IMAD.MOV.U32 R18, RZ, RZ, R169 ;  /* 0x000000ffff127224 */ /* 0x000fe400078e00a9 */
[----:B------:R-:W2:Y:S01]  /*1f890*/  LDL.LU.64 R212, [R1+0x7e0] ;  /* 0x0007e00001d47983 */ /* 0x000ea20000300a00 */
[----:B------:R-:W-:-:S03]  /*1f8a0*/  IMAD.MOV.U32 R15, RZ, RZ, R168 ;  /* 0x000000ffff0f7224 */ /* 0x000fc600078e00a8 */
[----:B------:R-:W2:Y:S04]  /*1f8b0*/  LDL.LU.64 R214, [R1+0x7e8] ;  /* 0x0007e80001d67983 */ /* 0x000ea80000300a00 */
[----:B------:R-:W2:Y:S04]  /*1f8c0*/  LDL.LU.64 R208, [R1+0x230] ;  /* 0x0002300001d07983 */ /* 0x000ea80000300a00 */
[----:B------:R-:W2:Y:S04]  /*1f8d0*/  LDL.LU.64 R210, [R1+0x238] ;  /* 0x0002380001d27983 */ /* 0x000ea80000300a00 */
[----:B------:R-:W-:Y:S04]  /*1f8e0*/  STL [R1+0x39b8], R19 ;  /* 0x0039b81301007387 */ /* 0x000fe80000100800 */
[----:B------:R-:W-:Y:S04]  /*1f8f0*/  STL [R1+0x39b4], R18 ;  /* 0x0039b41201007387 */ /* 0x000fe80000100800 */
[----:B------:R-:W-:Y:S01]  /*1f900*/  STL [R1+0x39b0], R15 ;  /* 0x0039b00f01007387 */ /* 0x000fe20000100800 */
[----:B--2---:R-:W-:Y:S11]  /*1f910*/  HMMA.1688.F32.TF32 R164, R160, R60, R164 ;  /* 0x0000003ca0a4723c */ /* 0x004ff600000810a4 */
[----:B------:R-:W-:Y:S11]  /*1f920*/  @!UPT UIADD3 URZ, URZ, URZ, URZ ;  /* 0x0000003f3f3ff290 */ /* 0x000ff6000fffe03f */
[----:B------:R-:W-:Y:S01]  /*1f930*/  @!UPT UIADD3 URZ, URZ, URZ, URZ ;  /* 0x0000003f3f3ff290 */ /* 0x000fe2000fffe03f */
[----:B------:R2:W-:Y:S04]  /*1f940*/  STL.64 [R1+0x340], R164 ;  /* 0x000340a401007387 */ /* 0x0005e80000100a00 */
[----:B------:R1:W-:Y:S04]  /*1f950*/  STL [R1+0x348], R166 ;  /* 0x000348a601007387 */ /* 0x0003e80000100800 */
        /* <DEDUP_REMOVED lines=17> */
[----:B------:R-:W4:Y:S01]  /*1fa70*/  LDL.LU.64 R174, [R1+0x1a8] ;  /* 0x0001a80001ae7983 */ /* 0x000f220000300a00 */
[----:B------:R-:W-:-:S03]  /*1fa80*/  IMAD.MOV.U32 R14, RZ, RZ, R167 ;  /* 0x000000ffff0e7224 */ /* 0x000fc600078e00a7 */
[----:B------:R-:W4:Y:S04]  /*1fa90*/  LDL.LU.64 R168, [R1+0x190] ;  /* 0x0001900001a87983 */ /* 0x000f280000300a00 */
[----:B---3--:R-:W3:Y:S04]  /*1faa0*/  LDL.LU.64 R170, [R1+0x198] ;  /* 0x0001980001aa7983 */ /* 0x008ee80000300a00 */
[----:B--2---:R-:W2:Y:S04]  /*1fab0*/  LDL.LU.64 R164, [R1+0x180] ;  /* 0x0001800001a47983 */ /* 0x004ea80000300a00 */
[----:B-1----:R-:W2:Y:S01]  /*1fac0*/  LDL.LU.64 R166, [R1+0x188] ;  /* 0x0001880001a67983 */ /* 0x002ea20000300a00 */
[C---:B------:R-:W-:Y:S08]  /*1fad0*/  HMMA.1688.F32.TF32 R212, R160.reuse, R8, R212 ;  /* 0x00000008a0d4723c */ /* 0x040ff000000810d4 */
[C---:B------:R-:W-:Y:S01]  /*1fae0*/  HMMA.1688.F32.TF32 R208, R160.reuse, R4, R208 ;  /* 0x00000004a0d0723c */ /* 0x040fe200000810d0 */
[----:B------:R-:W-:Y:S11]  /*1faf0*/  STL [R1+0x39bc], R14 ;  /* 0x0039bc0e01007387 */ /* 0x000ff60000100800 */
[----:B------:R-:W-:Y:S03]  /*1fb00*/  @!UPT UIADD3 URZ, URZ, URZ, URZ ;  /* 0x0000003f3f3ff290 */ /* 0x000fe6000fffe03f */
[----:B------:R-:W-:Y:S08]  /*1fb10*/  STL [R1+0x330], R212 ;  /* 0x000330d401007387 */ /* 0x000ff00000100800 */
[----:B------:R-:W-:Y:S04]  /*1fb20*/  STL.64 [R1+0x320], R208 ;  /* 0x000320d001007387 */ /* 0x000fe80000100a00 */
[----:B------:R-:W-:Y:S01]  /*1fb30*/  STL [R1+0x328], R210 ;  /* 0x000328d201007387 */ /* 0x000fe20000100800 */
[C---:B----4-:R-:W-:Y:S08]  /*1fb40*/  HMMA.1688.F32.TF32 R204, R160.reuse, R56, R204 ;  /* 0x00000038a0cc723c */ /* 0x050ff000000810cc */
[C---:B------:R-:W-:Y:S08]  /*1fb50*/  HMMA.1688.F32.TF32 R200, R160.reuse, R52, R200 ;  /* 0x00000034a0c8723c */ /* 0x040ff000000810c8 */
[C---:B------:R-:W-:Y:S08]  /*1fb60*/  HMMA.1688.F32.TF32 R196, R160.reuse, R48, R196 ;  /* 0x00000030a0c4723c */ /* 0x040ff000000810c4 */
[C---:B------:R-:W-:Y:S08]  /*1fb70*/  HMMA.1688.F32.TF32 R192, R160.reuse, R44, R192 ;  /* 0x0000002ca0c0723c */ /* 0x040ff000000810c0 */
[C---:B------:R-:W-:Y:S08]  /*1fb80*/  HMMA.1688.F32.TF32 R188, R160.reuse, R40, R188 ;  /* 0x00000028a0bc723c */ /* 0x040ff000000810bc */
[C---:B------:R-:W-:Y:S08]  /*1fb90*/  HMMA.1688.F32.TF32 R184, R160.reuse, R36, R184 ;  /* 0x00000024a0b8723c */ /* 0x040ff000000810b8 */
[C---:B------:R-:W-:Y:S08]  /*1fba0*/  HMMA.1688.F32.TF32 R180, R160.reuse, R32, R180 ;  /* 0x00000020a0b4723c */ /* 0x040ff000000810b4 */
[C---:B------:R-:W-:Y:S01]  /*1fbb0*/  HMMA.1688.F32.TF32 R176, R160.reuse, R28, R176 ;  /* 0x0000001ca0b0723c */ /* 0x040fe200000810b0 */
[----:B------:R-:W-:Y:S07]  /*1fbc0*/  STL.64 [R1+0x310], R204 ;  /* 0x000310cc01007387 */ /* 0x000fee0000100a00 */
[C---:B------:R-:W-:Y:S01]  /*1fbd0*/  HMMA.1688.F32.TF32 R172, R160.reuse, R24, R172 ;  /* 0x00000018a0ac723c */ /* 0x040fe200000810ac */
[----:B------:R-:W-:Y:S07]  /*1fbe0*/  STL.64 [R1+0x318], R206 ;  /* 0x000318ce01007387 */ /* 0x000fee0000100a00 */
[C---:B---3--:R-:W-:Y:S01]  /*1fbf0*/  HMMA.1688.F32.TF32 R168, R160.reuse, R20, R168 ;  /* 0x00000014a0a8723c */ /* 0x048fe200000810a8 */
[----:B------:R-:W-:Y:S07]  /*1fc00*/  STL.64 [R1+0x300], R200 ;  /* 0x000300c801007387 */ /* 0x000fee0000100a00 */
[----:B--2---:R-:W-:Y:S01]  /*1fc10*/  HMMA.1688.F32.TF32 R164, R160, R16, R164 ;  /* 0x00000010a0a4723c */ /* 0x004fe200000810a4 */
        /* <DEDUP_REMOVED lines=14> */
[----:B------:R2:W-:Y:S04]  /*1fd00*/  STL.64 [R1+0x298], R174 ;  /* 0x000298ae01007387 */ /* 0x0005e80000100a00 */
[----:B-1----:R-:W3:Y:S04]  /*1fd10*/  LDL.LU.64 R172, [R1+0x170] ;  /* 0x0001700001ac7983 */ /* 0x002ee80000300a00 */
[----:B------:R1:W-:Y:S04]  /*1fd20*/  STL.64 [R1+0x280], R168 ;  /* 0x000280a801007387 */ /* 0x0003e80000100a00 */
[----:B------:R4:W-:Y:S04]  /*1fd30*/  STL.64 [R1+0x288], R170 ;  /* 0x000288aa01007387 */ /* 0x0009e80000100a00 */
[----:B--2---:R-:W3:Y:S04]  /*1fd40*/  LDL.LU.64 R174, [R1+0x178] ;  /* 0x0001780001ae7983 */ /* 0x004ee80000300a00 */
[----:B------:R2:W-:Y:S04]  /*1fd50*/  STL.64 [R1+0x270], R164 ;  /* 0x000270a401007387 */ /* 0x0005e80000100a00 */
[----:B------:R2:W-:Y:S04]  /*1fd60*/  STL.64 [R1+0x278], R166 ;  /* 0x000278a601007387 */ /* 0x0005e80000100a00 */
[----:B-1----:R-:W3:Y:S04]  /*1fd70*/  LDL.LU.64 R168, [R1+0x160] ;  /* 0x0001600001a87983 */ /* 0x002ee80000300a00 */
[----:B----4-:R-:W4:Y:S04]  /*1fd80*/  LDL.LU.64 R170, [R1+0x168] ;  /* 0x0001680001aa7983 */ /* 0x010f280000300a00 */
[----:B------:R-:W-:Y:S04]  /*1fd90*/  STL.64 [R1+0x250], R152 ;  /* 0x0002509801007387 */ /* 0x000fe80000100a00 */
[----:B------:R1:W-:Y:S04]  /*1fda0*/  STL.64 [R1+0x258], R154 ;  /* 0x0002589a01007387 */ /* 0x0003e80000100a00 */
[----:B--2---:R-:W2:Y:S04]  /*1fdb0*/  LDL.LU.64 R164, [R1+0x150] ;  /* 0x0001500001a47983 */ /* 0x004ea80000300a00 */
[----:B------:R-:W2:Y:S01]  /*1fdc0*/  LDL.LU.64 R166, [R1+0x158] ;  /* 0x0001580001a67983 */ /* 0x000ea20000300a00 */
[C---:B-1----:R-:W-:Y:S08]  /*1fdd0*/  HMMA.1688.F32.TF32 R152, R156.reuse, R64, R148 ;  /* 0x000000409c98723c */ /* 0x042ff00000081094 */
        /* <DEDUP_REMOVED lines=10> */
[C---:B------:R-:W-:Y:S01]  /*1fe80*/  HMMA.1688.F32.TF32 R116, R156.reuse, R36, R112 ;  /* 0x000000249c74723c */ /* 0x040fe20000081070 */
[----:B------:R-:W-:Y:S07]  /*1fe90*/  STL.64 [R1+0x220], R148 ;  /* 0x0002209401007387 */ /* 0x000fee0000100a00 */
[C---:B------:R-:W-:Y:S01]  /*1fea0*/  HMMA.1688.F32.TF32 R112, R156.reuse, R32, R108 ;  /* 0x000000209c70723c */ /* 0x040fe2000008106c */
[----:B------:R-:W-:Y:S04]  /*1feb0*/  STL.64 [R1+0x228], R150 ;  /* 0x0002289601007387 */ /* 0x000fe80000100a00 */
[----:B------:R-:W-:Y:S03]  /*1fec0*/  STL.64 [R1+0x210], R144 ;  /* 0x0002109001007387 */ /* 0x000fe60000100a00 */
[C---:B------:R-:W-:Y:S01]  /*1fed0*/  HMMA.1688.F32.TF32 R108, R156.reuse, R28, R104 ;  /* 0x0000001c9c6c723c */ /* 0x040fe20000081068 */
        /* <DEDUP_REMOVED lines=16> */
[----:B------:R4:W-:Y:S04]  /*1ffe0*/  STL.64 [R1+0x198], R114 ;  /* 0x0001987201007387 */ /* 0x0009e80000100a00 */
[----:B------:R-:W-:Y:S04]  /*1fff0*/  STL.64 [R1+0x180], R108 ;  /* 0x0001806c01007387 */ /* 0x000fe80000100a00 */
[----:B------:R2:W-:Y:S04]  /*20000*/  STL.64 [R1+0x188], R110 ;  /* 0x0001886e01007387 */ /* 0x0005e80000100a00 */
[----:B------:R-:W-:Y:S04]  /*20010*/  LDS R104, [R0+0x400] ;  /* 0x0004000000687984 */ /* 0x000fe80000000800 */
[----:B------:R-:W-:Y:S04]  /*20020*/  LDS R106, [R0+0x2400] ;  /* 0x00240000006a7984 */ /* 0x000fe80000000800 */
[----:B------:R-:W-:Y:S04]  /*20030*/  LDS R105, [R3+0x400] ;  /* 0x0004000003697984 */ /* 0x000fe80000000800 */
[----:B------:R-:W1:Y:S01]  /*20040*/  LDS R107, [R3+0x2400] ;  /* 0x00240000036b7984 */ /* 0x000e620000000800 */
[C---:B---3--:R-:W-:Y:S08]  /*20050*/  HMMA.1688.F32.TF32 R116, R156.reuse, R24, R172 ;  /* 0x000000189c74723c */ /* 0x048ff000000810ac */
[C---:B----4-:R-:W-:Y:S08]  /*20060*/  HMMA.1688.F32.TF32 R112, R156.reuse, R20, R168 ;  /* 0x000000149c70723c */ /* 0x050ff000000810a8 */
[C---:B--2---:R-:W-:Y:S07]  /*20070*/  HMMA.1688.F32.TF32 R108, R156.reuse, R16, R164 ;  /* 0x000000109c6c723c */ /* 0x044fee00000810a4 */
[----:B------:R2:W-:Y:S04]  /*20080*/  STL.64 [R1+0x170], R116 ;  /* 0x0001707401007387 */ /* 0x0005e80000100a00 */
[----:B------:R3:W-:Y:S04]  /*20090*/  STL.64 [R1+0x178], R118 ;  /* 0x0001787601007387 */ /* 0x0007e80000100a00 */
[----:B------:R-:W4:Y:S04]  /*200a0*/  LDL.LU.64 R168, [R1+0x140] ;  /* 0x0001400001a87983 */ /* 0x000f280000300a00 */
[----:B------:R1:W-:Y:S04]  /*200b0*/  STL.64 [R1+0x160], R112 ;  /* 0x0001607001007387 */ /* 0x0003e80000100a00 */
[----:B------:R1:W-:Y:S04]  /*200c0*/  STL.64 [R1+0x168], R114 ;  /* 0x0001687201007387 */ /* 0x0003e80000100a00 */
[----:B------:R-:W4:Y:S04]  /*200d0*/  LDL.LU.64 R170, [R1+0x148] ;  /* 0x0001480001aa7983 */ /* 0x000f280000300a00 */
[----:B------:R1:W-:Y:S04]  /*200e0*/  STL.64 [R1+0x150], R108 ;  /* 0x0001506c01007387 */ /* 0x0003e80000100a00 */
[----:B------:R1:W-:Y:S04]  /*200f0*/  STL.64 [R1+0x158], R110 ;  /* 0x0001586e01007387 */ /* 0x0003e80000100a00 */
        /* <DEDUP_REMOVED lines=22> */
[----:B--2---:R-:W2:Y:S04]  /*20260*/  LDL.LU.64 R116, [R1+0x7a0] ;  /* 0x0007a00001747983 */ /* 0x004ea80000300a00 */
[----:B---3--:R-:W2:Y:S04]  /*20270*/  LDL.LU.64 R118, [R1+0x7a8] ;  /* 0x0007a80001767983 */ /* 0x008ea80000300a00 */
[----:B-1----:R-:W3:Y:S04]  /*20280*/  LDL.LU.64 R112, [R1+0x790] ;  /* 0x0007900001707983 */ /* 0x002ee80000300a00 */
[----:B------:R-:W3:Y:S04]  /*20290*/  LDL.LU.64 R114, [R1+0x798] ;  /* 0x0007980001727983 */ /* 0x000ee80000300a00 */
[----:B------:R-:W3:Y:S04]  /*202a0*/  LDL.LU.64 R108, [R1+0x780] ;  /* 0x00078000016c7983 */ /* 0x000ee80000300a00 */
[----:B------:R-:W3:Y:S01]  /*202b0*/  LDL.LU.64 R110, [R1+0x788] ;  /* 0x00078800016e7983 */ /* 0x000ee20000300a00 */
[----:B------:R-:W-:Y:S11]  /*202c0*/  HMMA.1688.F32.TF32 R100, R156, R12, R100 ;  /* 0x0000000c9c64723c */ /* 0x000ff60000081064 */
[----:B------:R-:W-:Y:S11]  /*202d0*/  @!UPT UIADD3 URZ, URZ, URZ, URZ ;  /* 0x0000003f3f3ff290 */ /* 0x000ff6000fffe03f */
[----:B------:R-:W-:Y:S01]  /*202e0*/  @!UPT UIADD3 URZ, URZ, URZ, URZ ;  /* 0x0000003f3f3ff290 */ /* 0x000fe2000fffe03f */
[----:B------:R-:W-:Y:S04]  /*202f0*/  STL.64 [R1+0x50], R100 ;  /* 0x0000506401007387 */ /* 0x000fe80000100a00 */
[----:B------:R-:W-:Y:S04]  /*20300*/  STL.64 [R1+0x58], R102 ;  /* 0x0000586601007387 */ /* 0x000fe80000100a00 */
[----:B------:R-:W-:Y:S04]  /*20310*/  LDS R100, [R0+0x500] ;  /* 0x0005000000647984 */ /* 0x000fe80000000800 */
[----:B------:R-:W-:Y:S04]  /*20320*/  LDS R102, [R0+0x2500] ;  /* 0x0025000000667984 */ /* 0x000fe80000000800 */
[----:B------:R-:W-:Y:S04]  /*20330*/  LDS R101, [R3+0x500] ;  /* 0x0005000003657984 */ /* 0x000fe80000000800 */
[----:B------:R-:W1:Y:S01]  /*20340*/  LDS R103, [R3+0x2500] ;  /* 0x0025000003677984 */ /* 0x000e620000000800 */
[----:B------:R-:W-:Y:S01]  /*20350*/  IMAD.MOV.U32 R235, RZ, RZ, R240 ;  /* 0x000000ffffeb7224 */ /* 0x000fe200078e00f0 */
[----:B------:R-:W-:Y:S01]  /*20360*/  MOV R67, R242 ;  /* 0x000000f200437202 */ /* 0x000fe20000000f00 */
[----:B------:R-:W-:-:S02]  /*20370*/  IMAD.MOV.U32 R66, RZ, RZ, R241 ;  /* 0x000000ffff427224 */ /* 0x000fc400078e00f1 */
[----:B------:R-:W-:Y:S01]  /*20380*/  IMAD.MOV.U32 R63, RZ, RZ, R243 ;  /* 0x000000ffff3f7224 */ /* 0x000fe200078e00f3 */
[----:B------:R-:W-:Y:S08]  /*20390*/  HMMA.1688.F32.TF32 R96, R104, R12, R96 ;  /* 0x0000000c6860723c */ /* 0x000ff00000081060 */
[C---:B-1----:R-:W-:Y:S08]  /*203a0*/  HMMA.1688.F32.TF32 R240, R100.reuse, R64, R92 ;  /* 0x0000004064f0723c */ /* 0x042ff0000008105c */
[C---:B------:R-:W-:Y:S08]  /*203b0*/  HMMA.1688.F32.TF32 R88, R100.reuse, R60, R88 ;  /* 0x0000003c6458723c */ /* 0x040ff00000081058 */
[C---:B------:R-:W-:Y:S08]  /*203c0*/  HMMA.1688.F32.TF32 R84, R100.reuse, R8, R84 ;  /* 0x000000086454723c */ /* 0x040ff00000081054 */
[----:B------:R-:W-:Y:S08]  /*203d0*/  HMMA.1688.F32.TF32 R80, R100, R4, R80 ;  /* 0x000000046450723c */ /* 0x000ff00000081050 */
        /* <DEDUP_REMOVED lines=17> */
[C---:B--2---:R-:W-:Y:S01]  /*204f0*/  HMMA.1688.F32.TF32 R116, R104.reuse, R24, R116 ;  /* 0x000000186874723c */ /* 0x044fe20000081074 */
[----:B------:R-:W-:Y:S04]  /*20500*/  STL.64 [R1+0x128], R158 ;  /* 0x0001289e01007387 */ /* 0x000fe80000100a00 */
[----:B------:R-:W-:Y:S03]  /*20510*/  STL.64 [R1+0x110], R152 ;  /* 0x0001109801007387 */ /* 0x000fe60000100a00 */
[C---:B---3--:R-:W-:Y:S01]  /*20520*/  HMMA.1688.F32.TF32 R112, R104.reuse, R20, R112 ;  /* 0x000000146870723c */ /* 0x048fe20000081070 */
[----:B------:R-:W-:Y:S04]  /*20530*/  STL.64 [R1+0x118], R154 ;  /* 0x0001189a01007387 */ /* 0x000fe80000100a00 */
[----:B------:R-:W-:Y:S03]  /*20540*/  STL.64 [R1+0x100], R148 ;  /* 0x0001009401007387 */ /* 0x000fe60000100a00 */
[----:B------:R-:W-:Y:S01]  /*20550*/  HMMA.1688.F32.TF32 R108, R104, R16, R108 ;  /* 0x00000010686c723c */ /* 0x000fe2000008106c */
        /* <DEDUP_REMOVED lines=28> */
[----:B------:R-:W2:Y:S01]  /*20720*/  LDL.LU.64 R104, [R1+0x470] ;  /* 0x0004700001687983 */ /* 0x000ea20000300a00 */
[----:B------:R-:W-:-:S03]  /*20730*/  IMAD.MOV.U32 R252, RZ, RZ, R86 ;  /* 0x000000fffffc7224 */ /* 0x000fc600078e0056 */
[----:B------:R-:W2:Y:S01]  /*20740*/  LDL.LU.64 R106, [R1+0x478] ;  /* 0x00047800016a7983 */ /* 0x000ea20000300a00 */
[----:B------:R-:W-:-:S03]  /*20750*/  IMAD.MOV.U32 R2, RZ, RZ, R87 ;  /* 0x000000ffff027224 */ /* 0x000fc600078e0057 */
[----:B------:R-:W-:Y:S04]  /*20760*/  STL.64 [R1+0x10], R80 ;  /* 0x0000105001007387 */ /* 0x000fe80000100a00 */
[----:B------:R-:W-:Y:S04]  /*20770*/  STL.64 [R1+0x18], R82 ;  /* 0x0000185201007387 */ /* 0x000fe80000100a00 */
[----:B-1----:R-:W3:Y:S04]  /*20780*/  LDL.LU.64 R84, [R1+0x4a0] ;  /* 0x0004a00001547983 */ /* 0x002ee80000300a00 */
[----:B------:R-:W3:Y:S04]  /*20790*/  LDL.LU.64 R86, [R1+0x4a8] ;  /* 0x0004a80001567983 */ /* 0x000ee80000300a00 */
[----:B------:R-:W4:Y:S04]  /*207a0*/  LDL.LU.64 R88, [R1+0x770] ;  /* 0x0007700001587983 */ /* 0x000f280000300a00 */
[----:B------:R-:W4:Y:S04]  /*207b0*/  LDL.LU.64 R90, [R1+0x778] ;  /* 0x00077800015a7983 */ /* 0x000f280000300a00 */
[----:B------:R-:W4:Y:S04]  /*207c0*/  LDL.LU.64 R92, [R1+0x760] ;  /* 0x00076000015c7983 */ /* 0x000f280000300a00 */
[----:B------:R-:W4:Y:S04]  /*207d0*/  LDL.LU.64 R94, [R1+0x768] ;  /* 0x00076800015e7983 */ /* 0x000f280000300a00 */
[----:B------:R-:W4:Y:S04]  /*207e0*/  LDL.LU.64 R96, [R1+0x750] ;  /* 0x0007500001607983 */ /* 0x000f280000300a00 */
[----:B------:R-:W4:Y:S01]  /*207f0*/  LDL.LU.64 R98, [R1+0x758] ;  /* 0x0007580001627983 */ /* 0x000f220000300a00 */
[C---:B------:R-:W-:Y:S03]  /*20800*/  HMMA.1688.F32.TF32 R76, R100.reuse, R56, R76 ;  /* 0x00000038644c723c */ /* 0x040fe6000008104c */
[----:B------:R-:W-:Y:S04]  /*20810*/  LDS R164, [R0+0x600] ;  /* 0x0006000000a47984 */ /* 0x000fe80000000800 */
[----:B------:R-:W-:Y:S01]  /*20820*/  LDS R166, [R0+0x2600] ;  /* 0x0026000000a67984 */ /* 0x000fe20000000800 */
[C---:B------:R-:W-:Y:S03]  /*20830*/  HMMA.1688.F32.TF32 R248, R100.reuse, R52, R248 ;  /* 0x0000003464f8723c */ /* 0x040fe600000810f8 */
[----:B------:R-:W-:Y:S04]  /*20840*/  LDS R165, [R3+0x600] ;  /* 0x0006000003a57984 */ /* 0x000fe80000000800 */
[----:B------:R-:W1:Y:S01]  /*20850*/  LDS R167, [R3+0x2600] ;  /* 0x0026000003a77984 */ /* 0x000e620000000800 */
[C---:B------:R-:W-:Y:S08]  /*20860*/  HMMA.1688.F32.TF32 R244, R100.reuse, R48, R244 ;  /* 0x0000003064f4723c */ /* 0x040ff000000810f4 */
[----:B------:R-:W-:Y:S01]  /*20870*/  HMMA.1688.F32.TF32 R68, R100, R44, R68 ;  /* 0x0000002c6444723c */ /* 0x000fe20000081044 */
[----:B------:R-:W-:Y:S01]  /*20880*/  MOV R243, R76 ;  /* 0x0000004c00f37202 */ /* 0x000fe20000000f00 */
[----:B------:R-:W-:-:S02]  /*20890*/  IMAD.MOV.U32 R242, RZ, RZ, R77 ;  /* 0x000000fffff27224 */ /* 0x000fc400078e004d */
[----:B------:R-:W-:Y:S02]  /*208a0*/  IMAD.MOV.U32 R241, RZ, RZ, R78 ;  /* 0x000000fffff17224 */ /* 0x000fe400078e004e */
[----:B------:R-:W-:Y:S02]  /*208b0*/  IMAD.MOV.U32 R240, RZ, RZ, R79 ;  /* 0x000000fffff07224 */ /* 0x000fe400078e004f */
[C---:B------:R-:W-:Y:S08]  /*208c0*/  HMMA.1688.F32.TF32 R72, R100.reuse, R40, R72 ;  /* 0x000000286448723c */ /* 0x040ff00000081048 */
        /* <DEDUP_REMOVED lines=12> */
[----:B------:R-:W-:Y:S04]  /*20990*/  STL.64 [R1+0x3830], R76 ;  /* 0x0038304c01007387 */ /* 0x000fe80000100a00 */
[----:B-1----:R-:W4:Y:S04]  /*209a0*/  LDL.LU.64 R68, [R1+0x510] ;  /* 0x0005100001447983 */ /* 0x002f280000300a00 */
[----:B------:R-:W4:Y:S04]  /*209b0*/  LDL.LU.64 R70, [R1+0x518] ;  /* 0x0005180001467983 */ /* 0x000f280000300a00 */
[----:B------:R-:W-:Y:S04]  /*209c0*/  LDS R228, [R0+0x700] ;  /* 0x0007000000e47984 */ /* 0x000fe80000000800 */
[----:B------:R-:W-:Y:S04]  /*209d0*/  LDS R230, [R0+0x2700] ;  /* 0x0027000000e67984 */ /* 0x000fe80000000800 */
[----:B------:R-:W-:Y:S04]  /*209e0*/  LDS R229, [R3+0x700] ;  /* 0x0007000003e57984 */ /* 0x000fe80000000800 */
[----:B------:R-:W1:Y:S01]  /*209f0*/  LDS R231, [R3+0x2700] ;  /* 0x0027000003e77984 */ /* 0x000e620000000800 */
[C---:B--2---:R-:W-:Y:S08]  /*20a00*/  HMMA.1688.F32.TF32 R80, R100.reuse, R32, R104 ;  /* 0x000000206450723c */ /* 0x044ff00000081068 */
[C---:B---3--:R-:W-:Y:S08]  /*20a10*/  HMMA.1688.F32.TF32 R84, R100.reuse, R28, R84 ;  /* 0x0000001c6454723c */ /* 0x048ff00000081054 */
[C---:B----4-:R-:W-:Y:S08]  /*20a20*/  HMMA.1688.F32.TF32 R88, R100.reuse, R24, R88 ;  /* 0x000000186458723c */ /* 0x050ff00000081058 */
[C---:B------:R-:W-:Y:S01]  /*20a30*/  HMMA.1688.F32.TF32 R92, R100.reuse, R20, R92 ;  /* 0x00000014645c723c */ /* 0x040fe2000008105c */
[----:B------:R-:W-:Y:S07]  /*20a40*/  STL.64 [R1+0x3848], R82 ;  /* 0x0038485201007387 */ /* 0x000fee0000100a00 */
[C---:B------:R-:W-:Y:S01]  /*20a50*/  HMMA.1688.F32.TF32 R96, R100.reuse, R16, R96 ;  /* 0x000000106460723c */ /* 0x040fe20000081060 */
[----:B------:R-:W-:Y:S04]  /*20a60*/  STL.64 [R1+0x3840], R80 ;  /* 0x0038405001007387 */ /* 0x000fe80000100a00 */
[----:B------:R-:W-:Y:S04]  /*20a70*/  STL.64 [R1+0x3858], R86 ;  /* 0x0038585601007387 */ /* 0x000fe80000100a00 */
[----:B------:R-:W-:Y:S04]  /*20a80*/  STL.64 [R1+0x3850], R84 ;  /* 0x0038505401007387 */ /* 0x000fe80000100a00 */
[----:B------:R-:W-:Y:S04]  /*20a90*/  STL.64 [R1+0x3868], R90 ;  /* 0x0038685a01007387 */ /* 0x000fe80000100a00 */
[----:B------:R-:W-:Y:S04]  /*20aa0*/  STL.64 [R1+0x3860], R88 ;  /* 0x0038605801007387 */ /* 0x000fe80000100a00 */
[----:B------:R-:W2:Y:S04]  /*20ab0*/  LDL.LU.64 R104, [R1+0x740] ;  /* 0x0007400001687983 */ /* 0x000ea80000300a00 */
[----:B------:R-:W2:Y:S04]  /*20ac0*/  LDL.LU.64 R106, [R1+0x748] ;  /* 0x00074800016a7983 */ /* 0x000ea80000300a00 */
[----:B------:R-:W3:Y:S04]  /*20ad0*/  LDL.LU.64 R108, [R1+0x730] ;  /* 0x00073000016c7983 */ /* 0x000ee80000300a00 */
[----:B------:R-:W3:Y:S04]  /*20ae0*/  LDL.LU.64 R110, [R1+0x738] ;  /* 0x00073800016e7983 */ /* 0x000ee80000300a00 */
[----:B------:R-:W4:Y:S04]  /*20af0*/  LDL.LU.64 R112, [R1+0x720] ;  /* 0x0007200001707983 */ /* 0x000f280000300a00 */
[----:B------:R-:W4:Y:S04]  /*20b00*/  LDL.LU.64 R114, [R1+0x728] ;  /* 0x0007280001727983 */ /* 0x000f280000300a00 */
[----:B------:R-:W-:Y:S04]  /*20b10*/  STL.64 [R1+0x3878], R94 ;  /* 0x0038785e01007387 */ /* 0x000fe80000100a00 */
[----:B------:R1:W-:Y:S04]  /*20b20*/  STL.64 [R1+0x3870], R92 ;  /* 0x0038705c01007387 */ /* 0x0003e80000100a00 */
[----:B-1----:R-:W4:Y:S04]  /*20b30*/  LDL.LU.64 R92, [R1+0x710] ;  /* 0x00071000015c7983 */ /* 0x002f280000300a00 */
[----:B------:R-:W4:Y:S04]  /*20b40*/  LDL.LU.64 R94, [R1+0x718] ;  /* 0x00071800015e7983 */ /* 0x000f280000300a00 */
[----:B------:R-:W4:Y:S04]  /*20b50*/  LDL.LU.64 R88, [R1+0x700] ;  /* 0x0007000001587983 */ /* 0x000f280000300a00 */
[----:B------:R-:W4:Y:S04]  /*20b60*/  LDL.LU.64 R90, [R1+0x708] ;  /* 0x00070800015a7983 */ /* 0x000f280000300a00 */
[----:B------:R-:W4:Y:S04]  /*20b70*/  LDL.LU.64 R84, [R1+0x6f0] ;  /* 0x0006f00001547983 */ /* 0x000f280000300a00 */
[----:B------:R-:W4:Y:S04]  /*20b80*/  LDL.LU.64 R86, [R1+0x6f8] ;  /* 0x0006f80001567983 */ /* 0x000f280000300a00 */
[----:B------:R-:W-:Y:S04]  /*20b90*/  STL.64 [R1+0x3888], R98 ;  /* 0x0038886201007387 */ /* 0x000fe80000100a00 */
[----:B------:R-:W-:Y:S04]  /*20ba0*/  STL.64 [R1+0x3880], R96 ;  /* 0x0038806001007387 */ /* 0x000fe80000100a00 */
[----:B------:R-:W4:Y:S04]  /*20bb0*/  LDL.LU.64 R80, [R1+0x6e0] ;  /* 0x0006e00001507983 */ /* 0x000f280000300a00 */
[----:B------:R-:W4:Y:S04]  /*20bc0*/  LDL.LU.64 R82, [R1+0x6e8] ;  /* 0x0006e80001527983 */ /* 0x000f280000300a00 */
[----:B------:R-:W4:Y:S04]  /*20bd0*/  LDL.LU.64 R76, [R1+0x6d0] ;  /* 0x0006d000014c7983 */ /* 0x000f280000300a00 */
[----:B------:R-:W4:Y:S04]  /*20be0*/  LDL.LU.64 R78, [R1+0x6d8] ;  /* 0x0006d800014e7983 */ /* 0x000f280000300a00 */
[----:B------:R-:W4:Y:S04]  /*20bf0*/  LDL.LU.64 R72, [R1+0x6c0] ;  /* 0x0006c00001487983 */ /* 0x000f280000300a00 */
[----:B------:R-:W4:Y:S01]  /*20c00*/  LDL.LU.64 R74, [R1+0x6c8] ;  /* 0x0006c800014a7983 */ /* 0x000f220000300a00 */
[----:B------:R-:W-:Y:S03]  /*20c10*/  HMMA.1688.F32.TF32 R100, R100, R12, R68 ;  /* 0x0000000c6464723c */ /* 0x000fe60000081044 */
[----:B------:R-:W4:Y:S04]  /*20c20*/  LDL.LU.64 R68, [R1+0x6b0] ;  /* 0x0006b00001447983 */ /* 0x000f280000300a00 */
[----:B------:R-:W4:Y:S11]  /*20c30*/  LDL.LU.64 R70, [R1+0x6b8] ;  /* 0x0006b80001467983 */ /* 0x000f360000300a00 */
[----:B------:R-:W-:Y:S05]  /*20c40*/  @!UPT UIADD3 URZ, URZ, URZ, URZ ;  /* 0x0000003f3f3ff290 */ /* 0x000fea000fffe03f */
[----:B------:R-:W-:Y:S04]  /*20c50*/  STL.64 [R1+0x3898], R102 ;  /* 0x0038986601007387 */ /* 0x000fe80000100a00 */
[----:B------:R-:W-:Y:S01]  /*20c60*/  STL.64 [R1+0x3890], R100 ;  /* 0x0038906401007387 */ /* 0x000fe20000100a00 */
[C---:B--2---:R-:W-:Y:S08]  /*20c70*/  HMMA.1688.F32.TF32 R104, R164.reuse, R64, R104 ;  /* 0x00000040a468723c */ /* 0x044ff00000081068 */
[C---:B---3--:R-:W-:Y:S08]  /*20c80*/  HMMA.1688.F32.TF32 R108, R164.reuse, R60, R108 ;  /* 0x0000003ca46c723c */ /* 0x048ff0000008106c */
[C---:B----4-:R-:W-:Y:S07]  /*20c90*/  HMMA.1688.F32.TF32 R112, R164.reuse, R8, R112 ;  /* 0x00000008a470723c */ /* 0x050fee0000081070 */
[----:B------:R-:W-:Y:S01]  /*20ca0*/  STL.64 [R1+0x38a8], R106 ;  /* 0x0038a86a01007387 */ /* 0x000fe20000100a00 */
[C---:B------:R-:W-:Y:S08]  /*20cb0*/  HMMA.1688.F32.TF32 R116, R164.reuse, R4, R92 ;  /* 0x00000004a474723c */ /* 0x040ff0000008105c */
[C---:B------:R-:W-:Y:S08]  /*20cc0*/  HMMA.1688.F32.TF32 R120, R164.reuse, R56, R88 ;  /* 0x00000038a478723c */ /* 0x040ff00000081058 */
[C---:B------:R-:W-:Y:S01]  /*20cd0*/  HMMA.1688.F32.TF32 R124, R164.reuse, R52, R84 ;  /* 0x00000034a47c723c */ /* 0x040fe20000081054 */
[----:B------:R-:W-:Y:S07]  /*20ce0*/  STL.64 [R1+0x38a0], R104 ;  /* 0x0038a06801007387 */ /* 0x000fee0000100a00 */
[C---:B------:R-:W-:Y:S08]  /*20cf0*/  HMMA.1688.F32.TF32 R128, R164.reuse, R48, R80 ;  /* 0x00000030a480723c */ /* 0x040ff00000081050 */
        /* <DEDUP_REMOVED lines=18> */
[----:B-1----:R-:W2:Y:S04]  /*20e20*/  LDL.LU.64 R132, [R1+0x690] ;  /* 0x0006900001847983 */ /* 0x002ea80000300a00 */
[----:B------:R-:W2:Y:S04]  /*20e30*/  LDL.LU.64 R134, [R1+0x698] ;  /* 0x0006980001867983 */ /* 0x000ea80000300a00 */
[----:B------:R-:W3:Y:S04]  /*20e40*/  LDL.LU.64 R128, [R1+0x680] ;  /* 0x0006800001807983 */ /* 0x000ee80000300a00 */
        /* <DEDUP_REMOVED lines=27> */
[----:B------:R-:W4:Y:S04]  /*21000*/  LDL.LU.64 R78, [R1+0x408] ;  /* 0x00040800014e7983 */ /* 0x000f280000300a00 */
[----:B------:R-:W4:Y:S04]  /*21010*/  LDL.LU.64 R72, [R1+0x3f0] ;  /* 0x0003f00001487983 */ /* 0x000f280000300a00 */
[----:B------:R-:W4:Y:S04]  /*21020*/  LDL.LU.64 R74, [R1+0x3f8] ;  /* 0x0003f800014a7983 */ /* 0x000f280000300a00 */
[----:B------:R-:W4:Y:S04]  /*21030*/  LDL.LU.64 R68, [R1+0x3c0] ;  /* 0x0003c00001447983 */ /* 0x000f280000300a00 */
[----:B------:R-:W4:Y:S04]  /*21040*/  LDL.LU.64 R70, [R1+0x3c8] ;  /* 0x0003c80001467983 */ /* 0x000f280000300a00 */
[----:B------:R-:W-:Y:S04]  /*21050*/  STL.64 [R1+0x3948], R142 ;  /* 0x0039488e01007387 */ /* 0x000fe80000100a00 */
[----:B------:R-:W-:Y:S01]  /*21060*/  STL.64 [R1+0x3940], R140 ;  /* 0x0039408c01007387 */ /* 0x000fe20000100a00 */
[----:B------:R-:W-:Y:S01]  /*21070*/  MOV R248, R59 ;  /* 0x0000003b00f87202 */ /* 0x000fe20000000f00 */
[----:B------:R-:W-:-:S02]  /*21080*/  IMAD.MOV.U32 R249, RZ, RZ, R58 ;  /* 0x000000fffff97224 */ /* 0x000fc400078e003a */
[----:B------:R-:W-:Y:S01]  /*21090*/  IMAD.MOV.U32 R250, RZ, RZ, R55 ;  /* 0x000000fffffa7224 */ /* 0x000fe200078e0037 */
[----:B------:R-:W-:Y:S01]  /*210a0*/  MOV R244, R218 ;  /* 0x000000da00f47202 */ /* 0x000fe20000000f00 */
[----:B------:R-:W-:Y:S02]  /*210b0*/  IMAD.MOV.U32 R251, RZ, RZ, R54 ;  /* 0x000000fffffb7224 */ /* 0x000fe400078e0036 */
[----:B------:R-:W-:Y:S02]  /*210c0*/  IMAD.MOV.U32 R245, RZ, RZ, R217 ;  /* 0x000000fffff57224 */ /* 0x000fe400078e00d9 */
[----:B------:R-:W-:Y:S02]  /*210d0*/  IMAD.MOV.U32 R14, RZ, RZ, R211 ;  /* 0x000000ffff0e7224 */ /* 0x000fe400078e00d3 */
[----:B------:R-:W-:Y:S02]  /*210e0*/  IMAD.MOV.U32 R246, RZ, RZ, R216 ;  /* 0x000000fffff67224 */ /* 0x000fe400078e00d8 */
[----:B------:R-:W-:Y:S01]  /*210f0*/  IMAD.MOV.U32 R247, RZ, RZ, R62 ;  /* 0x000000fffff77224 */ /* 0x000fe200078e003e */
[C---:B--2---:R-:W-:Y:S08]  /*21100*/  HMMA.1688.F32.TF32 R144, R164.reuse, R32, R132 ;  /* 0x00000020a490723c */ /* 0x044ff00000081084 */
[C---:B---3--:R-:W-:Y:S08]  /*21110*/  HMMA.1688.F32.TF32 R148, R164.reuse, R28, R128 ;  /* 0x0000001ca494723c */ /* 0x048ff00000081080 */
[C---:B----4-:R-:W-:Y:S08]  /*21120*/  HMMA.1688.F32.TF32 R152, R164.reuse, R24, R124 ;  /* 0x00000018a498723c */ /* 0x050ff0000008107c */
[C---:B------:R-:W-:Y:S08]  /*21130*/  HMMA.1688.F32.TF32 R156, R164.reuse, R20, R120 ;  /* 0x00000014a49c723c */ /* 0x040ff00000081078 */
        /* <DEDUP_REMOVED lines=11> */
[----:B------:R-:W2:Y:S04]  /*211f0*/  LDL.LU R59, [R1+0x3a8c] ;  /* 0x003a8c00013b7983 */ /* 0x000ea80000300800 */
[----:B------:R-:W3:Y:S04]  /*21200*/  LDL.LU R58, [R1+0x3a88] ;  /* 0x003a8800013a7983 */ /* 0x000ee80000300800 */
[----:B------:R-:W4:Y:S04]  /*21210*/  LDL.LU R55, [R1+0x3a84] ;  /* 0x003a840001377983 */ /* 0x000f280000300800 */
[----:B------:R-:W4:Y:S04]  /*21220*/  LDL.LU R54, [R1+0x3a80] ;  /* 0x003a800001367983 */ /* 0x000f280000300800 */
[----:B------:R-:W4:Y:S04]  /*21230*/  LDL.LU R218, [R1+0x3a7c] ;  /* 0x003a7c0001da7983 */ /* 0x000f280000300800 */
[----:B------:R-:W4:Y:S04]  /*21240*/  LDL.LU R217, [R1+0x3a78] ;  /* 0x003a780001d97983 */ /* 0x000f280000300800 */
[----:B------:R-:W4:Y:S04]  /*21250*/  LDL.LU R216, [R1+0x3a74] ;  /* 0x003a740001d87983 */ /* 0x000f280000300800 */
[----:B------:R-:W4:Y:S01]  /*21260*/  LDL.LU R62, [R1+0x3a70] ;  /* 0x003a7000013e7983 */ /* 0x000f220000300800 */
[----:B------:R-:W-:Y:S07]  /*21270*/  HMMA.1688.F32.TF32 R208, R228, R32, R68 ;  /* 0x00000020e4d0723c */ /* 0x000fee0000081044 */
[----:B------:R-:W-:Y:S01]  /*21280*/  MOV R68, R11 ;  /* 0x0000000b00447202 */ /* 0x000fe20000000f00 */
[----:B------:R-:W-:Y:S01]  /*21290*/  IMAD.MOV.U32 R69, RZ, RZ, R10 ;  /* 0x000000ffff457224 */ /* 0x000fe200078e000a */
[----:B------:R-:W4:Y:S01]  /*212a0*/  LDL.LU R11, [R1+0x3a6c] ;  /* 0x003a6c00010b7983 */ /* 0x000f220000300800 */
[----:B------:R-:W-:-:S02]  /*212b0*/  IMAD.MOV.U32 R70, RZ, RZ, R7 ;  /* 0x000000ffff467224 */ /* 0x000fc400078e0007 */
[----:B------:R-:W-:Y:S01]  /*212c0*/  IMAD.MOV.U32 R71, RZ, RZ, R6 ;  /* 0x000000ffff477224 */ /* 0x000fe200078e0006 */
[----:B------:R-:W4:Y:S04]  /*212d0*/  LDL.LU R10, [R1+0x3a68] ;  /* 0x003a6800010a7983 */ /* 0x000f280000300800 */
[----:B------:R-:W4:Y:S04]  /*212e0*/  LDL.LU R7, [R1+0x3a64] ;  /* 0x003a640001077983 */ /* 0x000f280000300800 */
[----:B------:R-:W4:Y:S01]  /*212f0*/  LDL.LU R6, [R1+0x3a60] ;  /* 0x003a600001067983 */ /* 0x000f220000300800 */
[C---:B------:R-:W-:Y:S07]  /*21300*/  HMMA.1688.F32.TF32 R200, R228.reuse, R40, R76 ;  /* 0x00000028e4c8723c */ /* 0x040fee000008104c */
[----:B------:R-:W-:Y:S01]  /*21310*/  MOV R76, R22 ;  /* 0x00000016004c7202 */ /* 0x000fe20000000f00 */
[----:B------:R-:W-:Y:S01]  /*21320*/  IMAD.MOV.U32 R77, RZ, RZ, R23 ;  /* 0x000000ffff4d7224 */ /* 0x000fe200078e0017 */
[----:B------:R-:W4:Y:S01]  /*21330*/  LDL.LU R22, [R1+0x3a5c] ;  /* 0x003a5c0001167983 */ /* 0x000f220000300800 */
[----:B------:R-:W-:Y:S01]  /*21340*/  IMAD.MOV.U32 R78, RZ, RZ, R26 ;  /* 0x000000ffff4e7224 */ /* 0x000fe200078e001a */
[----:B------:R-:W-:Y:S01]  /*21350*/  HMMA.1688.F32.TF32 R196, R228, R44, R80 ;  /* 0x0000002ce4c4723c */ /* 0x000fe20000081050 */
[----:B------:R-:W-:Y:S01]  /*21360*/  IMAD.MOV.U32 R79, RZ, RZ, R27 ;  /* 0x000000ffff4f7224 */ /* 0x000fe200078e001b */
[----:B------:R-:W4:Y:S04]  /*21370*/  LDL.LU R23, [R1+0x3a58] ;  /* 0x003a580001177983 */ /* 0x000f280000300800 */
[----:B------:R-:W4:Y:S01]  /*21380*/  LDL.LU R26, [R1+0x3a54] ;  /* 0x003a5400011a7983 */ /* 0x000f220000300800 */
[----:B------:R-:W-:Y:S01]  /*21390*/  MOV R80, R30 ;  /* 0x0000001e00507202 */ /* 0x000fe20000000f00 */
[----:B------:R-:W-:-:S02]  /*213a0*/  IMAD.MOV.U32 R81, RZ, RZ, R31 ;  /* 0x000000ffff517224 */ /* 0x000fc400078e001f */
[----:B------:R-:W4:Y:S01]  /*213b0*/  LDL.LU R27, [R1+0x3a50] ;  /* 0x003a5000011b7983 */ /* 0x000f220000300800 */
[----:B------:R-:W-:Y:S01]  /*213c0*/  IMAD.MOV.U32 R82, RZ, RZ, R34 ;  /* 0x000000ffff527224 */ /* 0x000fe200078e0022 */
[----:B------:R-:W-:Y:S02]  /*213d0*/  HMMA.1688.F32.TF32 R192, R228, R48, R84 ;  /* 0x00000030e4c0723c */ /* 0x000fe40000081054 */
[----:B------:R-:W4:Y:S01]  /*213e0*/  LDL.LU R30, [R1+0x3a4c] ;  /* 0x003a4c00011e7983 */ /* 0x000f220000300800 */
[----:B------:R-:W-:-:S03]  /*213f0*/  IMAD.MOV.U32 R83, RZ, RZ, R35 ;  /* 0x000000ffff537224 */ /* 0x000fc600078e0023 */
[----:B------:R-:W4:Y:S01]  /*21400*/  LDL.LU R31, [R1+0x3a48] ;  /* 0x003a4800011f7983 */ /* 0x000f220000300800 */
[----:B------:R-:W-:Y:S01]  /*21410*/  MOV R84, R38 ;  /* 0x0000002600547202 */ /* 0x000fe20000000f00 */
[----:B------:R-:W-:Y:S02]  /*21420*/  IMAD.MOV.U32 R85, RZ, RZ, R39 ;  /* 0x000000ffff557224 */ /* 0x000fe400078e0027 */
[----:B------:R-:W4:Y:S01]  /*21430*/  LDL.LU R34, [R1+0x3a44] ;  /* 0x003a440001227983 */ /* 0x000f220000300800 */
[----:B------:R-:W-:-:S03]  /*21440*/  IMAD.MOV.U32 R86, RZ, RZ, R42 ;  /* 0x000000ffff567224 */ /* 0x000fc600078e002a */
[----:B------:R-:W4:Y:S01]  /*21450*/  LDL.LU R35, [R1+0x3a40] ;  /* 0x003a400001237983 */ /* 0x000f220000300800 */
[----:B------:R-:W-:Y:S01]  /*21460*/  HMMA.1688.F32.TF32 R184, R228, R56, R92 ;  /* 0x00000038e4b8723c */ /* 0x000fe2000008105c */
[----:B------:R-:W-:Y:S02]  /*21470*/  IMAD.MOV.U32 R87, RZ, RZ, R43 ;  /* 0x000000ffff577224 */ /* 0x000fe400078e002b */
[----:B------:R-:W4:Y:S04]  /*21480*/  LDL.LU R38, [R1+0x3a3c] ;  /* 0x003a3c0001267983 */ /* 0x000f280000300800 */
[----:B------:R-:W4:Y:S01]  /*21490*/  LDL.LU R39, [R1+0x3a38] ;  /* 0x003a380001277983 */ /* 0x000f220000300800 */
[----:B------:R-:W-:Y:S01]  /*214a0*/  MOV R92, R46 ;  /* 0x0000002e005c7202 */ /* 0x000fe20000000f00 */
[----:B------:R-:W-:-:S02]  /*214b0*/  IMAD.MOV.U32 R93, RZ, RZ, R47 ;  /* 0x000000ffff5d7224 */ /* 0x000fc400078e002f */
[----:B------:R-:W4:Y:S01]  /*214c0*/  LDL.LU R42, [R1+0x3a34] ;  /* 0x003a3400012a7983 */ /* 0x000f220000300800 */
[----:B------:R-:W-:-:S03]  /*214d0*/  IMAD.MOV.U32 R94, RZ, RZ, R50 ;  /* 0x000000ffff5e7224 */ /* 0x000fc600078e0032 */
[----:B------:R-:W4:Y:S01]  /*214e0*/  LDL.LU R43, [R1+0x3a30] ;  /* 0x003a3000012b7983 */ /* 0x000f220000300800 */
[----:B------:R-:W-:-:S03]  /*214f0*/  IMAD.MOV.U32 R95, RZ, RZ, R51 ;  /* 0x000000ffff5f7224 */ /* 0x000fc600078e0033 */
[----:B------:R-:W4:Y:S04]  /*21500*/  LDL.LU R46, [R1+0x3a2c] ;  /* 0x003a2c00012e7983 */ /* 0x000f280000300800 */
[----:B------:R-:W4:Y:S01]  /*21510*/  LDL.LU R47, [R1+0x3a28] ;  /* 0x003a2800012f7983 */ /* 0x000f220000300800 */
[----:B------:R-:W-:Y:S03]  /*21520*/  HMMA.1688.F32.TF32 R164, R164, R12, R112 ;  /* 0x0000000ca4a4723c */ /* 0x000fe60000081070 */
[----:B------:R-:W4:Y:S04]  /*21530*/  LDL.LU R50, [R1+0x3a24] ;  /* 0x003a240001327983 */ /* 0x000f280000300800 */
[----:B------:R-:W4:Y:S01]  /*21540*/  LDL.LU R51, [R1+0x3a20] ;  /* 0x003a200001337983 */ /* 0x000f220000300800 */
[C---:B------:R-:W-:Y:S03]  /*21550*/  HMMA.1688.F32.TF32 R168, R228.reuse, R64, R108 ;  /* 0x00000040e4a8723c */ /* 0x040fe6000008106c */
[----:B------:R-:W4:Y:S04]  /*21560*/  LDL.LU.64 R116, [R1+0x3b0] ;  /* 0x0003b00001747983 */ /* 0x000f280000300a00 */
[----:B------:R-:W4:Y:S04]  /*21570*/  LDL.LU.64 R118, [R1+0x3b8] ;  /* 0x0003b80001767983 */ /* 0x000f280000300a00 */
[----:B------:R-:W4:Y:S01]  /*21580*/  LDL.LU.64 R112, [R1+0x240] ;  /* 0x0002400001707983 */ /* 0x000f220000300a00 */
[C---:B------:R-:W-:Y:S03]  /*21590*/  HMMA.1688.F32.TF32 R180, R228.reuse, R4, R96 ;  /* 0x00000004e4b4723c */ /* 0x040fe60000081060 */
[----:B------:R-:W4:Y:S04]  /*215a0*/  LDL.LU.64 R114, [R1+0x248] ;  /* 0x0002480001727983 */ /* 0x000f280000300a00 */
[----:B------:R-:W4:Y:S04]  /*215b0*/  LDL.LU R108, [R1+0x640] ;  /* 0x00064000016c7983 */ /* 0x000f280000300800 */
[----:B------:R-:W4:Y:S04]  /*215c0*/  LDL.LU R109, [R1+0x644] ;  /* 0x00064400016d7983 */ /* 0x000f280000300800 */
[----:B------:R-:W4:Y:S01]  /*215d0*/  LDL.LU R110, [R1+0x648] ;  /* 0x00064800016e7983 */ /* 0x000f220000300800 */
[----:B------:R-:W-:Y:S03]  /*215e0*/  HMMA.1688.F32.TF32 R172, R228, R60, R104 ;  /* 0x0000003ce4ac723c */ /* 0x000fe60000081068 */
[----:B------:R-:W4:Y:S01]  /*215f0*/  LDL.LU R111, [R1+0x64c] ;  /* 0x00064c00016f7983 */ /* 0x000f220000300800 */
[----:B--2---:R-:W-:-:S02]  /*21600*/  IMAD.MOV.U32 R99, RZ, RZ, R59 ;  /* 0x000000ffff637224 */ /* 0x004fc400078e003b */
[----:B---3--:R-:W-:Y:S02]  /*21610*/  IMAD.MOV.U32 R98, RZ, RZ, R58 ;  /* 0x000000ffff627224 */ /* 0x008fe400078e003a */
[----:B----4-:R-:W-:Y:S01]  /*21620*/  IMAD.MOV.U32 R97, RZ, RZ, R55 ;  /* 0x000000ffff617224 */ /* 0x010fe200078e0037 */
[----:B------:R-:W-:Y:S02]  /*21630*/  MOV R96, R54 ;  /* 0x0000003600607202 */ /* 0x000fe40000000f00 */
[----:B------:R-:W2:Y:S04]  /*21640*/  LDL.LU R54, [R1+0x3a1c] ;  /* 0x003a1c0001367983 */ /* 0x000ea80000300800 */
[----:B------:R-:W2:Y:S04]  /*21650*/  LDL.LU R55, [R1+0x3a18] ;  /* 0x003a180001377983 */ /* 0x000ea80000300800 */
[----:B------:R-:W3:Y:S04]  /*21660*/  LDL.LU R58, [R1+0x3a14] ;  /* 0x003a1400013a7983 */ /* 0x000ee80000300800 */
[----:B------:R-:W3:Y:S01]  /*21670*/  LDL.LU R59, [R1+0x3a10] ;  /* 0x003a1000013b7983 */ /* 0x000ee20000300800 */
[----:B------:R-:W-:-:S02]  /*21680*/  IMAD.MOV.U32 R107, RZ, RZ, R11 ;  /* 0x000000ffff6b7224 */ /* 0x000fc400078e000b */
[----:B------:R-:W-:Y:S02]  /*21690*/  IMAD.MOV.U32 R106, RZ, RZ, R10 ;  /* 0x000000ffff6a7224 */ /* 0x000fe400078e000a */
[----:B------:R-:W-:Y:S01]  /*216a0*/  IMAD.MOV.U32 R105, RZ, RZ, R7 ;  /* 0x000000ffff697224 */ /* 0x000fe200078e0007 */
[----:B------:R-:W-:Y:S02]  /*216b0*/  MOV R104, R6 ;  /* 0x0000000600687202 */ /* 0x000fe40000000f00 */
[----:B------:R-:W4:Y:S04]  /*216c0*/  LDL.LU R6, [R1+0x3a0c] ;  /* 0x003a0c0001067983 */ /* 0x000f280000300800 */
        /* <DEDUP_REMOVED lines=25> */
[----:B------:R-:W-:-:S03]  /*21860*/  IMAD.MOV.U32 R75, RZ, RZ, R234 ;  /* 0x000000ffff4b7224 */ /* 0x000fc600078e00ea */
[----:B------:R-:W4:Y:S01]  /*21870*/  LDL.LU R223, [R1+0x39dc] ;  /* 0x0039dc0001df7983 */ /* 0x000f220000300800 */
[----:B------:R-:W-:-:S03]  /*21880*/  MOV R240, R235 ;  /* 0x000000eb00f07202 */ /* 0x000fc60000000f00 */
[----:B------:R-:W4:Y:S01]  /*21890*/  LDL.LU R232, [R1+0x39d8] ;  /* 0x0039d80001e87983 */ /* 0x000f220000300800 */
[----:B------:R-:W-:-:S03]  /*218a0*/  IMAD.MOV.U32 R241, RZ, RZ, R66 ;  /* 0x000000fffff17224 */ /* 0x000fc600078e0042 */
[----:B------:R-:W4:Y:S01]  /*218b0*/  LDL.LU R233, [R1+0x39d4] ;  /* 0x0039d40001e97983 */ /* 0x000f220000300800 */
[----:B------:R-:W-:-:S03]  /*218c0*/  IMAD.MOV.U32 R242, RZ, RZ, R67 ;  /* 0x000000fffff27224 */ /* 0x000fc600078e0043 */
[----:B------:R-:W4:Y:S04]  /*218d0*/  LDL.LU R234, [R1+0x39d0] ;  /* 0x0039d00001ea7983 */ /* 0x000f280000300800 */
[----:B------:R-:W4:Y:S04]  /*218e0*/  LDL.LU R235, [R1+0x39cc] ;  /* 0x0039cc0001eb7983 */ /* 0x000f280000300800 */
[----:B------:R-:W4:Y:S04]  /*218f0*/  LDL.LU R66, [R1+0x39c8] ;  /* 0x0039c80001427983 */ /* 0x000f280000300800 */
[----:B------:R-:W4:Y:S01]  /*21900*/  LDL.LU R67, [R1+0x39c4] ;  /* 0x0039c40001437983 */ /* 0x000f220000300800 */
[C---:B------:R-:W-:Y:S08]  /*21910*/  HMMA.1688.F32.TF32 R84, R236.reuse, R50, R84 ;  /* 0x00000032ec54723c */ /* 0x040ff00000081054 */
[C---:B------:R-:W-:Y:S08]  /*21920*/  HMMA.1688.F32.TF32 R80, R236.reuse, R46, R80 ;  /* 0x0000002eec50723c */ /* 0x040ff00000081050 */
[----:B------:R-:W-:Y:S01]  /*21930*/  HMMA.1688.F32.TF32 R76, R236, R42, R76 ;  /* 0x0000002aec4c723c */ /* 0x000fe2000008104c */
[----:B------:R-:W-:-:S02]  /*21940*/  IMAD.MOV.U32 R243, RZ, RZ, R63 ;  /* 0x000000fffff37224 */ /* 0x000fc400078e003f */
[----:B------:R-:W4:Y:S05]  /*21950*/  LDL.LU R63, [R1+0x39c0] ;  /* 0x0039c000013f7983 */ /* 0x000f2a0000300800 */
[C---:B------:R-:W-:Y:S08]  /*21960*/  HMMA.1688.F32.TF32 R72, R236.reuse, R38, R72 ;  /* 0x00000026ec48723c */ /* 0x040ff00000081048 */
[----:B------:R-:W-:Y:S01]  /*21970*/  HMMA.1688.F32.TF32 R68, R236, R34, R68 ;  /* 0x00000022ec44723c */ /* 0x000fe20000081044 */
[----:B------:R-:W-:Y:S01]  /*21980*/  IMAD.MOV.U32 R19, RZ, RZ, R213 ;  /* 0x000000ffff137224 */ /* 0x000fe200078e00d5 */
[----:B------:R-:W-:Y:S01]  /*21990*/  MOV R15, R215 ;  /* 0x000000d7000f7202 */ /* 0x000fe20000000f00 */
[----:B------:R-:W-:-:S05]  /*219a0*/  IMAD.MOV.U32 R18, RZ, RZ, R214 ;  /* 0x000000ffff127224 */ /* 0x000fca00078e00d6 */
[C---:B--2---:R-:W-:Y:S08]  /*219b0*/  HMMA.1688.F32.TF32 R88, R236.reuse, R54, R88 ;  /* 0x00000036ec58723c */ /* 0x044ff00000081058 */
[C---:B---3--:R-:W-:Y:S08]  /*219c0*/  HMMA.1688.F32.TF32 R92, R236.reuse, R58, R92 ;  /* 0x0000003aec5c723c */ /* 0x048ff0000008105c */
[C---:B----4-:R-:W-:Y:S08]  /*219d0*/  HMMA.1688.F32.TF32 R96, R236.reuse, R6, R96 ;  /* 0x00000006ec60723c */ /* 0x050ff00000081060 */
[C---:B------:R-:W-:Y:S11]  /*219e0*/  HMMA.1688.F32.TF32 R100, R236.reuse, R10, R100 ;  /* 0x0000000aec64723c */ /* 0x040ff60000081064 */
[----:B------:R-:W-:Y:S11]  /*219f0*/  @!UPT UIADD3 URZ, URZ, URZ, URZ ;  /* 0x0000003f3f3ff290 */ /* 0x000ff6000fffe03f */
[----:B------:R-:W-:Y:S01]  /*21a00*/  @!UPT UIADD3 URZ, URZ, URZ, URZ ;  /* 0x0000003f3f3ff290 */ /* 0x000fe2000fffe03f */
        /* <DEDUP_REMOVED lines=15> */
[----:B------:R2:W-:Y:S01]  /*21b00*/  STL.64 [R1+0x848], R74 ;  /* 0x0008484a01007387 */ /* 0x0005e20000100a00 */
[C---:B-1----:R-:W-:Y:S03]  /*21b10*/  HMMA.1688.F32.TF32 R76, R236.reuse, R30, R244 ;  /* 0x0000001eec4c723c */ /* 0x042fe600000810f4 */
[----:B------:R-:W-:Y:S04]  /*21b20*/  STL.64 [R1+0x830], R68 ;  /* 0x0008304401007387 */ /* 0x000fe80000100a00 */
[----:B------:R1:W-:Y:S01]  /*21b30*/  STL.64 [R1+0x838], R70 ;  /* 0x0008384601007387 */ /* 0x0003e20000100a00 */
[C---:B--2---:R-:W-:Y:S08]  /*21b40*/  HMMA.1688.F32.TF32 R72, R236.reuse, R26, R248 ;  /* 0x0000001aec48723c */ /* 0x044ff000000810f8 */
[----:B-1----:R-:W-:Y:S07]  /*21b50*/  HMMA.1688.F32.TF32 R68, R236, R22, R240 ;  /* 0x00000016ec44723c */ /* 0x002fee00000810f0 */
[----:B------:R1:W-:Y:S04]  /*21b60*/  STL.64 [R1+0x820], R76 ;  /* 0x0008204c01007387 */ /* 0x0003e80000100a00 */
[----:B------:R2:W-:Y:S04]  /*21b70*/  STL.64 [R1+0x828], R78 ;  /* 0x0008284e01007387 */ /* 0x0005e80000100a00 */
[----:B------:R-:W3:Y:S04]  /*21b80*/  LDL.LU R248, [R1+0x320] ;  /* 0x0003200001f87983 */ /* 0x000ee80000300800 */
[----:B------:R-:W-:Y:S04]  /*21b90*/  STL.64 [R1+0x810], R72 ;  /* 0x0008104801007387 */ /* 0x000fe80000100a00 */
[----:B------:R-:W-:Y:S01]  /*21ba0*/  STL.64 [R1+0x818], R74 ;  /* 0x0008184a01007387 */ /* 0x000fe20000100a00 */
[----:B------:R-:W-:-:S03]  /*21bb0*/  MOV R251, R14 ;  /* 0x0000000e00fb7202 */ /* 0x000fc60000000f00 */
[----:B------:R-:W-:Y:S04]  /*21bc0*/  STL.64 [R1+0x800], R68 ;  /* 0x0008004401007387 */ /* 0x000fe80000100a00 */
[----:B------:R4:W-:Y:S01]  /*21bd0*/  STL.64 [R1+0x808], R70 ;  /* 0x0008084601007387 */ /* 0x0009e20000100a00 */
[----:B------:R-:W-:-:S03]  /*21be0*/  IMAD.MOV.U32 R245, RZ, RZ, R19 ;  /* 0x000000fffff57224 */ /* 0x000fc600078e0013 */
[----:B------:R-:W3:Y:S01]  /*21bf0*/  LDL.LU R249, [R1+0x324] ;  /* 0x0003240001f97983 */ /* 0x000ee20000300800 */
[----:B------:R-:W-:-:S03]  /*21c00*/  IMAD.MOV.U32 R246, RZ, RZ, R18 ;  /* 0x000000fffff67224 */ /* 0x000fc600078e0012 */
[----:B------:R-:W3:Y:S01]  /*21c10*/  LDL.LU R250, [R1+0x328] ;  /* 0x0003280001fa7983 */ /* 0x000ee20000300800 */
[----:B------:R-:W-:-:S03]  /*21c20*/  IMAD.MOV.U32 R247, RZ, RZ, R15 ;  /* 0x000000fffff77224 */ /* 0x000fc600078e000f */
[----:B------:R-:W4:Y:S04]  /*21c30*/  LDL.LU R14, [R1+0x39bc] ;  /* 0x0039bc00010e7983 */ /* 0x000f280000300800 */
[----:B------:R-:W3:Y:S04]  /*21c40*/  LDL.LU R244, [R1+0x330] ;  /* 0x0003300001f47983 */ /* 0x000ee80000300800 */
[----:B------:R-:W3:Y:S04]  /*21c50*/  LDL.LU R19, [R1+0x39b8] ;  /* 0x0039b80001137983 */ /* 0x000ee80000300800 */
[----:B------:R-:W3:Y:S04]  /*21c60*/  LDL.LU R18, [R1+0x39b4] ;  /* 0x0039b40001127983 */ /* 0x000ee80000300800 */
[----:B------:R-:W3:Y:S01]  /*21c70*/  LDL.LU R15, [R1+0x39b0] ;  /* 0x0039b000010f7983 */ /* 0x000ee20000300800 */
[----:B------:R-:W-:Y:S03]  /*21c80*/  HMMA.1688.F32.TF32 R108, R236, R66, R108 ;  /* 0x00000042ec6c723c */ /* 0x000fe6000008106c */
[----:B-1----:R-:W3:Y:S04]  /*21c90*/  LDL.LU R76, [R1+0x260] ;  /* 0x00026000014c7983 */ /* 0x002ee80000300800 */
[----:B------:R-:W3:Y:S04]  /*21ca0*/  LDL.LU R77, [R1+0x264] ;  /* 0x00026400014d7983 */ /* 0x000ee80000300800 */
[----:B--2---:R-:W2:Y:S04]  /*21cb0*/  LDL.LU R78, [R1+0x268] ;  /* 0x00026800014e7983 */ /* 0x004ea80000300800 */
[----:B------:R-:W2:Y:S04]  /*21cc0*/  LDL.LU R79, [R1+0x26c] ;  /* 0x00026c00014f7983 */ /* 0x000ea80000300800 */
        /* <DEDUP_REMOVED lines=15> */
[----:B------:R-:W2:Y:S01]  /*21dc0*/  LDL.LU R99, [R1+0x3ac] ;  /* 0x0003ac0001637983 */ /* 0x000ea20000300800 */
[----:B------:R-:W-:-:S03]  /*21dd0*/  MOV R9, R108 ;  /* 0x0000006c00097202 */ /* 0x000fc60000000f00 */
[----:B------:R-:W2:Y:S01]  /*21de0*/  LDL.LU R100, [R1+0x3d0] ;  /* 0x0003d00001647983 */ /* 0x000ea20000300800 */
[----:B------:R-:W-:-:S03]  /*21df0*/  IMAD.MOV.U32 R8, RZ, RZ, R109 ;  /* 0x000000ffff087224 */ /* 0x000fc600078e006d */
[----:B------:R-:W2:Y:S01]  /*21e00*/  LDL.LU R101, [R1+0x3d4] ;  /* 0x0003d40001657983 */ /* 0x000ea20000300800 */
[----:B------:R-:W-:-:S03]  /*21e10*/  IMAD.MOV.U32 R5, RZ, RZ, R110 ;  /* 0x000000ffff057224 */ /* 0x000fc600078e006e */
[----:B------:R-:W2:Y:S01]  /*21e20*/  LDL.LU R102, [R1+0x3d8] ;  /* 0x0003d80001667983 */ /* 0x000ea20000300800 */
[----:B------:R-:W-:-:S03]  /*21e30*/  IMAD.MOV.U32 R4, RZ, RZ, R111 ;  /* 0x000000ffff047224 */ /* 0x000fc600078e006f */
[----:B------:R-:W2:Y:S01]  /*21e40*/  LDL.LU R103, [R1+0x3dc] ;  /* 0x0003dc0001677983 */ /* 0x000ea20000300800 */
[C---:B------:R-:W-:Y:S03]  /*21e50*/  HMMA.1688.F32.TF32 R224, R228.reuse, R16, R112 ;  /* 0x00000010e4e0723c */ /* 0x040fe60000081070 */
[----:B------:R-:W2:Y:S04]  /*21e60*/  LDL.LU R108, [R1+0x410] ;  /* 0x00041000016c7983 */ /* 0x000ea80000300800 */
[----:B------:R-:W2:Y:S04]  /*21e70*/  LDL.LU R109, [R1+0x414] ;  /* 0x00041400016d7983 */ /* 0x000ea80000300800 */
[----:B------:R-:W2:Y:S04]  /*21e80*/  LDL.LU R110, [R1+0x418] ;  /* 0x00041800016e7983 */ /* 0x000ea80000300800 */
[----:B------:R-:W2:Y:S01]  /*21e90*/  LDL.LU R111, [R1+0x41c] ;  /* 0x00041c00016f7983 */ /* 0x000ea20000300800 */
[----:B------:R-:W-:Y:S03]  /*21ea0*/  HMMA.1688.F32.TF32 R212, R228, R28, R116 ;  /* 0x0000001ce4d4723c */ /* 0x000fe60000081074 */
        /* <DEDUP_REMOVED lines=34> */
[----:B------:R-:W2:Y:S01]  /*220d0*/  LDL.LU R120, [R1+0x4b0] ;  /* 0x0004b00001787983 */ /* 0x000ea20000300800 */
[----:B------:R-:W-:-:S03]  /*220e0*/  MOV R17, R104 ;  /* 0x0000006800117202 */ /* 0x000fc60000000f00 */
[----:B------:R-:W2:Y:S01]  /*220f0*/  LDL.LU R121, [R1+0x4b4] ;  /* 0x0004b40001797983 */ /* 0x000ea20000300800 */
[C---:B------:R-:W-:Y:S01]  /*22100*/  HMMA.1688.F32.TF32 R220, R228.reuse, R20, R220 ;  /* 0x00000014e4dc723c */ /* 0x040fe200000810dc */
[----:B------:R-:W-:Y:S02]  /*22110*/  IMAD.MOV.U32 R16, RZ, RZ, R105 ;  /* 0x000000ffff107224 */ /* 0x000fe400078e0069 */
[----:B------:R-:W2:Y:S04]  /*22120*/  LDL.LU R122, [R1+0x4b8] ;  /* 0x0004b800017a7983 */ /* 0x000ea80000300800 */
[----:B------:R-:W2:Y:S01]  /*22130*/  LDL.LU R123, [R1+0x4bc] ;  /* 0x0004bc00017b7983 */ /* 0x000ea20000300800 */
[----:B------:R-:W-:Y:S03]  /*22140*/  HMMA.1688.F32.TF32 R228, R228, R12, R232 ;  /* 0x0000000ce4e4723c */ /* 0x000fe600000810e8 */
[----:B------:R-:W2:Y:S04]  /*22150*/  LDL.LU R104, [R1+0x3e0] ;  /* 0x0003e00001687983 */ /* 0x000ea80000300800 */
[----:B------:R-:W-:Y:S01]  /*22160*/  IMAD.MOV.U32 R13, RZ, RZ, R106 ;  /* 0x000000ffff0d7224 */ /* 0x000fe200078e006a */
[----:B------:R-:W2:Y:S01]  /*22170*/  LDL.LU R105, [R1+0x3e4] ;  /* 0x0003e40001697983 */ /* 0x000ea20000300800 */
[----:B------:R-:W-:-:S03]  /*22180*/  IMAD.MOV.U32 R12, RZ, RZ, R107 ;  /* 0x000000ffff0c7224 */ /* 0x000fc600078e006b */
[----:B------:R-:W2:Y:S04]  /*22190*/  LDL.LU R106, [R1+0x3e8] ;  /* 0x0003e800016a7983 */ /* 0x000ea80000300800 */
[----:B------:R-:W2:Y:S04]  /*221a0*/  LDL.LU R107, [R1+0x3ec] ;  /* 0x0003ec00016b7983 */ /* 0x000ea80000300800 */
[----:B------:R-:W2:Y:S04]  /*221b0*/  LDL.LU R88, [R1+0x380] ;  /* 0x0003800001587983 */ /* 0x000ea80000300800 */
[----:B------:R-:W2:Y:S04]  /*221c0*/  LDL.LU R89, [R1+0x384] ;  /* 0x0003840001597983 */ /* 0x000ea80000300800 */
[----:B------:R-:W2:Y:S01]  /*221d0*/  LDL.LU R90, [R1+0x388] ;  /* 0x00038800015a7983 */ /* 0x000ea20000300800 */
[----:B----4-:R-:W-:-:S03]  /*221e0*/  MOV R71, R14 ;  /* 0x0000000e00477202 */ /* 0x010fc60000000f00 */
[----:B------:R-:W4:Y:S04]  /*221f0*/  LDL.LU R91, [R1+0x38c] ;  /* 0x00038c00015b7983 */ /* 0x000f280000300800 */
[----:B------:R-:W4:Y:S04]  /*22200*/  LDL.LU R68, [R1+0x340] ;  /* 0x0003400001447983 */ /* 0x000f280000300800 */
[----:B------:R-:W4:Y:S01]  /*22210*/  LDL.LU R69, [R1+0x344] ;  /* 0x0003440001457983 */ /* 0x000f220000300800 */
[----:B---3--:R-:W-:Y:S02]  /*22220*/  IMAD.MOV.U32 R73, RZ, RZ, R18 ;  /* 0x000000ffff497224 */ /* 0x008fe400078e0012 */
[----:B------:R-:W-:Y:S01]  /*22230*/  IMAD.MOV.U32 R72, RZ, RZ, R15 ;  /* 0x000000ffff487224 */ /* 0x000fe200078e000f */
[----:B------:R-:W3:Y:S01]  /*22240*/  LDL.LU R70, [R1+0x348] ;  /* 0x0003480001467983 */ /* 0x000ee20000300800 */
[----:B------:R-:W-:-:S03]  /*22250*/  IMAD.MOV.U32 R74, RZ, RZ, R19 ;  /* 0x000000ffff4a7224 */ /* 0x000fc600078e0013 */
[----:B------:R-:W3:Y:S04]  /*22260*/  LDL.LU R14, [R1+0x39ac] ;  /* 0x0039ac00010e7983 */ /* 0x000ee80000300800 */
[----:B------:R-:W3:Y:S04]  /*22270*/  LDL.LU R15, [R1+0x39a8] ;  /* 0x0039a800010f7983 */ /* 0x000ee80000300800 */
[----:B------:R-:W4:Y:S04]  /*22280*/  LDL.LU R18, [R1+0x39a4] ;  /* 0x0039a40001127983 */ /* 0x000f280000300800 */
[----:B------:R-:W4:Y:S04]  /*22290*/  LDL.LU R19, [R1+0x39a0] ;  /* 0x0039a00001137983 */ /* 0x000f280000300800 */
[----:B------:R-:W4:Y:S04]  /*222a0*/  LDL.LU R75, [R1+0x35c] ;  /* 0x00035c00014b7983 */ /* 0x000f280000300800 */
[----:B------:R-:W4:Y:S04]  /*222b0*/  LDL.LU R240, [R1+0x310] ;  /* 0x0003100001f07983 */ /* 0x000f280000300800 */
[----:B------:R-:W4:Y:S04]  /*222c0*/  LDL.LU R241, [R1+0x314] ;  /* 0x0003140001f17983 */ /* 0x000f280000300800 */
[----:B------:R-:W4:Y:S04]  /*222d0*/  LDL.LU R242, [R1+0x318] ;  /* 0x0003180001f27983 */ /* 0x000f280000300800 */
[----:B------:R-:W4:Y:S04]  /*222e0*/  LDL.LU R243, [R1+0x31c] ;  /* 0x00031c0001f37983 */ /* 0x000f280000300800 */
[----:B------:R-:W-:Y:S04]  /*222f0*/  LDS R232, [R0+0x4100] ;  /* 0x0041000000e87984 */ /* 0x000fe80000000800 */
[----:B------:R-:W-:Y:S04]  /*22300*/  LDS R234, [R0+0x6100] ;  /* 0x0061000000ea7984 */ /* 0x000fe80000000800 */
[----:B------:R-:W-:Y:S04]  /*22310*/  LDS R233, [R3+0x4100] ;  /* 0x0041000003e97984 */ /* 0x000fe80000000800 */
[----:B------:R-:W2:Y:S02]  /*22320*/  LDS R235, [R3+0x6100] ;  /* 0x0061000003eb7984 */ /* 0x000ea40000000800 */
[C---:B--2---:R-:W-:Y:S08]  /*22330*/  HMMA.1688.F32.TF32 R96, R232.reuse, R34, R96 ;  /* 0x00000022e860723c */ /* 0x044ff00000081060 */
[C---:B------:R-:W-:Y:S08]  /*22340*/  HMMA.1688.F32.TF32 R100, R232.reuse, R38, R100 ;  /* 0x00000026e864723c */ /* 0x040ff00000081064 */
        /* <DEDUP_REMOVED lines=10> */
[----:B------:R-:W-:Y:S08]  /*223f0*/  HMMA.1688.F32.TF32 R104, R232, R42, R104 ;  /* 0x0000002ae868723c */ /* 0x000ff00000081068 */
[C---:B---3--:R-:W-:Y:S08]  /*22400*/  HMMA.1688.F32.TF32 R140, R236.reuse, R14, R140 ;  /* 0x0000000eec8c723c */ /* 0x048ff0000008108c */
[----:B----4-:R-:W-:Y:S01]  /*22410*/  HMMA.1688.F32.TF32 R144, R236, R18, R144 ;  /* 0x00000012ec90723c */ /* 0x010fe20000081090 */
[----:B------:R-:W-:Y:S04]  /*22420*/  LDS R236, [R0+0x4200] ;  /* 0x0042000000ec7984 */ /* 0x000fe80000000800 */
[----:B------:R-:W-:Y:S04]  /*22430*/  LDS R238, [R0+0x6200] ;  /* 0x0062000000ee7984 */ /* 0x000fe80000000800 */
[----:B------:R-:W-:Y:S04]  /*22440*/  LDS R237, [R3+0x4200] ;  /* 0x0042000003ed7984 */ /* 0x000fe80000000800 */
[----:B------:R-:W1:Y:S01]  /*22450*/  LDS R239, [R3+0x6200] ;  /* 0x0062000003ef7984 */ /* 0x000e620000000800 */
[C---:B------:R-:W-:Y:S09]  /*22460*/  HMMA.1688.F32.TF32 R88, R232.reuse, R26, R88 ;  /* 0x0000001ae858723c */ /* 0x040ff20000081058 */
[----:B------:R-:W-:Y:S04]  /*22470*/  STL.64 [R1+0x7f0], R144 ;  /* 0x0007f09001007387 */ /* 0x000fe80000100a00 */
[----:B------:R-:W-:Y:S04]  /*22480*/  STL.64 [R1+0x7f8], R146 ;  /* 0x0007f89201007387 */ /* 0x000fe80000100a00 */
[----:B------:R-:W-:Y:S04]  /*22490*/  STL.64 [R1+0x4a0], R140 ;  /* 0x0004a08c01007387 */ /* 0x000fe80000100a00 */
[----:B------:R-:W-:Y:S04]  /*224a0*/  STL.64 [R1+0x4a8], R142 ;  /* 0x0004a88e01007387 */ /* 0x000fe80000100a00 */
[----:B------:R-:W-:Y:S04]  /*224b0*/  STL.64 [R1+0x490], R136 ;  /* 0x0004908801007387 */ /* 0x000fe80000100a00 */
[----:B------:R-:W-:Y:S01]  /*224c0*/  STL.64 [R1+0x498], R138 ;  /* 0x0004988a01007387 */ /* 0x000fe20000100a00 */
[C---:B------:R-:W-:Y:S03]  /*224d0*/  HMMA.1688.F32.TF32 R80, R232.reuse, R18, R80 ;  /* 0x00000012e850723c */ /* 0x040fe60000081050 */
[----:B------:R-:W-:Y:S04]  /*224e0*/  STL.64 [R1+0x470], R132 ;  /* 0x0004708401007387 */ /* 0x000fe80000100a00 */
[----:B------:R-:W-:Y:S01]  /*224f0*/  STL.64 [R1+0x478], R134 ;  /* 0x0004788601007387 */ /* 0x000fe20000100a00 */
[----:B------:R-:W-:Y:S03]  /*22500*/  HMMA.1688.F32.TF32 R76, R232, R14, R76 ;  /* 0x0000000ee84c723c */ /* 0x000fe6000008104c */
[----:B------:R-:W-:Y:S04]  /*22510*/  STL.64 [R1+0x460], R128 ;  /* 0x0004608001007387 */ /* 0x000fe80000100a00 */
[----:B------:R-:W-:Y:S04]  /*22520*/  STL.64 [R1+0x468], R130 ;  /* 0x0004688201007387 */ /* 0x000fe80000100a00 */
[----:B------:R-:W-:Y:S01]  /*22530*/  STL.64 [R1+0x440], R124 ;  /* 0x0004407c01007387 */ /* 0x000fe20000100a00 */
[C---:B-1----:R-:W-:Y:S03]  /*22540*/  HMMA.1688.F32.TF32 R72, R236.reuse, R66, R72 ;  /* 0x00000042ec48723c */ /* 0x042fe60000081048 */
[----:B------:R-:W-:Y:S04]  /*22550*/  STL.64 [R1+0x448], R126 ;  /* 0x0004487e01007387 */ /* 0x000fe80000100a00 */
[----:B------:R-:W-:Y:S01]  /*22560*/  STL.64 [R1+0x430], R120 ;  /* 0x0004307801007387 */ /* 0x000fe20000100a00 */
[C---:B------:R-:W-:Y:S03]  /*22570*/  HMMA.1688.F32.TF32 R68, R236.reuse, R62, R68 ;  /* 0x0000003eec44723c */ /* 0x040fe60000081044 */
        /* <DEDUP_REMOVED lines=28> */
[C---:B--2---:R-:W-:Y:S03]  /*22740*/  HMMA.1688.F32.TF32 R72, R236.reuse, R6, R248 ;  /* 0x00000006ec48723c */ /* 0x044fe600000810f8 */
[----:B------:R-:W-:Y:S04]  /*22750*/  LDS R232, [R0+0x4300] ;  /* 0x0043000000e87984 */ /* 0x000fe80000000800 */
[----:B------:R-:W-:Y:S01]  /*22760*/  LDS R234, [R0+0x6300] ;  /* 0x0063000000ea7984 */ /* 0x000fe20000000800 */
[C---:B-1----:R-:W-:Y:S03]  /*22770*/  HMMA.1688.F32.TF32 R68, R236.reuse, R58, R240 ;  /* 0x0000003aec44723c */ /* 0x042fe600000810f0 */
[----:B------:R-:W-:Y:S04]  /*22780*/  LDS R233, [R3+0x4300] ;  /* 0x0043000003e97984 */ /* 0x000fe80000000800 */
[----:B------:R-:W1:Y:S04]  /*22790*/  LDS R235, [R3+0x6300] ;  /* 0x0063000003eb7984 */ /* 0x000e680000000800 */
[----:B------:R-:W-:Y:S04]  /*227a0*/  STL.64 [R1+0x4b0], R76 ;  /* 0x0004b04c01007387 */ /* 0x000fe80000100a00 */
[----:B------:R-:W-:Y:S04]  /*227b0*/  STL.64 [R1+0x4b8], R78 ;  /* 0x0004b84e01007387 */ /* 0x000fe80000100a00 */
[----:B------:R-:W2:Y:S04]  /*227c0*/  LDL.LU R244, [R1+0x150] ;  /* 0x0001500001f47983 */ /* 0x000ea80000300800 */
[----:B------:R-:W-:Y:S04]  /*227d0*/  STL.64 [R1+0x7b0], R72 ;  /* 0x0007b04801007387 */ /* 0x000fe80000100a00 */
[----:B------:R-:W-:Y:S04]  /*227e0*/  STL.64 [R1+0x7b8], R74 ;  /* 0x0007b84a01007387 */ /* 0x000fe80000100a00 */
[----:B------:R3:W-:Y:S04]  /*227f0*/  STL.64 [R1+0x7a0], R68 ;  /* 0x0007a04401007387 */ /* 0x0007e80000100a00 */
[----:B------:R4:W-:Y:S04]  /*22800*/  STL.64 [R1+0x7a8], R70 ;  /* 0x0007a84601007387 */ /* 0x0009e80000100a00 */
[----:B------:R-:W2:Y:S04]  /*22810*/  LDL.LU R245, [R1+0x154] ;  /* 0x0001540001f57983 */ /* 0x000ea80000300800 */
[----:B------:R-:W2:Y:S04]  /*22820*/  LDL.LU R246, [R1+0x158] ;  /* 0x0001580001f67983 */ /* 0x000ea80000300800 */
[----:B------:R-:W2:Y:S04]  /*22830*/  LDL.LU R247, [R1+0x15c] ;  /* 0x00015c0001f77983 */ /* 0x000ea80000300800 */
[----:B---3--:R-:W3:Y:S04]  /*22840*/  LDL.LU R68, [R1+0x160] ;  /* 0x0001600001447983 */ /* 0x008ee80000300800 */
[----:B------:R-:W3:Y:S04]  /*22850*/  LDL.LU R69, [R1+0x164] ;  /* 0x0001640001457983 */ /* 0x000ee80000300800 */
[----:B----4-:R-:W3:Y:S04]  /*22860*/  LDL.LU R70, [R1+0x168] ;  /* 0x0001680001467983 */ /* 0x010ee80000300800 */
[----:B------:R-:W3:Y:S04]  /*22870*/  LDL.LU R71, [R1+0x16c] ;  /* 0x00016c0001477983 */ /* 0x000ee80000300800 */
[----:B------:R-:W4:Y:S04]  /*22880*/  LDL.LU R72, [R1+0x170] ;  /* 0x0001700001487983 */ /* 0x000f280000300800 */
[----:B------:R-:W4:Y:S04]  /*22890*/  LDL.LU R73, [R1+0x174] ;  /* 0x0001740001497983 */ /* 0x000f280000300800 */
[----:B------:R-:W4:Y:S04]  /*228a0*/  LDL.LU R74, [R1+0x178] ;  /* 0x00017800014a7983 */ /* 0x000f280000300800 */
[----:B------:R-:W4:Y:S04]  /*228b0*/  LDL.LU R75, [R1+0x17c] ;  /* 0x00017c00014b7983 */ /* 0x000f280000300800 */
        /* <DEDUP_REMOVED lines=44> */
[----:B------:R-:W3:Y:S04]  /*22b80*/  LDL.LU R140, [R1+0x2b0] ;  /* 0x0002b000018c7983 */ /* 0x000ee80000300800 */
[----:B------:R-:W3:Y:S04]  /*22b90*/  LDL.LU R141, [R1+0x2b4] ;  /* 0x0002b400018d7983 */ /* 0x000ee80000300800 */
        /* <DEDUP_REMOVED lines=30> */
[----:B------:R-:W1:Y:S04]  /*22d80*/  LDL.LU R120, [R1+0x230] ;  /* 0x0002300001787983 */ /* 0x000e680000300800 */
[----:B------:R-:W1:Y:S04]  /*22d90*/  LDL.LU R121, [R1+0x234] ;  /* 0x0002340001797983 */ /* 0x000e680000300800 */
[----:B------:R-:W1:Y:S04]  /*22da0*/  LDL.LU R122, [R1+0x238] ;  /* 0x00023800017a7983 */ /* 0x000e680000300800 */
[----:B------:R-:W1:Y:S04]  /*22db0*/  LDL.LU R123, [R1+0x23c] ;  /* 0x00023c00017b7983 */ /* 0x000e680000300800 */
        /* <DEDUP_REMOVED lines=15> */
[----:B------:R-:W4:Y:S01]  /*22eb0*/  LDL.LU R251, [R1+0x5c] ;  /* 0x00005c0001fb7983 */ /* 0x000f220000300800 */
[C---:B--2---:R-:W-:Y:S08]  /*22ec0*/  HMMA.1688.F32.TF32 R240, R236.reuse, R26, R240 ;  /* 0x0000001aecf0723c */ /* 0x044ff000000810f0 */
[C---:B---3--:R-:W-:Y:S08]  /*22ed0*/  HMMA.1688.F32.TF32 R140, R236.reuse, R34, R140 ;  /* 0x00000022ec8c723c */ /* 0x048ff0000008108c */
[C---:B----4-:R-:W-:Y:S08]  /*22ee0*/  HMMA.1688.F32.TF32 R144, R236.reuse, R38, R144 ;  /* 0x00000026ec90723c */ /* 0x050ff00000081090 */
[C---:B------:R-:W-:Y:S08]  /*22ef0*/  HMMA.1688.F32.TF32 R148, R236.reuse, R42, R148 ;  /* 0x0000002aec94723c */ /* 0x040ff00000081094 */
[C---:B------:R-:W-:Y:S08]  /*22f00*/  HMMA.1688.F32.TF32 R156, R236.reuse, R50, R156 ;  /* 0x00000032ec9c723c */ /* 0x040ff0000008109c */
[C---:B------:R-:W-:Y:S08]  /*22f10*/  HMMA.1688.F32.TF32 R160, R236.reuse, R54, R160 ;  /* 0x00000036eca0723c */ /* 0x040ff000000810a0 */
[C---:B------:R-:W-:Y:S11]  /*22f20*/  HMMA.1688.F32.TF32 R152, R236.reuse, R46, R152 ;  /* 0x0000002eec98723c */ /* 0x040ff60000081098 */
[----:B------:R-:W-:Y:S04]  /*22f30*/  @!UPT UIADD3 URZ, URZ, URZ, URZ ;  /* 0x0000003f3f3ff290 */ /* 0x000fe8000fffe03f */
[----:B------:R-:W-:Y:S04]  /*22f40*/  STL.64 [R1+0x480], R160 ;  /* 0x000480a001007387 */ /* 0x000fe80000100a00 */
[----:B------:R2:W-:Y:S01]  /*22f50*/  STL.64 [R1+0x488], R162 ;  /* 0x000488a201007387 */ /* 0x0005e20000100a00 */
[C---:B------:R-:W-:Y:S03]  /*22f60*/  HMMA.1688.F32.TF32 R136, R236.reuse, R30, R136 ;  /* 0x0000001eec88723c */ /* 0x040fe60000081088 */
[----:B--2---:R-:W2:Y:S04]  /*22f70*/  LDL.LU.64 R162, [R1+0x3998] ;  /* 0x0039980001a27983 */ /* 0x004ea80000300a00 */
[----:B------:R-:W2:Y:S04]  /*22f80*/  LDL.LU.64 R160, [R1+0x3990] ;  /* 0x0039900001a07983 */ /* 0x000ea80000300a00 */
[----:B------:R-:W-:Y:S04]  /*22f90*/  STL.64 [R1+0x790], R156 ;  /* 0x0007909c01007387 */ /* 0x000fe80000100a00 */
[----:B------:R3:W-:Y:S04]  /*22fa0*/  STL.64 [R1+0x798], R158 ;  /* 0x0007989e01007387 */ /* 0x0007e80000100a00 */
[----:B---3--:R-:W3:Y:S04]  /*22fb0*/  LDL.LU.64 R158, [R1+0x3988] ;  /* 0x00398800019e7983 */ /* 0x008ee80000300a00 */
[----:B------:R-:W3:Y:S04]  /*22fc0*/  LDL.LU.64 R156, [R1+0x3980] ;  /* 0x00398000019c7983 */ /* 0x000ee80000300a00 */
[----:B------:R-:W-:Y:S04]  /*22fd0*/  STL.64 [R1+0x780], R152 ;  /* 0x0007809801007387 */ /* 0x000fe80000100a00 */
[----:B------:R4:W-:Y:S04]  /*22fe0*/  STL.64 [R1+0x788], R154 ;  /* 0x0007889a01007387 */ /* 0x0009e80000100a00 */
[----:B----4-:R-:W4:Y:S04]  /*22ff0*/  LDL.LU.64 R154, [R1+0x3978] ;  /* 0x00397800019a7983 */ /* 0x010f280000300a00 */
[----:B------:R-:W4:Y:S04]  /*23000*/  LDL.LU.64 R152, [R1+0x3970] ;  /* 0x0039700001987983 */ /* 0x000f280000300a00 */
[----:B------:R-:W-:Y:S04]  /*23010*/  STL.64 [R1+0x770], R148 ;  /* 0x0007709401007387 */ /* 0x000fe80000100a00 */
[----:B------:R1:W-:Y:S04]  /*23020*/  STL.64 [R1+0x778], R150 ;  /* 0x0007789601007387 */ /* 0x0003e80000100a00 */
[----:B-1----:R-:W2:Y:S04]  /*23030*/  LDL.LU.64 R150, [R1+0x3968] ;  /* 0x0039680001967983 */ /* 0x002ea80000300a00 */
[----:B------:R-:W2:Y:S04]  /*23040*/  LDL.LU.64 R148, [R1+0x3960] ;  /* 0x0039600001947983 */ /* 0x000ea80000300a00 */
        /* <DEDUP_REMOVED lines=15> */
[----:B------:R-:W3:Y:S01]  /*23140*/  LDL.LU.64 R240, [R1+0x3920] ;  /* 0x0039200001f07983 */ /* 0x000ee20000300a00 */
[C---:B------:R-:W-:Y:S08]  /*23150*/  HMMA.1688.F32.TF32 R132, R236.reuse, R22, R132 ;  /* 0x00000016ec84723c */ /* 0x040ff00000081084 */
[C---:B------:R-:W-:Y:S08]  /*23160*/  HMMA.1688.F32.TF32 R128, R236.reuse, R18, R128 ;  /* 0x00000012ec80723c */ /* 0x040ff00000081080 */
[----:B------:R-:W-:Y:S01]  /*23170*/  HMMA.1688.F32.TF32 R124, R236, R14, R124 ;  /* 0x0000000eec7c723c */ /* 0x000fe2000008107c */
[----:B------:R-:W-:Y:S04]  /*23180*/  LDS R236, [R0+0x4400] ;  /* 0x0044000000ec7984 */ /* 0x000fe80000000800 */
[----:B------:R-:W-:Y:S04]  /*23190*/  LDS R238, [R0+0x6400] ;  /* 0x0064000000ee7984 */ /* 0x000fe80000000800 */
[----:B------:R-:W-:Y:S04]  /*231a0*/  STL.64 [R1+0x3e0], R132 ;  /* 0x0003e08401007387 */ /* 0x000fe80000100a00 */
[----:B------:R-:W-:Y:S04]  /*231b0*/  STL.64 [R1+0x3e8], R134 ;  /* 0x0003e88601007387 */ /* 0x000fe80000100a00 */
[----:B------:R-:W-:Y:S04]  /*231c0*/  STL.64 [R1+0x3d0], R128 ;  /* 0x0003d08001007387 */ /* 0x000fe80000100a00 */
[----:B------:R1:W-:Y:S04]  /*231d0*/  STL.64 [R1+0x3d8], R130 ;  /* 0x0003d88201007387 */ /* 0x0003e80000100a00 */
[----:B------:R-:W-:Y:S04]  /*231e0*/  STL.64 [R1+0x340], R124 ;  /* 0x0003407c01007387 */ /* 0x000fe80000100a00 */
[----:B------:R1:W-:Y:S02]  /*231f0*/  STL.64 [R1+0x348], R126 ;  /* 0x0003487e01007387 */ /* 0x0003e40000100a00 */
[C---:B-1----:R-:W-:Y:S02]  /*23200*/  HMMA.1688.F32.TF32 R128, R232.reuse, R66, R120 ;  /* 0x00000042e880723c */ /* 0x042fe40000081078 */
[----:B------:R-:W-:Y:S04]  /*23210*/  LDS R237, [R3+0x4400] ;  /* 0x0044000003ed7984 */ /* 0x000fe80000000800 */
[----:B------:R-:W1:Y:S02]  /*23220*/  LDS R239, [R3+0x6400] ;  /* 0x0064000003ef7984 */ /* 0x000e640000000800 */
        /* <DEDUP_REMOVED lines=21> */
[----:B------:R-:W-:Y:S03]  /*23380*/  STL.64 [R1+0x2f0], R112 ;  /* 0x0002f07001007387 */ /* 0x000fe60000100a00 */
[C---:B------:R-:W-:Y:S01]  /*23390*/  HMMA.1688.F32.TF32 R72, R232.reuse, R18, R244 ;  /* 0x00000012e848723c */ /* 0x040fe200000810f4 */
        /* <DEDUP_REMOVED lines=18> */
[----:B------:R1:W-:Y:S04]  /*234c0*/  STL.64 [R1+0x380], R76 ;  /* 0x0003804c01007387 */ /* 0x0003e80000100a00 */
[----:B------:R1:W-:Y:S04]  /*234d0*/  STL.64 [R1+0x388], R78 ;  /* 0x0003884e01007387 */ /* 0x0003e80000100a00 */
[----:B------:R1:W-:Y:S04]  /*234e0*/  STL.64 [R1+0x370], R72 ;  /* 0x0003704801007387 */ /* 0x0003e80000100a00 */
[----:B------:R1:W-:Y:S04]  /*234f0*/  STL.64 [R1+0x378], R74 ;  /* 0x0003784a01007387 */ /* 0x0003e80000100a00 */
[----:B------:R1:W-:Y:S04]  /*23500*/  STL.64 [R1+0x260], R68 ;  /* 0x0002604401007387 */ /* 0x0003e80000100a00 */
[----:B------:R-:W-:Y:S04]  /*23510*/  STL.64 [R1+0x268], R70 ;  /* 0x0002684601007387 */ /* 0x000fe80000100a00 */
[----:B------:R-:W-:Y:S04]  /*23520*/  LDS R232, [R0+0x4500] ;  /* 0x0045000000e87984 */ /* 0x000fe80000000800 */
[----:B------:R-:W-:Y:S04]  /*23530*/  LDS R234, [R0+0x6500] ;  /* 0x0065000000ea7984 */ /* 0x000fe80000000800 */
[----:B------:R-:W-:Y:S04]  /*23540*/  LDS R233, [R3+0x4500] ;  /* 0x0045000003e97984 */ /* 0x000fe80000000800 */
[----:B------:R-:W1:Y:S01]  /*23550*/  LDS R235, [R3+0x6500] ;  /* 0x0065000003eb7984 */ /* 0x000e620000000800 */
[----:B--2---:R-:W-:Y:S01]  /*23560*/  IMAD.MOV.U32 R249, RZ, RZ, R242 ;  /* 0x000000fffff97224 */ /* 0x004fe200078e00f2 */
[----:B------:R-:W-:Y:S01]  /*23570*/  MOV R248, R243 ;  /* 0x000000f300f87202 */ /* 0x000fe20000000f00 */
[----:B---3--:R-:W-:-:S02]  /*23580*/  IMAD.MOV.U32 R251, RZ, RZ, R240 ;  /* 0x000000fffffb7224 */ /* 0x008fc400078e00f0 */
[----:B------:R-:W-:Y:S01]  /*23590*/  IMAD.MOV.U32 R250, RZ, RZ, R241 ;  /* 0x000000fffffa7224 */ /* 0x000fe200078e00f1 */
[----:B------:R-:W2:Y:S04]  /*235a0*/  LDL.LU R240, [R1+0x40] ;  /* 0x0000400001f07983 */ /* 0x000ea80000300800 */
[----:B------:R-:W2:Y:S04]  /*235b0*/  LDL.LU R241, [R1+0x44] ;  /* 0x0000440001f17983 */ /* 0x000ea80000300800 */
[----:B------:R-:W2:Y:S04]  /*235c0*/  LDL.LU R242, [R1+0x48] ;  /* 0x0000480001f27983 */ /* 0x000ea80000300800 */
[----:B------:R-:W2:Y:S04]  /*235d0*/  LDL.LU R243, [R1+0x4c] ;  /* 0x00004c0001f37983 */ /* 0x000ea80000300800 */
[----:B-1----:R-:W3:Y:S04]  /*235e0*/  LDL.LU R80, [R1+0x70] ;  /* 0x0000700001507983 */ /* 0x002ee80000300800 */
[----:B------:R-:W3:Y:S04]  /*235f0*/  LDL.LU R81, [R1+0x74] ;  /* 0x0000740001517983 */ /* 0x000ee80000300800 */
[----:B------:R-:W3:Y:S04]  /*23600*/  LDL.LU R82, [R1+0x78] ;  /* 0x0000780001527983 */ /* 0x000ee80000300800 */
[----:B------:R-:W3:Y:S04]  /*23610*/  LDL.LU R83, [R1+0x7c] ;  /* 0x00007c0001537983 */ /* 0x000ee80000300800 */
[----:B------:R-:W2:Y:S04]  /*23620*/  LDL.LU R84, [R1+0x80] ;  /* 0x0000800001547983 */ /* 0x000ea80000300800 */
[----:B------:R-:W2:Y:S04]  /*23630*/  LDL.LU R85, [R1+0x84] ;  /* 0x0000840001557983 */ /* 0x000ea80000300800 */
[----:B------:R-:W2:Y:S04]  /*23640*/  LDL.LU R86, [R1+0x88] ;  /* 0x0000880001567983 */ /* 0x000ea80000300800 */
[----:B------:R-:W2:Y:S04]  /*23650*/  LDL.LU R87, [R1+0x8c] ;  /* 0x00008c0001577983 */ /* 0x000ea80000300800 */
        /* <DEDUP_REMOVED lines=62> */
[C---:B---3--:R-:W-:Y:S08]  /*23a40*/  HMMA.1688.F32.TF32 R80, R236.reuse, R22, R80 ;  /* 0x00000016ec50723c */ /* 0x048ff00000081050 */
[C---:B--2---:R-:W-:Y:S08]  /*23a50*/  HMMA.1688.F32.TF32 R84, R236.reuse, R26, R84 ;  /* 0x0000001aec54723c */ /* 0x044ff00000081054 */
[C---:B----4-:R-:W-:Y:S08]  /*23a60*/  HMMA.1688.F32.TF32 R88, R236.reuse, R30, R88 ;  /* 0x0000001eec58723c */ /* 0x050ff00000081058 */
        /* <DEDUP_REMOVED lines=13> */
[----:B-1----:R-:W2:Y:S04]  /*23b40*/  LDL.LU.64 R134, [R1+0x3918] ;  /* 0x0039180001867983 */ /* 0x002ea80000300a00 */
[----:B------:R-:W2:Y:S04]  /*23b50*/  LDL.LU.64 R132, [R1+0x3910] ;  /* 0x0039100001847983 */ /* 0x000ea80000300a00 */
[----:B------:R-:W-:Y:S04]  /*23b60*/  STL.64 [R1+0x350], R128 ;  /* 0x0003508001007387 */ /* 0x000fe80000100a00 */
[----:B------:R1:W-:Y:S01]  /*23b70*/  STL.64 [R1+0x358], R130 ;  /* 0x0003588201007387 */ /* 0x0003e20000100a00 */
[C---:B------:R-:W-:Y:S03]  /*23b80*/  HMMA.1688.F32.TF32 R92, R236.reuse, R34, R92 ;  /* 0x00000022ec5c723c */ /* 0x040fe6000008105c */
[----:B-1----:R-:W3:Y:S04]  /*23b90*/  LDL.LU.64 R130, [R1+0x3908] ;  /* 0x0039080001827983 */ /* 0x002ee80000300a00 */
[----:B------:R-:W3:Y:S04]  /*23ba0*/  LDL.LU.64 R128, [R1+0x3900] ;  /* 0x0039000001807983 */ /* 0x000ee80000300a00 */
[----:B------:R-:W-:Y:S04]  /*23bb0*/  STL.64 [R1+0x730], R124 ;  /* 0x0007307c01007387 */ /* 0x000fe80000100a00 */
[----:B------:R1:W-:Y:S04]  /*23bc0*/  STL.64 [R1+0x738], R126 ;  /* 0x0007387e01007387 */ /* 0x0003e80000100a00 */
[----:B-1----:R-:W4:Y:S04]  /*23bd0*/  LDL.LU.64 R126, [R1+0x38f8] ;  /* 0x0038f800017e7983 */ /* 0x002f280000300a00 */
        /* <DEDUP_REMOVED lines=10> */
[----:B------:R1:W-:Y:S01]  /*23c80*/  STL.64 [R1+0x708], R114 ;  /* 0x0007087201007387 */ /* 0x0003e20000100a00 */
[C---:B------:R-:W-:Y:S03]  /*23c90*/  HMMA.1688.F32.TF32 R76, R236.reuse, R18, R76 ;  /* 0x00000012ec4c723c */ /* 0x040fe6000008104c */
        /* <DEDUP_REMOVED lines=28> */
[----:B------:R-:W-:Y:S03]  /*23e60*/  HMMA.1688.F32.TF32 R236, R236, R14, R240 ;  /* 0x0000000eecec723c */ /* 0x000fe600000810f0 */
        /* <DEDUP_REMOVED lines=10> */
[----:B------:R-:W2:Y:S04]  /*23f10*/  LDL.LU.64 R242, [R1+0x3828] ;  /* 0x0038280001f27983 */ /* 0x000ea80000300a00 */
[----:B------:R-:W2:Y:S01]  /*23f20*/  LDL.LU.64 R240, [R1+0x3820] ;  /* 0x0038200001f07983 */ /* 0x000ea20000300a00 */
[----:B------:R-:W-:Y:S01]  /*23f30*/  MOV R70, R252 ;  /* 0x000000fc00467202 */ /* 0x000fe20000000f00 */
[----:B------:R-:W-:Y:S01]  /*23f40*/  IMAD.MOV.U32 R71, RZ, RZ, R2 ;  /* 0x000000ffff477224 */ /* 0x000fe200078e0002 */
[C---:B------:R-:W-:Y:S08]  /*23f50*/  HMMA.1688.F32.TF32 R72, R232.reuse, R62, R72 ;  /* 0x0000003ee848723c */ /* 0x040ff00000081048 */
[C---:B------:R-:W-:Y:S08]  /*23f60*/  HMMA.1688.F32.TF32 R68, R232.reuse, R10, R68 ;  /* 0x0000000ae844723c */ /* 0x040ff00000081044 */
[C---:B------:R-:W-:Y:S01]  /*23f70*/  HMMA.1688.F32.TF32 R244, R232.reuse, R6, R244 ;  /* 0x00000006e8f4723c */ /* 0x040fe200000810f4 */
[----:B------:R-:W-:Y:S07]  /*23f80*/  STL.64 [R1+0x5d0], R236 ;  /* 0x0005d0ec01007387 */ /* 0x000fee0000100a00 */
[C---:B------:R-:W-:Y:S01]  /*23f90*/  HMMA.1688.F32.TF32 R248, R232.reuse, R58, R248 ;  /* 0x0000003ae8f8723c */ /* 0x040fe200000810f8 */
[----:B------:R-:W-:Y:S04]  /*23fa0*/  STL.64 [R1+0x5d8], R238 ;  /* 0x0005d8ee01007387 */ /* 0x000fe80000100a00 */
[----:B------:R-:W-:Y:S04]  /*23fb0*/  LDS R236, [R0+0x4600] ;  /* 0x0046000000ec7984 */ /* 0x000fe80000000800 */
[----:B------:R-:W-:Y:S04]  /*23fc0*/  LDS R238, [R0+0x6600] ;  /* 0x0066000000ee7984 */ /* 0x000fe80000000800 */
[----:B------:R-:W-:Y:S04]  /*23fd0*/  LDS R237, [R3+0x4600] ;  /* 0x0046000003ed7984 */ /* 0x000fe80000000800 */
[----:B------:R-:W1:Y:S01]  /*23fe0*/  LDS R239, [R3+0x6600] ;  /* 0x0066000003ef7984 */ /* 0x000e620000000800 */
[C---:B--2---:R-:W-:Y:S11]  /*23ff0*/  HMMA.1688.F32.TF32 R240, R232.reuse, R66, R240 ;  /* 0x00000042e8f0723c */ /* 0x044ff600000810f0 */
[----:B------:R-:W-:Y:S11]  /*24000*/  @!UPT UIADD3 URZ, URZ, URZ, URZ ;  /* 0x0000003f3f3ff290 */ /* 0x000ff6000fffe03f */
[----:B------:R-:W-:Y:S01]  /*24010*/  @!UPT UIADD3 URZ, URZ, URZ, URZ ;  /* 0x0000003f3f3ff290 */ /* 0x000fe2000fffe03f */
[----:B------:R-:W-:Y:S04]  /*24020*/  STL.64 [R1+0x5c0], R240 ;  /* 0x0005c0f001007387 */ /* 0x000fe80000100a00 */
[----:B------:R-:W-:Y:S04]  /*24030*/  STL.64 [R1+0x5c8], R242 ;  /* 0x0005c8f201007387 */ /* 0x000fe80000100a00 */
[----:B------:R-:W-:Y:S04]  /*24040*/  STL.64 [R1+0x540], R72 ;  /* 0x0005404801007387 */ /* 0x000fe80000100a00 */
[----:B------:R2:W-:Y:S01]  /*24050*/  STL.64 [R1+0x548], R74 ;  /* 0x0005484a01007387 */ /* 0x0005e20000100a00 */
[C---:B------:R-:W-:Y:S03]  /*24060*/  HMMA.1688.F32.TF32 R80, R232.reuse, R34, R80 ;  /* 0x00000022e850723c */ /* 0x040fe60000081050 */
[----:B------:R-:W1:Y:S04]  /*24070*/  S2R R65, SR_TID.X ;  /* 0x0000000000417919 */ /* 0x000e680000002100 */
[----:B------:R-:W-:Y:S04]  /*24080*/  LDS R240, [R0+0x4700] ;  /* 0x0047000000f07984 */ /* 0x000fe80000000800 */
[----:B--2---:R-:W2:Y:S04]  /*24090*/  LDL.LU.64 R74, [R1+0x3818] ;  /* 0x00381800014a7983 */ /* 0x004ea80000300a00 */
[----:B------:R-:W2:Y:S04]  /*240a0*/  LDL.LU.64 R72, [R1+0x3810] ;  /* 0x0038100001487983 */ /* 0x000ea80000300a00 */
[----:B------:R-:W-:Y:S04]  /*240b0*/  STL.64 [R1+0x530], R68 ;  /* 0x0005304401007387 */ /* 0x000fe80000100a00 */
[----:B------:R1:W-:Y:S01]  /*240c0*/  STL.64 [R1+0x538], R70 ;  /* 0x0005384601007387 */ /* 0x0003e20000100a00 */
[C---:B------:R-:W-:Y:S03]  /*240d0*/  HMMA.1688.F32.TF32 R84, R232.reuse, R30, R84 ;  /* 0x0000001ee854723c */ /* 0x040fe60000081054 */
[----:B------:R-:W-:Y:S04]  /*240e0*/  LDS R242, [R0+0x6700] ;  /* 0x0067000000f27984 */ /* 0x000fe80000000800 */
[----:B------:R-:W-:Y:S04]  /*240f0*/  LDS R241, [R3+0x4700] ;  /* 0x0047000003f17984 */ /* 0x000fe80000000800 */
[----:B-1----:R-:W3:Y:S04]  /*24100*/  LDL.LU.64 R70, [R1+0x3808] ;  /* 0x0038080001467983 */ /* 0x002ee80000300a00 */
[----:B------:R-:W3:Y:S04]  /*24110*/  LDL.LU.64 R68, [R1+0x3800] ;  /* 0x0038000001447983 */ /* 0x000ee80000300a00 */
[----:B------:R-:W-:Y:S04]  /*24120*/  STL.64 [R1+0x520], R244 ;  /* 0x000520f401007387 */ /* 0x000fe80000100a00 */
[----:B------:R1:W-:Y:S01]  /*24130*/  STL.64 [R1+0x528], R246 ;  /* 0x000528f601007387 */ /* 0x0003e20000100a00 */
[C---:B------:R-:W-:Y:S03]  /*24140*/  HMMA.1688.F32.TF32 R100, R232.reuse, R14, R100 ;  /* 0x0000000ee864723c */ /* 0x040fe60000081064 */
[----:B------:R-:W2:Y:S04]  /*24150*/  LDS R243, [R3+0x6700] ;  /* 0x0067000003f37984 */ /* 0x000ea80000000800 */
[----:B-1----:R-:W3:Y:S04]  /*24160*/  LDL.LU.64 R246, [R1+0x37f8] ;  /* 0x0037f80001f67983 */ /* 0x002ee80000300a00 */
[----:B------:R-:W3:Y:S04]  /*24170*/  LDL.LU.64 R244, [R1+0x37f0] ;  /* 0x0037f00001f47983 */ /* 0x000ee80000300a00 */
[----:B------:R-:W-:Y:S04]  /*24180*/  STL.64 [R1+0x510], R248 ;  /* 0x000510f801007387 */ /* 0x000fe80000100a00 */
[----:B------:R1:W-:Y:S04]  /*24190*/  STL.64 [R1+0x518], R250 ;  /* 0x000518fa01007387 */ /* 0x0003e80000100a00 */
[----:B-1----:R-:W3:Y:S04]  /*241a0*/  LDL.LU.64 R250, [R1+0x37e8] ;  /* 0x0037e80001fa7983 */ /* 0x002ee80000300a00 */
[----:B------:R-:W3:Y:S01]  /*241b0*/  LDL.LU.64 R248, [R1+0x37e0] ;  /* 0x0037e00001f87983 */ /* 0x000ee20000300a00 */
[C---:B--2---:R-:W-:Y:S08]  /*241c0*/  HMMA.1688.F32.TF32 R72, R232.reuse, R42, R72 ;  /* 0x0000002ae848723c */ /* 0x044ff00000081048 */
[C---:B---3--:R-:W-:Y:S11]  /*241d0*/  HMMA.1688.F32.TF32 R248, R232.reuse, R54, R248 ;  /* 0x00000036e8f8723c */ /* 0x048ff600000810f8 */
[----:B------:R-:W-:Y:S11]  /*241e0*/  @!UPT UIADD3 URZ, URZ, URZ, URZ ;  /* 0x0000003f3f3ff290 */ /* 0x000ff6000fffe03f */
[----:B------:R-:W-:Y:S01]  /*241f0*/  @!UPT UIADD3 URZ, URZ, URZ, URZ ;  /* 0x0000003f3f3ff290 */ /* 0x000fe2000fffe03f */
[----:B------:R-:W-:Y:S04]  /*24200*/  STL.64 [R1+0x500], R248 ;  /* 0x000500f801007387 */ /* 0x000fe80000100a00 */
[----:B------:R1:W-:Y:S02]  /*24210*/  STL.64 [R1+0x508], R250 ;  /* 0x000508fa01007387 */ /* 0x0003e40000100a00 */
[C---:B-1----:R-:W-:Y:S08]  /*24220*/  HMMA.1688.F32.TF32 R248, R232.reuse, R50, R244 ;  /* 0x00000032e8f8723c */ /* 0x042ff000000810f4 */
[C---:B------:R-:W-:Y:S08]  /*24230*/  HMMA.1688.F32.TF32 R244, R232.reuse, R46, R68 ;  /* 0x0000002ee8f4723c */ /* 0x040ff00000081044 */
[C---:B------:R-:W-:Y:S07]  /*24240*/  HMMA.1688.F32.TF32 R68, R232.reuse, R38, R76 ;  /* 0x00000026e844723c */ /* 0x040fee000008104c */
[----:B------:R-:W-:Y:S04]  /*24250*/  STL.64 [R1+0x4f0], R248 ;  /* 0x0004f0f801007387 */ /* 0x000fe80000100a00 */
[----:B------:R-:W-:Y:S04]  /*24260*/  STL.64 [R1+0x4f8], R250 ;  /* 0x0004f8fa01007387 */ /* 0x000fe80000100a00 */
[----:B------:R-:W-:Y:S04]  /*24270*/  STL.64 [R1+0x4e0], R244 ;  /* 0x0004e0f401007387 */ /* 0x000fe80000100a00 */
[----:B------:R-:W-:Y:S04]  /*24280*/  STL.64 [R1+0x4e8], R246 ;  /* 0x0004e8f601007387 */ /* 0x000fe80000100a00 */
[----:B------:R-:W-:Y:S04]  /*24290*/  STL.64 [R1+0x5b0], R72 ;  /* 0x0005b04801007387 */ /* 0x000fe80000100a00 */
[----:B------:R1:W-:Y:S04]  /*242a0*/  STL.64 [R1+0x5b8], R74 ;  /* 0x0005b84a01007387 */ /* 0x0003e80000100a00 */
[----:B------:R-:W-:Y:S04]  /*242b0*/  STL [R1+0x376c], R82 ;  /* 0x00376c5201007387 */ /* 0x000fe80000100800 */
[----:B------:R-:W-:Y:S04]  /*242c0*/  STL.64 [R1+0x5a0], R68 ;  /* 0x0005a04401007387 */ /* 0x000fe80000100a00 */
[----:B------:R2:W-:Y:S01]  /*242d0*/  STL.64 [R1+0x5a8], R70 ;  /* 0x0005a84601007387 */ /* 0x0005e20000100a00 */
[C---:B-1----:R-:W-:Y:S03]  /*242e0*/  HMMA.1688.F32.TF32 R72, R232.reuse, R26, R88 ;  /* 0x0000001ae848723c */ /* 0x042fe60000081058 */
[----:B------:R-:W-:Y:S04]  /*242f0*/  LDS R244, [R0+0x8000] ;  /* 0x0080000000f47984 */ /* 0x000fe80000000800 */
[----:B------:R-:W-:Y:S01]  /*24300*/  LDS R246, [R0+0xa000] ;  /* 0x00a0000000f67984 */ /* 0x000fe20000000800 */
[C---:B--2---:R-:W-:Y:S03]  /*24310*/  HMMA.1688.F32.TF32 R68, R232.reuse, R22, R92 ;  /* 0x00000016e844723c */ /* 0x044fe6000008105c */
[----:B------:R-:W-:Y:S04]  /*24320*/  LDS R245, [R3+0x8000] ;  /* 0x0080000003f57984 */ /* 0x000fe80000000800 */
[----:B------:R-:W-:Y:S01]  /*24330*/  LDS R247, [R3+0xa000] ;  /* 0x00a0000003f77984 */ /* 0x000fe20000000800 */
[----:B------:R-:W-:Y:S03]  /*24340*/  HMMA.1688.F32.TF32 R88, R232, R18, R96 ;  /* 0x00000012e858723c */ /* 0x000fe60000081060 */
[----:B------:R1:W-:Y:S05]  /*24350*/  STL [R1+0x3768], R83 ;  /* 0x0037685301007387 */ /* 0x0003ea0000100800 */
[C---:B------:R-:W-:Y:S01]  /*24360*/  HMMA.1688.F32.TF32 R92, R236.reuse, R66, R104 ;  /* 0x00000042ec5c723c */ /* 0x040fe20000081068 */
[----:B------:R-:W-:Y:S07]  /*24370*/  STL.64 [R1+0x3778], R86 ;  /* 0x0037785601007387 */ /* 0x000fee0000100a00 */
[----:B------:R-:W-:Y:S01]  /*24380*/  IMAD.MOV.U32 R82, RZ, RZ, R68 ;  /* 0x000000ffff527224 */ /* 0x000fe200078e0044 */
[----:B------:R-:W-:Y:S01]  /*24390*/  MOV R252, R70 ;  /* 0x0000004600fc7202 */ /* 0x000fe20000000f00 */
[----:B-1----:R-:W-:Y:S01]  /*243a0*/  IMAD.MOV.U32 R83, RZ, RZ, R69 ;  /* 0x000000ffff537224 */ /* 0x002fe200078e0045 */
[C---:B------:R-:W-:Y:S01]  /*243b0*/  HMMA.1688.F32.TF32 R96, R236.reuse, R10, R112 ;  /* 0x0000000aec60723c */ /* 0x040fe20000081070 */
[----:B------:R-:W-:Y:S01]  /*243c0*/  IMAD.MOV.U32 R2, RZ, RZ, R71 ;  /* 0x000000ffff027224 */ /* 0x000fe200078e0047 */
[----:B------:R-:W-:Y:S06]  /*243d0*/  STL.64 [R1+0x3770], R84 ;  /* 0x0037705401007387 */ /* 0x000fec0000100a00 */
[C---:B------:R-:W-:Y:S01]  /*243e0*/  HMMA.1688.F32.TF32 R68, R236.reuse, R62, R108 ;  /* 0x0000003eec44723c */ /* 0x040fe2000008106c */
[----:B------:R-:W-:Y:S04]  /*243f0*/  STL.64 [R1+0x660], R72 ;  /* 0x0006604801007387 */ /* 0x000fe80000100a00 */
[----:B------:R-:W-:Y:S04]  /*24400*/  STL.64 [R1+0x668], R74 ;  /* 0x0006684a01007387 */ /* 0x000fe80000100a00 */
[----:B------:R-:W-:Y:S04]  /*24410*/  STL.64 [R1+0x3788], R82 ;  /* 0x0037885201007387 */ /* 0x000fe80000100a00 */
[----:B------:R-:W-:Y:S04]  /*24420*/  STL.64 [R1+0x3780], R80 ;  /* 0x0037805001007387 */ /* 0x000fe80000100a00 */
        /* <DEDUP_REMOVED lines=13> */
[----:B------:R-:W-:Y:S04]  /*24500*/  STL.64 [R1+0x640], R68 ;  /* 0x0006404401007387 */ /* 0x000fe80000100a00 */
[----:B------:R1:W-:Y:S02]  /*24510*/  STL.64 [R1+0x648], R70 ;  /* 0x0006484601007387 */ /* 0x0003e40000100a00 */
[C---:B-1----:R-:W-:Y:S11]  /*24520*/  HMMA.1688.F32.TF32 R68, R236.reuse, R58, R120 ;  /* 0x0000003aec44723c */ /* 0x042ff60000081078 */
[----:B------:R-:W-:Y:S11]  /*24530*/  @!UPT UIADD3 URZ, URZ, URZ, URZ ;  /* 0x0000003f3f3ff290 */ /* 0x000ff6000fffe03f */
[----:B------:R-:W-:Y:S02]  /*24540*/  @!UPT UIADD3 URZ, URZ, URZ, URZ ;  /* 0x0000003f3f3ff290 */ /* 0x000fe4000fffe03f */
[----:B------:R-:W-:Y:S01]  /*24550*/  IMAD.MOV.U32 R92, RZ, RZ, R68 ;  /* 0x000000ffff5c7224 */ /* 0x000fe200078e0044 */
[----:B------:R-:W-:Y:S01]  /*24560*/  MOV R101, R70 ;  /* 0x0000004600657202 */ /* 0x000fe20000000f00 */
[----:B------:R-:W-:Y:S02]  /*24570*/  IMAD.MOV.U32 R100, RZ, RZ, R69 ;  /* 0x000000ffff647224 */ /* 0x000fe400078e0045 */
[----:B------:R-:W-:Y:S02]  /*24580*/  IMAD.MOV.U32 R102, RZ, RZ, R71 ;  /* 0x000000ffff667224 */ /* 0x000fe400078e0047 */
[C---:B----4-:R-:W-:Y:S11]  /*24590*/  HMMA.1688.F32.TF32 R68, R236.reuse, R54, R124 ;  /* 0x00000036ec44723c */ /* 0x050ff6000008107c */
[----:B------:R-:W-:Y:S11]  /*245a0*/  @!UPT UIADD3 URZ, URZ, URZ, URZ ;  /* 0x0000003f3f3ff290 */ /* 0x000ff6000fffe03f */
[----:B------:R-:W-:Y:S02]  /*245b0*/  @!UPT UIADD3 URZ, URZ, URZ, URZ ;  /* 0x0000003f3f3ff290 */ /* 0x000fe4000fffe03f */
[----:B------:R-:W-:Y:S01]  /*245c0*/  IMAD.MOV.U32 R88, RZ, RZ, R68 ;  /* 0x000000ffff587224 */ /* 0x000fe200078e0044 */
[----:B------:R-:W-:Y:S01]  /*245d0*/  MOV R90, R70 ;  /* 0x00000046005a7202 */ /* 0x000fe20000000f00 */
[----:B------:R-:W-:Y:S02]  /*245e0*/  IMAD.MOV.U32 R89, RZ, RZ, R69 ;  /* 0x000000ffff597224 */ /* 0x000fe400078e0045 */
[----:B------:R-:W-:Y:S02]  /*245f0*/  IMAD.MOV.U32 R91, RZ, RZ, R71 ;  /* 0x000000ffff5b7224 */ /* 0x000fe400078e0047 */
[C---:B------:R-:W-:Y:S01]  /*24600*/  HMMA.1688.F32.TF32 R68, R236.reuse, R46, R132 ;  /* 0x0000002eec44723c */ /* 0x040fe20000081084 */
[----:B------:R-:W-:Y:S11]  /*24610*/  STL [R1+0x3750], R97 ;  /* 0x0037506101007387 */ /* 0x000ff60000100800 */
[----:B------:R-:W-:Y:S11]  /*24620*/  @!UPT UIADD3 URZ, URZ, URZ, URZ ;  /* 0x0000003f3f3ff290 */ /* 0x000ff6000fffe03f */
[----:B------:R-:W-:Y:S01]  /*24630*/  @!UPT UIADD3 URZ, URZ, URZ, URZ ;  /* 0x0000003f3f3ff290 */ /* 0x000fe2000fffe03f */
[----:B------:R-:W-:Y:S01]  /*24640*/  IMAD.MOV.U32 R103, RZ, RZ, R68 ;  /* 0x000000ffff677224 */ /* 0x000fe200078e0044 */
[----:B------:R-:W-:Y:S01]  /*24650*/  MOV R94, R70 ;  /* 0x00000046005e7202 */ /* 0x000fe20000000f00 */
[----:B------:R-:W-:Y:S02]  /*24660*/  IMAD.MOV.U32 R93, RZ, RZ, R69 ;  /* 0x000000ffff5d7224 */ /* 0x000fe400078e0045 */
[----:B------:R-:W-:Y:S02]  /*24670*/  IMAD.MOV.U32 R95, RZ, RZ, R71 ;  /* 0x000000ffff5f7224 */ /* 0x000fe400078e0047 */
[C---:B------:R-:W-:Y:S01]  /*24680*/  HMMA.1688.F32.TF32 R68, R236.reuse, R38, R140 ;  /* 0x00000026ec44723c */ /* 0x040fe2000008108c */
[----:B------:R1:W-:Y:S04]  /*24690*/  STL [R1+0x374c], R98 ;  /* 0x00374c6201007387 */ /* 0x0003e80000100800 */
[----:B------:R2:W-:Y:S03]  /*246a0*/  STL [R1+0x3748], R99 ;  /* 0x0037486301007387 */ /* 0x0005e60000100800 */
[C---:B------:R-:W-:Y:S11]  /*246b0*/  HMMA.1688.F32.TF32 R72, R236.reuse, R6, R116 ;  /* 0x00000006ec48723c */ /* 0x040ff60000081074 */
[----:B------:R-:W-:Y:S05]  /*246c0*/  @!UPT UIADD3 URZ, URZ, URZ, URZ ;  /* 0x0000003f3f3ff290 */ /* 0x000fea000fffe03f */
[----:B------:R-:W-:Y:S01]  /*246d0*/  IMAD.MOV.U32 R96, RZ, RZ, R68 ;  /* 0x000000ffff607224 */ /* 0x000fe200078e0044 */
[----:B-1----:R-:W-:Y:S01]  /*246e0*/  MOV R98, R70 ;  /* 0x0000004600627202 */ /* 0x002fe20000000f00 */
[----:B------:R-:W-:Y:S02]  /*246f0*/  IMAD.MOV.U32 R97, RZ, RZ, R69 ;  /* 0x000000ffff617224 */ /* 0x000fe400078e0045 */
[----:B--2---:R-:W-:Y:S02]  /*24700*/  IMAD.MOV.U32 R99, RZ, RZ, R71 ;  /* 0x000000ffff637224 */ /* 0x004fe400078e0047 */
[C---:B------:R-:W-:Y:S01]  /*24710*/  HMMA.1688.F32.TF32 R68, R236.reuse, R30, R148 ;  /* 0x0000001eec44723c */ /* 0x040fe20000081094 */
[----:B------:R-:W-:Y:S04]  /*24720*/  STL.64 [R1+0x630], R72 ;  /* 0x0006304801007387 */ /* 0x000fe80000100a00 */
[----:B------:R-:W-:Y:S04]  /*24730*/  STL.64 [R1+0x638], R74 ;  /* 0x0006384a01007387 */ /* 0x000fe80000100a00 */
[----:B------:R-:W-:Y:S04]  /*24740*/  STL [R1+0x3764], R102 ;  /* 0x0037646601007387 */ /* 0x000fe80000100800 */
[----:B------:R-:W-:Y:S01]  /*24750*/  STL [R1+0x3760], R101 ;  /* 0x0037606501007387 */ /* 0x000fe20000100800 */
[C---:B------:R-:W-:Y:S03]  /*24760*/  HMMA.1688.F32.TF32 R104, R236.reuse, R50, R128 ;  /* 0x00000032ec68723c */ /* 0x040fe60000081080 */
[----:B------:R-:W-:Y:S04]  /*24770*/  STL [R1+0x375c], R100 ;  /* 0x00375c6401007387 */ /* 0x000fe80000100800 */
[----:B------:R1:W-:Y:S01]  /*24780*/  STL [R1+0x3758], R92 ;  /* 0x0037585c01007387 */ /* 0x0003e20000100800 */
[----:B------:R-:W-:Y:S01]  /*24790*/  HMMA.1688.F32.TF32 R108, R236, R42, R136 ;  /* 0x0000002aec6c723c */ /* 0x000fe20000081088 */
[----:B------:R-:W-:-:S02]  /*247a0*/  IMAD.MOV.U32 R248, RZ, RZ, R17 ;  /* 0x000000fffff87224 */ /* 0x000fc400078e0011 */
[----:B------:R-:W-:Y:S01]  /*247b0*/  IMAD.MOV.U32 R249, RZ, RZ, R16 ;  /* 0x000000fffff97224 */ /* 0x000fe200078e0010 */
[----:B------:R-:W-:Y:S01]  /*247c0*/  MOV R250, R13 ;  /* 0x0000000d00fa7202 */ /* 0x000fe20000000f00 */
[----:B------:R-:W-:Y:S01]  /*247d0*/  IMAD.MOV.U32 R251, RZ, RZ, R12 ;  /* 0x000000fffffb7224 */ /* 0x000fe200078e000c */
[----:B------:R-:W-:Y:S01]  /*247e0*/  LDS R72, [R0+0x8100] ;  /* 0x0081000000487984 */ /* 0x000fe20000000800 */
[----:B-1----:R-:W-:Y:S01]  /*247f0*/  IMAD.MOV.U32 R92, RZ, RZ, R71 ;  /* 0x000000ffff5c7224 */ /* 0x002fe200078e0047 */
[C---:B------:R-:W-:Y:S01]  /*24800*/  HMMA.1688.F32.TF32 R116, R236.reuse, R34, R144 ;  /* 0x00000022ec74723c */ /* 0x040fe20000081090 */
[----:B------:R-:W-:Y:S01]  /*24810*/  IMAD.MOV.U32 R71, RZ, RZ, R4 ;  /* 0x000000ffff477224 */ /* 0x000fe200078e0004 */
[C---:B------:R-:W-:Y:S01]  /*24820*/  LOP3.LUT R4, R65.reuse, 0x7, RZ, 0xc0, !PT ;  /* 0x0000000741047812 */ /* 0x040fe200078ec0ff */
[----:B------:R-:W-:Y:S01]  /*24830*/  LDS R74, [R0+0xa100] ;  /* 0x00a10000004a7984 */ /* 0x000fe20000000800 */
[----:B------:R-:W-:Y:S02]  /*24840*/  MOV R100, R70 ;  /* 0x0000004600647202 */ /* 0x000fe40000000f00 */
[----:B------:R-:W-:Y:S01]  /*24850*/  MOV R70, R5 ;  /* 0x0000000500467202 */ /* 0x000fe20000000f00 */
[----:B------:R-:W-:Y:S01]  /*24860*/  IMAD.SHL.U32 R5, R65, 0x2, RZ ;  /* 0x0000000241057824 */ /* 0x000fe200078e00ff */
[C---:B------:R-:W-:Y:S01]  /*24870*/  HMMA.1688.F32.TF32 R124, R236.reuse, R26, R152 ;  /* 0x0000001aec7c723c */ /* 0x040fe20000081098 */
[----:B------:R-:W-:Y:S01]  /*24880*/  IMAD R4, R4, 0x210, RZ ;  /* 0x0000021004047824 */ /* 0x000fe200078e02ff */
[----:B------:R-:W-:Y:S04]  /*24890*/  LDS R73, [R3+0x8100] ;  /* 0x0081000003497984 */ /* 0x000fe80000000800 */
[----:B------:R-:W-:Y:S01]  /*248a0*/  LOP3.LUT R4, R4, 0x30, R5, 0x78, !PT ;  /* 0x0000003004047812 */ /* 0x000fe200078e7805 */
[----:B------:R-:W-:Y:S01]  /*248b0*/  LDS R75, [R3+0xa100] ;  /* 0x00a10000034b7984 */ /* 0x000fe20000000800 */
[C---:B------:R-:W-:Y:S02]  /*248c0*/  HMMA.1688.F32.TF32 R128, R236.reuse, R22, R156 ;  /* 0x00000016ec80723c */ /* 0x040fe4000008109c */
[----:B------:R-:W-:Y:S01]  /*248d0*/  LOP3.LUT R4, R4, 0x40, RZ, 0x3c, !PT ;  /* 0x0000004004047812 */ /* 0x000fe200078e3cff */
[----:B------:R-:W-:Y:S05]  /*248e0*/  STL.64 [R1+0x3798], R90 ;  /* 0x0037985a01007387 */ /* 0x000fea0000100a00 */
[C---:B------:R-:W-:Y:S01]  /*248f0*/  HMMA.1688.F32.TF32 R132, R236.reuse, R18, R160 ;  /* 0x00000012ec84723c */ /* 0x040fe200000810a0 */
[----:B------:R-:W-:Y:S07]  /*24900*/  STL.64 [R1+0x3790], R88 ;  /* 0x0037905801007387 */ /* 0x000fee0000100a00 */
[----:B------:R-:W-:Y:S01]  /*24910*/  HMMA.1688.F32.TF32 R232, R236, R14, R164 ;  /* 0x0000000eece8723c */ /* 0x000fe200000810a4 */
[----:B------:R-:W-:Y:S07]  /*24920*/  STL.64 [R1+0x37a8], R106 ;  /* 0x0037a86a01007387 */ /* 0x000fee0000100a00 */
[C---:B------:R-:W-:Y:S01]  /*24930*/  HMMA.1688.F32.TF32 R140, R240.reuse, R66, R168 ;  /* 0x00000042f08c723c */ /* 0x040fe200000810a8 */
[----:B------:R-:W1:Y:S07]  /*24940*/  LDSM.16.M88.4 R64, [R4+0x40000] ;  /* 0x040000000440783b */ /* 0x000e6e0000000200 */
        /* <DEDUP_REMOVED lines=11> */
[C---:B------:R-:W-:Y:S01]  /*24a00*/  HMMA.1688.F32.TF32 R28, R240.reuse, R30, R212 ;  /* 0x0000001ef01c723c */ /* 0x040fe200000810d4 */
[----:B------:R-:W-:Y:S04]  /*24a10*/  STL [R1+0x3704], R124 ;  /* 0x0037047c01007387 */ /* 0x000fe80000100800 */
[----:B------:R-:W-:Y:S04]  /*24a20*/  STL [R1+0x3700], R125 ;  /* 0x0037007d01007387 */ /* 0x000fe80000100800 */
[----:B------:R-:W-:Y:S01]  /*24a30*/  STL [R1+0x36fc], R126 ;  /* 0x0036fc7e01007387 */ /* 0x000fe20000100800 */
[C---:B------:R-:W-:Y:S03]  /*24a40*/  HMMA.1688.F32.TF32 R20, R240.reuse, R22, R220 ;  /* 0x00000016f014723c */ /* 0x040fe600000810dc */
[----:B------:R-:W-:Y:S04]  /*24a50*/  STL [R1+0x36f8], R127 ;  /* 0x0036f87f01007387 */ /* 0x000fe80000100800 */
[----:B------:R-:W-:Y:S04]  /*24a60*/  STL [R1+0x3710], R128 ;  /* 0x0037108001007387 */ /* 0x000fe80000100800 */
[----:B------:R-:W-:Y:S04]  /*24a70*/  STL [R1+0x370c], R129 ;  /* 0x00370c8101007387 */ /* 0x000fe80000100800 */
[----:B------:R-:W-:Y:S04]  /*24a80*/  STL [R1+0x3708], R130 ;  /* 0x0037088201007387 */ /* 0x000fe80000100800 */
[----:B------:R2:W-:Y:S01]  /*24a90*/  STL [R1+0x36f4], R131 ;  /* 0x0036f48301007387 */ /* 0x0005e20000100800 */
[C---:B------:R-:W-:Y:S03]  /*24aa0*/  HMMA.1688.F32.TF32 R52, R240.reuse, R54, R188 ;  /* 0x00000036f034723c */ /* 0x040fe600000810bc */
[----:B------:R-:W-:Y:S04]  /*24ab0*/  STL [R1+0x3714], R133 ;  /* 0x0037148501007387 */ /* 0x000fe80000100800 */
[----:B------:R3:W-:Y:S04]  /*24ac0*/  STL [R1+0x36f0], R134 ;  /* 0x0036f08601007387 */ /* 0x0007e80000100800 */
[----:B------:R4:W-:Y:S01]  /*24ad0*/  STL [R1+0x36ec], R135 ;  /* 0x0036ec8701007387 */ /* 0x0009e20000100800 */
[----:B------:R-:W-:Y:S03]  /*24ae0*/  HMMA.1688.F32.TF32 R164, R240, R50, R192 ;  /* 0x00000032f0a4723c */ /* 0x000fe600000810c0 */
[----:B------:R1:W-:Y:S04]  /*24af0*/  STL [R1+0x36e8], R235 ;  /* 0x0036e8eb01007387 */ /* 0x0003e80000100800 */
[----:B------:R-:W-:Y:S01]  /*24b00*/  STL.64 [R1+0x590], R60 ;  /* 0x0005903c01007387 */ /* 0x000fe20000100a00 */
[----:B--2---:R-:W-:-:S03]  /*24b10*/  IMAD.MOV.U32 R131, RZ, RZ, R44 ;  /* 0x000000ffff837224 */ /* 0x004fc600078e002c */
[----:B------:R-:W-:Y:S01]  /*24b20*/  STL.64 [R1+0x598], R62 ;  /* 0x0005983e01007387 */ /* 0x000fe20000100a00 */
[----:B---3--:R-:W-:Y:S01]  /*24b30*/  IMAD.MOV.U32 R134, RZ, RZ, R45 ;  /* 0x000000ffff867224 */ /* 0x008fe200078e002d */
[----:B----4-:R-:W-:Y:S02]  /*24b40*/  MOV R135, R46 ;  /* 0x0000002e00877202 */ /* 0x010fe40000000f00 */
[----:B------:R-:W2:Y:S01]  /*24b50*/  LDSM.16.M88.4 R60, [R4+0x41000] ;  /* 0x04100000043c783b */ /* 0x000ea20000000200 */
[----:B-1----:R-:W-:Y:S01]  /*24b60*/  IMAD.MOV.U32 R235, RZ, RZ, R47 ;  /* 0x000000ffffeb7224 */ /* 0x002fe200078e002f */
[C---:B------:R-:W-:Y:S02]  /*24b70*/  HMMA.1688.F32.TF32 R172, R240.reuse, R42, R200 ;  /* 0x0000002af0ac723c */ /* 0x040fe400000810c8 */
[----:B------:R-:W1:Y:S01]  /*24b80*/  LDSM.16.M88.4 R44, [R4+0x45000] ;  /* 0x04500000042c783b */ /* 0x000e620000000200 */
[----:B------:R-:W-:Y:S01]  /*24b90*/  IMAD.MOV.U32 R124, RZ, RZ, R36 ;  /* 0x000000ffff7c7224 */ /* 0x000fe200078e0024 */
[----:B------:R-:W-:Y:S01]  /*24ba0*/  MOV R126, R38 ;  /* 0x00000026007e7202 */ /* 0x000fe20000000f00 */
[----:B------:R-:W-:Y:S01]  /*24bb0*/  IMAD.MOV.U32 R125, RZ, RZ, R37 ;  /* 0x000000ffff7d7224 */ /* 0x000fe200078e0025 */
[----:B------:R-:W3:Y:S01]  /*24bc0*/  LDSM.16.M88.4 R40, [R4+0x46000] ;  /* 0x046000000428783b */ /* 0x000ee20000000200 */
[----:B------:R-:W-:Y:S01]  /*24bd0*/  IMAD.MOV.U32 R127, RZ, RZ, R39 ;  /* 0x000000ffff7f7224 */ /* 0x000fe200078e0027 */
[----:B------:R-:W-:Y:S01]  /*24be0*/  HMMA.1688.F32.TF32 R180, R240, R34, R208 ;  /* 0x00000022f0b4723c */ /* 0x000fe200000810d0 */
[----:B------:R-:W-:Y:S01]  /*24bf0*/  IMAD.MOV.U32 R102, RZ, RZ, R68 ;  /* 0x000000ffff667224 */ /* 0x000fe200078e0044 */
[----:B------:R-:W4:Y:S01]  /*24c00*/  LDSM.16.M88.4 R36, [R4+0x47000] ;  /* 0x047000000424783b */ /* 0x000f220000000200 */
[----:B------:R-:W-:-:S02]  /*24c10*/  IMAD.MOV.U32 R101, RZ, RZ, R69 ;  /* 0x000000ffff657224 */ /* 0x000fc400078e0045 */
[----:B------:R-:W-:Y:S01]  /*24c20*/  IMAD.MOV.U32 R68, RZ, RZ, R9 ;  /* 0x000000ffff447224 */ /* 0x000fe200078e0009 */
[----:B------:R-:W1:Y:S01]  /*24c30*/  LDSM.16.M88.4 R32, [R4+0x48000] ;  /* 0x048000000420783b */ /* 0x000e620000000200 */
[----:B------:R-:W-:Y:S01]  /*24c40*/  IMAD.MOV.U32 R69, RZ, RZ, R8 ;  /* 0x000000ffff457224 */ /* 0x000fe200078e0008 */
[----:B------:R-:W-:Y:S01]  /*24c50*/  MOV R201, R30 ;  /* 0x0000001e00c97202 */ /* 0x000fe20000000f00 */
[----:B------:R-:W-:Y:S01]  /*24c60*/  IMAD.MOV.U32 R203, RZ, RZ, R28 ;  /* 0x000000ffffcb7224 */ /* 0x000fe200078e001c */
[----:B------:R-:W-:Y:S01]  /*24c70*/  HMMA.1688.F32.TF32 R188, R240, R26, R216 ;  /* 0x0000001af0bc723c */ /* 0x000fe200000810d8 */
[----:B------:R-:W-:Y:S01]  /*24c80*/  IMAD.MOV.U32 R202, RZ, RZ, R29 ;  /* 0x000000ffffca7224 */ /* 0x000fe200078e001d */
[----:B------:R-:W-:Y:S01]  /*24c90*/  LDSM.16.M88.4 R24, [R4+0x4a000] ;  /* 0x04a000000418783b */ /* 0x000fe20000000200 */
[----:B------:R-:W-:-:S03]  /*24ca0*/  IMAD.MOV.U32 R200, RZ, RZ, R31 ;  /* 0x000000ffffc87224 */ /* 0x000fc600078e001f */
[----:B------:R-:W1:Y:S01]  /*24cb0*/  LDSM.16.M88.4 R28, [R4+0x49000] ;  /* 0x04900000041c783b */ /* 0x000e620000000200 */
[----:B------:R-:W-:Y:S01]  /*24cc0*/  IMAD.MOV.U32 R207, RZ, RZ, R20 ;  /* 0x000000ffffcf7224 */ /* 0x000fe200078e0014 */
[----:B------:R-:W-:Y:S01]  /*24cd0*/  MOV R205, R22 ;  /* 0x0000001600cd7202 */ /* 0x000fe20000000f00 */
[----:B------:R-:W-:Y:S01]  /*24ce0*/  IMAD.MOV.U32 R206, RZ, RZ, R21 ;  /* 0x000000ffffce7224 */ /* 0x000fe200078e0015 */
[----:B------:R-:W-:Y:S01]  /*24cf0*/  HMMA.1688.F32.TF32 R196, R240, R18, R224 ;  /* 0x00000012f0c4723c */ /* 0x000fe200000810e0 */
[----:B------:R-:W-:Y:S01]  /*24d00*/  IMAD.MOV.U32 R204, RZ, RZ, R23 ;  /* 0x000000ffffcc7224 */ /* 0x000fe200078e0017 */
[----:B------:R-:W-:Y:S04]  /*24d10*/  LDSM.16.M88.4 R16, [R4+0x4c000] ;  /* 0x04c000000410783b */ /* 0x000fe80000000200 */
[----:B------:R-:W1:Y:S02]  /*24d20*/  LDSM.16.M88.4 R20, [R4+0x4b000] ;  /* 0x04b000000414783b */ /* 0x000e640000000200 */
[----:B------:R-:W-:Y:S01]  /*24d30*/  HMMA.1688.F32.TF32 R68, R244, R64, R68 ;  /* 0x00000040f444723c */ /* 0x000fe20000081044 */
[----:B------:R-:W-:Y:S01]  /*24d40*/  IMAD.MOV.U32 R133, RZ, RZ, R52 ;  /* 0x000000ffff857224 */ /* 0x000fe200078e0034 */
[----:B------:R-:W-:Y:S01]  /*24d50*/  MOV R129, R54 ;  /* 0x0000003600817202 */ /* 0x000fe20000000f00 */
[----:B------:R-:W-:Y:S01]  /*24d60*/  IMAD.MOV.U32 R128, RZ, RZ, R53 ;  /* 0x000000ffff807224 */ /* 0x000fe200078e0035 */
[----:B------:R-:W-:Y:S04]  /*24d70*/  LDSM.16.M88.4 R48, [R4+0x44000] ;  /* 0x044000000430783b */ /* 0x000fe80000000200 */
[C---:B------:R-:W-:Y:S01]  /*24d80*/  HMMA.1688.F32.TF32 R148, R240.reuse, R10, R176 ;  /* 0x0000000af094723c */ /* 0x040fe200000810b0 */
[----:B------:R-:W-:Y:S01]  /*24d90*/  IMAD.MOV.U32 R130, RZ, RZ, R55 ;  /* 0x000000ffff827224 */ /* 0x000fe200078e0037 */
[----:B------:R-:W-:Y:S04]  /*24da0*/  LDSM.16.M88.4 R8, [R4+0x4e000] ;  /* 0x04e000000408783b */ /* 0x000fe80000000200 */
[----:B------:R-:W-:Y:S02]  /*24db0*/  LDSM.16.M88.4 R52, [R4+0x43000] ;  /* 0x043000000434783b */ /* 0x000fe40000000200 */
[C---:B------:R-:W-:Y:S02]  /*24dc0*/  HMMA.1688.F32.TF32 R156, R240.reuse, R58, R184 ;  /* 0x0000003af09c723c */ /* 0x040fe400000810b8 */
[----:B------:R-:W-:Y:S06]  /*24dd0*/  LDSM.16.M88.4 R56, [R4+0x42000] ;  /* 0x042000000438783b */ /* 0x000fec0000000200 */
[----:B------:R-:W-:Y:S01]  /*24de0*/  HMMA.1688.F32.TF32 R240, R240, R14, R228 ;  /* 0x0000000ef0f0723c */ /* 0x000fe200000810e4 */
[----:B------:R-:W1:Y:S04]  /*24df0*/  LDSM.16.M88.4 R12, [R4+0x4d000] ;  /* 0x04d00000040c783b */ /* 0x000e680000000200 */
[----:B------:R1:W-:Y:S04]  /*24e00*/  STL [R1+0x36e4], R165 ;  /* 0x0036e4a501007387 */ /* 0x0003e80000100800 */
[----:B------:R-:W1:Y:S04]  /*24e10*/  LDSM.16.M88.4 R4, [R4+0x4f000] ;  /* 0x04f000000404783b */ /* 0x000e680000000200 */
        /* <DEDUP_REMOVED lines=11> */
[----:B------:R-:W-:Y:S01]  /*24ed0*/  STL [R1+0x36d0], R189 ;  /* 0x0036d0bd01007387 */ /* 0x000fe20000100800 */
[----:B-1----:R-:W-:-:S03]  /*24ee0*/  IMAD.MOV.U32 R165, RZ, RZ, R68 ;  /* 0x000000ffffa57224 */ /* 0x002fc600078e0044 */
[----:B------:R-:W-:Y:S01]  /*24ef0*/  STL [R1+0x36cc], R190 ;  /* 0x0036ccbe01007387 */ /* 0x000fe20000100800 */
[----:B------:R-:W-:Y:S01]  /*24f00*/  MOV R166, R69 ;  /* 0x0000004500a67202 */ /* 0x000fe20000000f00 */
[----:B------:R-:W-:Y:S02]  /*24f10*/  IMAD.MOV.U32 R167, RZ, RZ, R70 ;  /* 0x000000ffffa77224 */ /* 0x000fe400078e0046 */
[----:B------:R-:W-:Y:S04]  /*24f20*/  STL [R1+0x36b8], R191 ;  /* 0x0036b8bf01007387 */ /* 0x000fe80000100800 */
[----:B------:R1:W-:Y:S04]  /*24f30*/  STL [R1+0x36d8], R198 ;  /* 0x0036d8c601007387 */ /* 0x0003e80000100800 */
[----:B------:R3:W-:Y:S04]  /*24f40*/  STL [R1+0x36a4], R199 ;  /* 0x0036a4c701007387 */ /* 0x0007e80000100800 */
[----:B------:R-:W-:Y:S01]  /*24f50*/  STL [R1+0x369c], R66 ;  /* 0x00369c4201007387 */ /* 0x000fe20000100800 */
[----:B-1----:R-:W-:-:S02]  /*24f60*/  IMAD.MOV.U32 R198, RZ, RZ, R71 ;  /* 0x000000ffffc67224 */ /* 0x002fc400078e0047 */
[----:B--2---:R-:W-:Y:S01]  /*24f70*/  HMMA.1688.F32.TF32 R68, R244, R60, R248 ;  /* 0x0000003cf444723c */ /* 0x004fe200000810f8 */
[----:B------:R-:W-:Y:S04]  /*24f80*/  STL [R1+0x3698], R67 ;  /* 0x0036984301007387 */ /* 0x000fe80000100800 */
[----:B------:R1:W-:Y:S04]  /*24f90*/  STL [R1+0x36a0], R63 ;  /* 0x0036a03f01007387 */ /* 0x0003e80000100800 */
[----:B------:R-:W-:Y:S04]  /*24fa0*/  STL [R1+0x3650], R46 ;  /* 0x0036502e01007387 */ /* 0x000fe80000100800 */
[----:B------:R-:W-:Y:S04]  /*24fb0*/  STL [R1+0x364c], R47 ;  /* 0x00364c2f01007387 */ /* 0x000fe80000100800 */
[----:B---3--:R-:W-:Y:S04]  /*24fc0*/  STL [R1+0x3648], R42 ;  /* 0x0036482a01007387 */ /* 0x008fe80000100800 */
[----:B------:R-:W-:Y:S04]  /*24fd0*/  STL [R1+0x3644], R43 ;  /* 0x0036442b01007387 */ /* 0x000fe80000100800 */
[----:B----4-:R-:W-:Y:S04]  /*24fe0*/  STL [R1+0x3654], R38 ;  /* 0x0036542601007387 */ /* 0x010fe80000100800 */
        /* <DEDUP_REMOVED lines=13> */
[----:B------:R-:W-:-:S03]  /*250c0*/  IMAD.MOV.U32 R188, RZ, RZ, R68 ;  /* 0x000000ffffbc7224 */ /* 0x000fc600078e0044 */
[----:B------:R-:W-:Y:S01]  /*250d0*/  STL [R1+0x3684], R10 ;  /* 0x0036840a01007387 */ /* 0x000fe20000100800 */
[----:B------:R-:W-:-:S03]  /*250e0*/  MOV R189, R69 ;  /* 0x0000004500bd7202 */ /* 0x000fc60000000f00 */
[----:B------:R-:W-:Y:S01]  /*250f0*/  STL [R1+0x3680], R11 ;  /* 0x0036800b01007387 */ /* 0x000fe20000100800 */
[----:B------:R-:W-:-:S03]  /*25100*/  IMAD.MOV.U32 R190, RZ, RZ, R70 ;  /* 0x000000ffffbe7224 */ /* 0x000fc600078e0046 */
[----:B------:R-:W-:Y:S01]  /*25110*/  STL [R1+0x368c], R6 ;  /* 0x00368c0601007387 */ /* 0x000fe20000100800 */
[----:B------:R-:W-:-:S03]  /*25120*/  IMAD.MOV.U32 R172, RZ, RZ, R71 ;  /* 0x000000ffffac7224 */ /* 0x000fc600078e0047 */
[----:B------:R-:W-:Y:S04]  /*25130*/  STL [R1+0x3688], R7 ;  /* 0x0036880701007387 */ /* 0x000fe80000100800 */
        /* <DEDUP_REMOVED lines=58> */
[C---:B----4-:R-:W-:Y:S11]  /*254e0*/  HMMA.1688.F32.TF32 R96, R244.reuse, R48, R96 ;  /* 0x00000030f460723c */ /* 0x050ff60000081060 */
[----:B------:R-:W-:Y:S05]  /*254f0*/  @!UPT UIADD3 URZ, URZ, URZ, URZ ;  /* 0x0000003f3f3ff290 */ /* 0x000fea000fffe03f */
[----:B------:R-:W-:Y:S01]  /*25500*/  IMAD.MOV.U32 R180, RZ, RZ, R116 ;  /* 0x000000ffffb47224 */ /* 0x000fe200078e0074 */
[----:B------:R-:W-:Y:S01]  /*25510*/  MOV R181, R117 ;  /* 0x0000007500b57202 */ /* 0x000fe20000000f00 */
[----:B------:R-:W-:Y:S02]  /*25520*/  IMAD.MOV.U32 R182, RZ, RZ, R118 ;  /* 0x000000ffffb67224 */ /* 0x000fe400078e0076 */
[----:B------:R-:W-:Y:S02]  /*25530*/  IMAD.MOV.U32 R183, RZ, RZ, R119 ;  /* 0x000000ffffb77224 */ /* 0x000fe400078e0077 */
[----:B------:R-:W-:Y:S02]  /*25540*/  HMMA.1688.F32.TF32 R116, R244, R44, R108 ;  /* 0x0000002cf474723c */ /* 0x000fe4000008106c */
[----:B------:R-:W-:Y:S01]  /*25550*/  IMAD.MOV.U32 R199, RZ, RZ, R96 ;  /* 0x000000ffffc77224 */ /* 0x000fe200078e0060 */
[----:B-1----:R-:W-:Y:S01]  /*25560*/  MOV R63, R97 ;  /* 0x00000061003f7202 */ /* 0x002fe20000000f00 */
[----:B------:R-:W-:-:S02]  /*25570*/  IMAD.MOV.U32 R66, RZ, RZ, R98 ;  /* 0x000000ffff427224 */ /* 0x000fc400078e0062 */
[----:B------:R-:W-:Y:S02]  /*25580*/  IMAD.MOV.U32 R67, RZ, RZ, R99 ;  /* 0x000000ffff437224 */ /* 0x000fe400078e0063 */
[C---:B------:R-:W-:Y:S08]  /*25590*/  HMMA.1688.F32.TF32 R96, R244.reuse, R40, R136 ;  /* 0x00000028f460723c */ /* 0x040ff00000081088 */
[C---:B------:R-:W-:Y:S07]  /*255a0*/  HMMA.1688.F32.TF32 R108, R244.reuse, R36, R104 ;  /* 0x00000024f46c723c */ /* 0x040fee0000081068 */
[----:B------:R-:W-:Y:S04]  /*255b0*/  STL.64 [R1+0x80], R116 ;  /* 0x0000807401007387 */ /* 0x000fe80000100a00 */
[----:B------:R-:W-:Y:S01]  /*255c0*/  STL.64 [R1+0x88], R118 ;  /* 0x0000887601007387 */ /* 0x000fe20000100a00 */
[C---:B------:R-:W-:Y:S03]  /*255d0*/  HMMA.1688.F32.TF32 R104, R244.reuse, R32, R88 ;  /* 0x00000020f468723c */ /* 0x040fe60000081058 */
[----:B------:R-:W-:Y:S05]  /*255e0*/  STL.64 [R1+0x70], R96 ;  /* 0x0000706001007387 */ /* 0x000fea0000100a00 */
[C---:B------:R-:W-:Y:S01]  /*255f0*/  HMMA.1688.F32.TF32 R88, R244.reuse, R24, R112 ;  /* 0x00000018f458723c */ /* 0x040fe20000081070 */
[----:B------:R1:W-:Y:S07]  /*25600*/  STL.64 [R1+0x78], R98 ;  /* 0x0000786201007387 */ /* 0x0003ee0000100a00 */
[C---:B-1----:R-:W-:Y:S01]  /*25610*/  HMMA.1688.F32.TF32 R96, R244.reuse, R28, R120 ;  /* 0x0000001cf460723c */ /* 0x042fe20000081078 */
[----:B------:R-:W-:Y:S04]  /*25620*/  STL.64 [R1+0x60], R108 ;  /* 0x0000606c01007387 */ /* 0x000fe80000100a00 */
[----:B------:R-:W-:Y:S04]  /*25630*/  STL.64 [R1+0x68], R110 ;  /* 0x0000686e01007387 */ /* 0x000fe80000100a00 */
[----:B------:R-:W-:Y:S04]  /*25640*/  STL.64 [R1+0x50], R104 ;  /* 0x0000506801007387 */ /* 0x000fe80000100a00 */
[----:B------:R-:W-:Y:S01]  /*25650*/  STL.64 [R1+0x58], R106 ;  /* 0x0000586a01007387 */ /* 0x000fe20000100a00 */
[----:B------:R-:W-:Y:S01]  /*25660*/  IMAD.MOV.U32 R6, RZ, RZ, R82 ;  /* 0x000000ffff067224 */ /* 0x000fe200078e0052 */
[----:B------:R-:W-:Y:S01]  /*25670*/  MOV R7, R83 ;  /* 0x0000005300077202 */ /* 0x000fe20000000f00 */
[C---:B------:R-:W-:Y:S07]  /*25680*/  HMMA.1688.F32.TF32 R76, R244.reuse, R12, R76 ;  /* 0x0000000cf44c723c */ /* 0x040fee000008104c */
[----:B------:R-:W-:Y:S04]  /*25690*/  STL.64 [R1+0x40], R96 ;  /* 0x0000406001007387 */ /* 0x000fe80000100a00 */
[----:B------:R-:W-:Y:S04]  /*256a0*/  STL.64 [R1+0x48], R98 ;  /* 0x0000486201007387 */ /* 0x000fe80000100a00 */
[----:B------:R-:W-:Y:S04]  /*256b0*/  STL.64 [R1+0x30], R88 ;  /* 0x0000305801007387 */ /* 0x000fe80000100a00 */
[----:B------:R-:W-:Y:S04]  /*256c0*/  STL.64 [R1+0x38], R90 ;  /* 0x0000385a01007387 */ /* 0x000fe80000100a00 */
[----:B------:R1:W-:Y:S02]  /*256d0*/  STL.64 [R1+0x20], R80 ;  /* 0x0000205001007387 */ /* 0x0003e40000100a00 */
[C---:B-1----:R-:W-:Y:S02]  /*256e0*/  HMMA.1688.F32.TF32 R80, R244.reuse, R16, R84 ;  /* 0x00000010f450723c */ /* 0x042fe40000081054 */
[----:B------:R-:W-:Y:S04]  /*256f0*/  STL [R1+0x3694], R7 ;  /* 0x0036940701007387 */ /* 0x000fe80000100800 */
[----:B------:R-:W-:Y:S02]  /*25700*/  STL [R1+0x3690], R6 ;  /* 0x0036900601007387 */ /* 0x000fe40000100800 */
[C---:B------:R-:W-:Y:S08]  /*25710*/  HMMA.1688.F32.TF32 R152, R244.reuse, R56, R152 ;  /* 0x00000038f498723c */ /* 0x040ff00000081098 */
[C---:B------:R-:W-:Y:S07]  /*25720*/  HMMA.1688.F32.TF32 R248, R244.reuse, R8, R248 ;  /* 0x00000008f4f8723c */ /* 0x040fee00000810f8 */
[----:B------:R1:W-:Y:S01]  /*25730*/  STL.64 [R1+0x10], R80 ;  /* 0x0000105001007387 */ /* 0x0003e20000100a00 */
[----:B------:R-:W-:Y:S03]  /*25740*/  HMMA.1688.F32.TF32 R244, R244, R4, R68 ;  /* 0x00000004f4f4723c */ /* 0x000fe60000081044 */
[----:B------:R2:W-:Y:S04]  /*25750*/  STL.64 [R1+0x18], R82 ;  /* 0x0000185201007387 */ /* 0x0005e80000100a00 */
[----:B------:R3:W-:Y:S04]  /*25760*/  STL.64 [R1], R76 ;  /* 0x0000004c01007387 */ /* 0x0007e80000100a00 */
        /* <DEDUP_REMOVED lines=8> */
[----:B-1----:R-:W4:Y:S04]  /*257f0*/  LDL.LU R80, [R1+0x3c0] ;  /* 0x0003c00001507983 */ /* 0x002f280000300800 */
[----:B------:R-:W4:Y:S04]  /*25800*/  LDL.LU R81, [R1+0x3c4] ;  /* 0x0003c40001517983 */ /* 0x000f280000300800 */
        /* <DEDUP_REMOVED lines=34> */
[----:B------:R-:W-:-:S03]  /*25a30*/  IMAD.MOV.U32 R7, RZ, RZ, R78 ;  /* 0x000000ffff077224 */ /* 0x000fc600078e004e */
[----:B---3--:R-:W3:Y:S01]  /*25a40*/  LDL.LU R76, [R1+0x3a0] ;  /* 0x0003a000014c7983 */ /* 0x008ee20000300800 */
[----:B------:R-:W-:-:S03]  /*25a50*/  IMAD.MOV.U32 R6, RZ, RZ, R79 ;  /* 0x000000ffff067224 */ /* 0x000fc600078e004f */
[----:B------:R-:W3:Y:S04]  /*25a60*/  LDL.LU R77, [R1+0x3a4] ;  /* 0x0003a400014d7983 */ /* 0x000ee80000300800 */
[----:B------:R-:W3:Y:S04]  /*25a70*/  LDL.LU R78, [R1+0x3a8] ;  /* 0x0003a800014e7983 */ /* 0x000ee80000300800 */
[----:B------:R-:W3:Y:S01]  /*25a80*/  LDL.LU R79, [R1+0x3ac] ;  /* 0x0003ac00014f7983 */ /* 0x000ee20000300800 */
[C---:B--2---:R-:W-:Y:S11]  /*25a90*/  HMMA.1688.F32.TF32 R96, R72.reuse, R60, R96 ;  /* 0x0000003c4860723c */ /* 0x044ff60000081060 */
        /* <DEDUP_REMOVED lines=13> */
[C---:B------:R-:W-:Y:S08]  /*25b70*/  HMMA.1688.F32.TF32 R96, R72.reuse, R52, R136 ;  /* 0x000000344860723c */ /* 0x040ff00000081088 */
[C---:B------:R-:W-:Y:S11]  /*25b80*/  HMMA.1688.F32.TF32 R88, R72.reuse, R44, R88 ;  /* 0x0000002c4858723c */ /* 0x040ff60000081058 */
[----:B------:R-:W-:Y:S05]  /*25b90*/  @!UPT UIADD3 URZ, URZ, URZ, URZ ;  /* 0x0000003f3f3ff290 */ /* 0x000fea000fffe03f */
[----:B------:R-:W-:Y:S01]  /*25ba0*/  IMAD.MOV.U32 R43, RZ, RZ, R96 ;  /* 0x000000ffff2b7224 */ /* 0x000fe200078e0060 */
[----:B------:R-:W-:Y:S01]  /*25bb0*/  MOV R39, R97 ;  /* 0x0000006100277202 */ /* 0x000fe20000000f00 */
[----:B------:R-:W-:Y:S02]  /*25bc0*/  IMAD.MOV.U32 R30, RZ, RZ, R98 ;  /* 0x000000ffff1e7224 */ /* 0x000fe400078e0062 */
[----:B------:R-:W-:Y:S02]  /*25bd0*/  IMAD.MOV.U32 R31, RZ, RZ, R99 ;  /* 0x000000ffff1f7224 */ /* 0x000fe400078e0063 */
[C---:B------:R-:W-:Y:S08]  /*25be0*/  HMMA.1688.F32.TF32 R96, R72.reuse, R48, R104 ;  /* 0x000000304860723c */ /* 0x040ff00000081068 */
[C---:B------:R-:W-:Y:S01]  /*25bf0*/  HMMA.1688.F32.TF32 R104, R72.reuse, R40, R120 ;  /* 0x000000284868723c */ /* 0x040fe20000081078 */
[----:B------:R-:W-:Y:S04]  /*25c00*/  STL.64 [R1+0x180], R88 ;  /* 0x0001805801007387 */ /* 0x000fe80000100a00 */
[----:B------:R1:W-:Y:S03]  /*25c10*/  STL.64 [R1+0x188], R90 ;  /* 0x0001885a01007387 */ /* 0x0003e60000100a00 */
[----:B------:R-:W-:Y:S08]  /*25c20*/  HMMA.1688.F32.TF32 R84, R72, R28, R84 ;  /* 0x0000001c4854723c */ /* 0x000ff00000081054 */
[----:B------:R-:W-:Y:S01]  /*25c30*/  IMAD.MOV.U32 R10, RZ, RZ, R96 ;  /* 0x000000ffff0a7224 */ /* 0x000fe200078e0060 */
[----:B------:R-:W-:Y:S01]  /*25c40*/  MOV R11, R97 ;  /* 0x00000061000b7202 */ /* 0x000fe20000000f00 */
[----:B------:R-:W-:-:S02]  /*25c50*/  IMAD.MOV.U32 R14, RZ, RZ, R98 ;  /* 0x000000ffff0e7224 */ /* 0x000fc400078e0062 */
[----:B------:R-:W-:Y:S02]  /*25c60*/  IMAD.MOV.U32 R15, RZ, RZ, R99 ;  /* 0x000000ffff0f7224 */ /* 0x000fe400078e0063 */
[C---:B------:R-:W-:Y:S08]  /*25c70*/  HMMA.1688.F32.TF32 R96, R72.reuse, R36, R112 ;  /* 0x000000244860723c */ /* 0x040ff00000081070 */
[C---:B-1----:R-:W-:Y:S08]  /*25c80*/  HMMA.1688.F32.TF32 R88, R72.reuse, R32, R80 ;  /* 0x000000204858723c */ /* 0x042ff00000081050 */
[C---:B---3--:R-:W-:Y:S08]  /*25c90*/  HMMA.1688.F32.TF32 R80, R72.reuse, R24, R76 ;  /* 0x000000184850723c */ /* 0x048ff0000008104c */
        /* <DEDUP_REMOVED lines=10> */
[----:B------:R1:W-:Y:S04]  /*25d40*/  STL.64 [R1+0x130], R80 ;  /* 0x0001305001007387 */ /* 0x0003e80000100a00 */
[----:B------:R3:W-:Y:S04]  /*25d50*/  STL.64 [R1+0x138], R82 ;  /* 0x0001385201007387 */ /* 0x0007e80000100a00 */
[----:B------:R-:W-:Y:S04]  /*25d60*/  STL.64 [R1+0x120], R68 ;  /* 0x0001204401007387 */ /* 0x000fe80000100a00 */
[----:B------:R-:W-:Y:S04]  /*25d70*/  STL.64 [R1+0x128], R70 ;  /* 0x0001284601007387 */ /* 0x000fe80000100a00 */
[----:B------:R-:W2:Y:S04]  /*25d80*/  LDL.LU R77, [R1+0x304] ;  /* 0x00030400014d7983 */ /* 0x000ea80000300800 */
[----:B------:R-:W2:Y:S04]  /*25d90*/  LDL.LU R78, [R1+0x308] ;  /* 0x00030800014e7983 */ /* 0x000ea80000300800 */
[----:B------:R-:W2:Y:S04]  /*25da0*/  LDL.LU R79, [R1+0x30c] ;  /* 0x00030c00014f7983 */ /* 0x000ea80000300800 */
[----:B-1----:R-:W4:Y:S04]  /*25db0*/  LDL.LU R80, [R1+0x320] ;  /* 0x0003200001507983 */ /* 0x002f280000300800 */
[----:B------:R-:W4:Y:S04]  /*25dc0*/  LDL.LU R81, [R1+0x324] ;  /* 0x0003240001517983 */ /* 0x000f280000300800 */
[----:B---3--:R-:W4:Y:S04]  /*25dd0*/  LDL.LU R82, [R1+0x328] ;  /* 0x0003280001527983 */ /* 0x008f280000300800 */
[----:B------:R-:W4:Y:S04]  /*25de0*/  LDL.LU R83, [R1+0x32c] ;  /* 0x00032c0001537983 */ /* 0x000f280000300800 */
[----:B------:R-:W3:Y:S04]  /*25df0*/  LDL.LU R112, [R1+0x330] ;  /* 0x0003300001707983 */ /* 0x000ee80000300800 */
[----:B------:R-:W3:Y:S04]  /*25e00*/  LDL.LU R113, [R1+0x334] ;  /* 0x0003340001717983 */ /* 0x000ee80000300800 */
[----:B------:R-:W3:Y:S04]  /*25e10*/  LDL.LU R114, [R1+0x338] ;  /* 0x0003380001727983 */ /* 0x000ee80000300800 */
[----:B------:R-:W3:Y:S04]  /*25e20*/  LDL.LU R115, [R1+0x33c] ;  /* 0x00033c0001737983 */ /* 0x000ee80000300800 */
        /* <DEDUP_REMOVED lines=23> */
[----:B------:R-:W3:Y:S01]  /*25fa0*/  LDL.LU R239, [R1+0x77c] ;  /* 0x00077c0001ef7983 */ /* 0x000ee20000300800 */
[----:B------:R-:W-:Y:S03]  /*25fb0*/  HMMA.1688.F32.TF32 R116, R72, R64, R116 ;  /* 0x000000404874723c */ /* 0x000fe60000081074 */
[----:B------:R-:W3:Y:S04]  /*25fc0*/  LDL.LU R168, [R1+0x780] ;  /* 0x0007800001a87983 */ /* 0x000ee80000300800 */
        /* <DEDUP_REMOVED lines=22> */
[----:B------:R-:W3:Y:S01]  /*26130*/  LDL.LU R227, [R1+0x24c] ;  /* 0x00024c0001e37983 */ /* 0x000ee20000300800 */
        /* <DEDUP_REMOVED lines=28> */
[----:B------:R-:W-:Y:S01]  /*26300*/  IMAD.MOV.U32 R173, RZ, RZ, R152 ;  /* 0x000000ffffad7224 */ /* 0x000fe200078e0098 */
[----:B------:R-:W-:Y:S01]  /*26310*/  MOV R174, R153 ;  /* 0x0000009900ae7202 */ /* 0x000fe20000000f00 */
[----:B------:R-:W-:Y:S01]  /*26320*/  IMAD.MOV.U32 R175, RZ, RZ, R154 ;  /* 0x000000ffffaf7224 */ /* 0x000fe200078e009a */
        /* <DEDUP_REMOVED lines=17> */
[----:B--2---:R-:W-:Y:S08]  /*26440*/  HMMA.1688.F32.TF32 R136, R68, R16, R136 ;  /* 0x000000104488723c */ /* 0x004ff00000081088 */
[C---:B---3--:R-:W-:Y:S08]  /*26450*/  HMMA.1688.F32.TF32 R224, R72.reuse, R4, R224 ;  /* 0x0000000448e0723c */ /* 0x048ff000000810e0 */
[C---:B----4-:R-:W-:Y:S08]  /*26460*/  HMMA.1688.F32.TF32 R96, R72.reuse, R12, R96 ;  /* 0x0000000c4860723c */ /* 0x050ff00000081060 */
[C---:B------:R-:W-:Y:S08]  /*26470*/  HMMA.1688.F32.TF32 R116, R72.reuse, R16, R116 ;  /* 0x000000104874723c */ /* 0x040ff00000081074 */
[----:B------:R-:W-:Y:S01]  /*26480*/  HMMA.1688.F32.TF32 R228, R72, R8, R228 ;  /* 0x0000000848e4723c */ /* 0x000fe200000810e4 */
[----:B------:R-:W-:Y:S04]  /*26490*/  LDS R72, [R0+0x8300] ;  /* 0x0083000000487984 */ /* 0x000fe80000000800 */
[----:B------:R-:W-:Y:S10]  /*264a0*/  LDS R74, [R0+0xa300] ;  /* 0x00a30000004a7984 */ /* 0x000ff40000000800 */
[----:B------:R-:W-:Y:S04]  /*264b0*/  STL.64 [R1+0x110], R116 ;  /* 0x0001107401007387 */ /* 0x000fe80000100a00 */
[----:B------:R1:W-:Y:S04]  /*264c0*/  STL.64 [R1+0x118], R118 ;  /* 0x0001187601007387 */ /* 0x0003e80000100a00 */
[----:B------:R-:W-:Y:S04]  /*264d0*/  LDS R73, [R3+0x8300] ;  /* 0x0083000003497984 */ /* 0x000fe80000000800 */
[----:B------:R-:W2:Y:S04]  /*264e0*/  LDS R75, [R3+0xa300] ;  /* 0x00a30000034b7984 */ /* 0x000ea80000000800 */
[----:B-1----:R-:W3:Y:S04]  /*264f0*/  LDL.LU.64 R118, [R1+0x37d8] ;  /* 0x0037d80001767983 */ /* 0x002ee80000300a00 */
[----:B------:R-:W3:Y:S04]  /*26500*/  LDL.LU.64 R116, [R1+0x37d0] ;  /* 0x0037d00001747983 */ /* 0x000ee80000300a00 */
[----:B------:R-:W-:Y:S04]  /*26510*/  STL.64 [R1+0x100], R96 ;  /* 0x0001006001007387 */ /* 0x000fe80000100a00 */
[----:B------:R1:W-:Y:S04]  /*26520*/  STL.64 [R1+0x108], R98 ;  /* 0x0001086201007387 */ /* 0x0003e80000100a00 */
[----:B-1----:R-:W4:Y:S04]  /*26530*/  LDL.LU.64 R98, [R1+0x37c8] ;  /* 0x0037c80001627983 */ /* 0x002f280000300a00 */
[----:B------:R-:W3:Y:S04]  /*26540*/  LDL.LU.64 R96, [R1+0x37c0] ;  /* 0x0037c00001607983 */ /* 0x000ee80000300a00 */
[----:B------:R-:W-:Y:S04]  /*26550*/  STL.64 [R1+0xf0], R228 ;  /* 0x0000f0e401007387 */ /* 0x000fe80000100a00 */
[----:B------:R1:W-:Y:S04]  /*26560*/  STL.64 [R1+0xf8], R230 ;  /* 0x0000f8e601007387 */ /* 0x0003e80000100a00 */
[----:B------:R-:W-:Y:S04]  /*26570*/  STL.64 [R1+0xe0], R224 ;  /* 0x0000e0e001007387 */ /* 0x000fe80000100a00 */
[----:B------:R2:W-:Y:S01]  /*26580*/  STL.64 [R1+0xe8], R226 ;  /* 0x0000e8e201007387 */ /* 0x0005e20000100a00 */
[C---:B-1----:R-:W-:Y:S08]  /*26590*/  HMMA.1688.F32.TF32 R228, R68.reuse, R64, R220 ;  /* 0x0000004044e4723c */ /* 0x042ff000000810dc */
[C---:B--2---:R-:W-:Y:S08]  /*265a0*/  HMMA.1688.F32.TF32 R224, R68.reuse, R60, R216 ;  /* 0x0000003c44e0723c */ /* 0x044ff000000810d8 */
        /* <DEDUP_REMOVED lines=45> */
[----:B------:R-:W-:Y:S01]  /*26880*/  STL.64 [R1+0x1f8], R106 ;  /* 0x0001f86a01007387 */ /* 0x000fe20000100a00 */
[C---:B-1----:R-:W-:Y:S03]  /*26890*/  HMMA.1688.F32.TF32 R88, R72.reuse, R60, R80 ;  /* 0x0000003c4858723c */ /* 0x042fe60000081050 */
[----:B------:R-:W-:Y:S04]  /*268a0*/  STL.64 [R1+0x450], R68 ;  /* 0x0004504401007387 */ /* 0x000fe80000100a00 */
[----:B------:R1:W-:Y:S01]  /*268b0*/  STL.64 [R1+0x458], R70 ;  /* 0x0004584601007387 */ /* 0x0003e20000100a00 */
[C---:B------:R-:W-:Y:S08]  /*268c0*/  HMMA.1688.F32.TF32 R80, R72.reuse, R56, R84 ;  /* 0x000000384850723c */ /* 0x040ff00000081054 */
[C---:B-1----:R-:W-:Y:S07]  /*268d0*/  HMMA.1688.F32.TF32 R68, R72.reuse, R52, R76 ;  /* 0x000000344844723c */ /* 0x042fee000008104c */
        /* <DEDUP_REMOVED lines=46> */
[----:B-1----:R-:W2:Y:S04]  /*26bc0*/  LDL.LU R68, [R1+0x2a0] ;  /* 0x0002a00001447983 */ /* 0x002ea80000300800 */
        /* <DEDUP_REMOVED lines=56> */
[C---:B------:R-:W-:Y:S11]  /*26f50*/  HMMA.1688.F32.TF32 R88, R72.reuse, R40, R88 ;  /* 0x000000284858723c */ /* 0x040ff60000081058 */
[----:B------:R-:W-:Y:S04]  /*26f60*/  @!UPT UIADD3 URZ, URZ, URZ, URZ ;  /* 0x0000003f3f3ff290 */ /* 0x000fe8000fffe03f */
[----:B------:R-:W-:Y:S04]  /*26f70*/  STL.64 [R1+0x410], R108 ;  /* 0x0004106c01007387 */ /* 0x000fe80000100a00 */
[----:B------:R1:W-:Y:S04]  /*26f80*/  STL.64 [R1+0x418], R110 ;  /* 0x0004186e01007387 */ /* 0x0003e80000100a00 */
[----:B-1----:R-:W2:Y:S04]  /*26f90*/  LDL.LU.64 R110, [R1+0x37b8] ;  /* 0x0037b800016e7983 */ /* 0x002ea80000300a00 */
[----:B------:R-:W2:Y:S04]  /*26fa0*/  LDL.LU.64 R108, [R1+0x37b0] ;  /* 0x0037b000016c7983 */ /* 0x000ea80000300a00 */
[----:B------:R-:W-:Y:S04]  /*26fb0*/  STL.64 [R1+0x400], R104 ;  /* 0x0004006801007387 */ /* 0x000fe80000100a00 */
[----:B------:R1:W-:Y:S04]  /*26fc0*/  STL.64 [R1+0x408], R106 ;  /* 0x0004086a01007387 */ /* 0x0003e80000100a00 */
[----:B-1----:R-:W3:Y:S04]  /*26fd0*/  LDL.LU.64 R106, [R1+0x37a8] ;  /* 0x0037a800016a7983 */ /* 0x002ee80000300a00 */
[----:B------:R-:W3:Y:S04]  /*26fe0*/  LDL.LU.64 R104, [R1+0x37a0] ;  /* 0x0037a00001687983 */ /* 0x000ee80000300a00 */
[----:B------:R-:W-:Y:S04]  /*26ff0*/  STL.64 [R1+0x3f0], R88 ;  /* 0x0003f05801007387 */ /* 0x000fe80000100a00 */
[----:B------:R1:W-:Y:S04]  /*27000*/  STL.64 [R1+0x3f8], R90 ;  /* 0x0003f85a01007387 */ /* 0x0003e80000100a00 */
[----:B-1----:R-:W4:Y:S04]  /*27010*/  LDL.LU.64 R90, [R1+0x3798] ;  /* 0x00379800015a7983 */ /* 0x002f280000300a00 */
        /* <DEDUP_REMOVED lines=11> */
[----:B------:R-:W-:Y:S04]  /*270d0*/  STL.64 [R1+0x3c8], R70 ;  /* 0x0003c84601007387 */ /* 0x000fe80000100a00 */
[----:B------:R-:W-:Y:S04]  /*270e0*/  LDS R68, [R0+0x8400] ;  /* 0x0084000000447984 */ /* 0x000fe80000000800 */
[----:B------:R-:W-:Y:S04]  /*270f0*/  LDS R70, [R0+0xa400] ;  /* 0x00a4000000467984 */ /* 0x000fe80000000800 */
[----:B------:R-:W-:Y:S04]  /*27100*/  LDS R69, [R3+0x8400] ;  /* 0x0084000003457984 */ /* 0x000fe80000000800 */
[----:B------:R-:W1:Y:S01]  /*27110*/  LDS R71, [R3+0xa400] ;  /* 0x00a4000003477984 */ /* 0x000e620000000800 */
[C---:B------:R-:W-:Y:S08]  /*27120*/  HMMA.1688.F32.TF32 R224, R72.reuse, R20, R224 ;  /* 0x0000001448e0723c */ /* 0x040ff000000810e0 */
[C---:B------:R-:W-:Y:S08]  /*27130*/  HMMA.1688.F32.TF32 R220, R72.reuse, R16, R220 ;  /* 0x0000001048dc723c */ /* 0x040ff000000810dc */
[C---:B------:R-:W-:Y:S08]  /*27140*/  HMMA.1688.F32.TF32 R216, R72.reuse, R12, R216 ;  /* 0x0000000c48d8723c */ /* 0x040ff000000810d8 */
        /* <DEDUP_REMOVED lines=8> */
[----:B------:R-:W-:Y:S01]  /*271d0*/  STL.64 [R1+0x380], R216 ;  /* 0x000380d801007387 */ /* 0x000fe20000100a00 */
[C---:B-1----:R-:W-:Y:S03]  /*271e0*/  HMMA.1688.F32.TF32 R208, R68.reuse, R64, R208 ;  /* 0x0000004044d0723c */ /* 0x042fe600000810d0 */
[----:B------:R-:W-:Y:S04]  /*271f0*/  STL.64 [R1+0x388], R218 ;  /* 0x000388da01007387 */ /* 0x000fe80000100a00 */
[----:B------:R-:W-:Y:S04]  /*27200*/  STL.64 [R1+0x370], R212 ;  /* 0x000370d401007387 */ /* 0x000fe80000100a00 */
[----:B------:R-:W-:Y:S04]  /*27210*/  STL.64 [R1+0x378], R214 ;  /* 0x000378d601007387 */ /* 0x000fe80000100a00 */
[----:B------:R-:W-:Y:S04]  /*27220*/  STL.64 [R1+0x260], R72 ;  /* 0x0002604801007387 */ /* 0x000fe80000100a00 */
[----:B------:R1:W-:Y:S01]  /*27230*/  STL.64 [R1+0x268], R74 ;  /* 0x0002684a01007387 */ /* 0x0003e20000100a00 */
[C---:B------:R-:W-:Y:S03]  /*27240*/  HMMA.1688.F32.TF32 R184, R68.reuse, R56, R184 ;  /* 0x0000003844b8723c */ /* 0x040fe600000810b8 */
[----:B------:R-:W-:Y:S04]  /*27250*/  LDS R120, [R0+0x8500] ;  /* 0x0085000000787984 */ /* 0x000fe80000000800 */
[----:B------:R-:W-:Y:S01]  /*27260*/  LDS R122, [R0+0xa500] ;  /* 0x00a50000007a7984 */ /* 0x000fe20000000800 */
[C---:B-1----:R-:W-:Y:S03]  /*27270*/  HMMA.1688.F32.TF32 R72, R68.reuse, R60, R192 ;  /* 0x0000003c4448723c */ /* 0x042fe600000810c0 */
[----:B------:R-:W-:Y:S04]  /*27280*/  STL.64 [R1+0x360], R208 ;  /* 0x000360d001007387 */ /* 0x000fe80000100a00 */
[----:B------:R-:W-:Y:S01]  /*27290*/  STL.64 [R1+0x368], R210 ;  /* 0x000368d201007387 */ /* 0x000fe20000100a00 */
[C---:B------:R-:W-:Y:S03]  /*272a0*/  HMMA.1688.F32.TF32 R176, R68.reuse, R52, R176 ;  /* 0x0000003444b0723c */ /* 0x040fe600000810b0 */
[----:B------:R-:W-:Y:S04]  /*272b0*/  LDS R121, [R3+0x8500] ;  /* 0x0085000003797984 */ /* 0x000fe80000000800 */
[----:B------:R-:W1:Y:S08]  /*272c0*/  LDS R123, [R3+0xa500] ;  /* 0x00a50000037b7984 */ /* 0x000e700000000800 */
[----:B------:R-:W-:Y:S04]  /*272d0*/  STL.64 [R1+0x350], R72 ;  /* 0x0003504801007387 */ /* 0x000fe80000100a00 */
[----:B------:R1:W-:Y:S02]  /*272e0*/  STL.64 [R1+0x358], R74 ;  /* 0x0003584a01007387 */ /* 0x0003e40000100a00 */
[C---:B-1----:R-:W-:Y:S02]  /*272f0*/  HMMA.1688.F32.TF32 R72, R68.reuse, R48, R168 ;  /* 0x000000304448723c */ /* 0x042fe400000810a8 */
[----:B------:R-:W-:Y:S04]  /*27300*/  STL.64 [R1+0x340], R184 ;  /* 0x000340b801007387 */ /* 0x000fe80000100a00 */
[----:B------:R-:W-:Y:S02]  /*27310*/  STL.64 [R1+0x348], R186 ;  /* 0x000348ba01007387 */ /* 0x000fe40000100a00 */
[C---:B------:R-:W-:Y:S02]  /*27320*/  HMMA.1688.F32.TF32 R168, R68.reuse, R44, R236 ;  /* 0x0000002c44a8723c */ /* 0x040fe400000810ec */
[----:B------:R-:W-:Y:S04]  /*27330*/  STL.64 [R1+0x330], R176 ;  /* 0x000330b001007387 */ /* 0x000fe80000100a00 */
[----:B------:R-:W-:Y:S02]  /*27340*/  STL.64 [R1+0x338], R178 ;  /* 0x000338b201007387 */ /* 0x000fe40000100a00 */
[C---:B------:R-:W-:Y:S07]  /*27350*/  HMMA.1688.F32.TF32 R160, R68.reuse, R40, R160 ;  /* 0x0000002844a0723c */ /* 0x040fee00000810a0 */
        /* <DEDUP_REMOVED lines=13> */
[----:B------:R-:W-:Y:S04]  /*27430*/  STL.64 [R1+0x2e8], R138 ;  /* 0x0002e88a01007387 */ /* 0x000fe80000100a00 */
[----:B------:R-:W2:Y:S04]  /*27440*/  LDL.LU R76, [R1+0x5b0] ;  /* 0x0005b000014c7983 */ /* 0x000ea80000300800 */
[----:B------:R1:W-:Y:S04]  /*27450*/  STL.64 [R1+0x2d0], R112 ;  /* 0x0002d07001007387 */ /* 0x0003e80000100a00 */
[----:B------:R1:W-:Y:S05]  /*27460*/  STL.64 [R1+0x2d8], R114 ;  /* 0x0002d87201007387 */ /* 0x0003ea0000100a00 */
[----:B------:R-:W-:Y:S04]  /*27470*/  STL.64 [R1+0x2c0], R72 ;  /* 0x0002c04801007387 */ /* 0x000fe80000100a00 */
        /* <DEDUP_REMOVED lines=32> */
[----:B-1----:R-:W4:Y:S04]  /*27680*/  LDL.LU R112, [R1+0x5c0] ;  /* 0x0005c00001707983 */ /* 0x002f280000300800 */
        /* <DEDUP_REMOVED lines=28> */
[C---:B------:R-:W-:Y:S08]  /*27850*/  HMMA.1688.F32.TF32 R220, R68.reuse, R16, R220 ;  /* 0x0000001044dc723c */ /* 0x040ff000000810dc */
[C---:B---3--:R-:W-:Y:S07]  /*27860*/  HMMA.1688.F32.TF32 R216, R68.reuse, R12, R216 ;  /* 0x0000000c44d8723c */ /* 0x048fee00000810d8 */
[----:B------:R-:W-:Y:S04]  /*27870*/  STL.64 [R1+0x2b0], R72 ;  /* 0x0002b04801007387 */ /* 0x000fe80000100a00 */
[----:B------:R1:W-:Y:S02]  /*27880*/  STL.64 [R1+0x2b8], R74 ;  /* 0x0002b84a01007387 */ /* 0x0003e40000100a00 */
[C---:B-1----:R-:W-:Y:S08]  /*27890*/  HMMA.1688.F32.TF32 R72, R68.reuse, R8, R212 ;  /* 0x000000084448723c */ /* 0x042ff000000810d4 */
[----:B------:R-:W-:Y:S01]  /*278a0*/  HMMA.1688.F32.TF32 R68, R68, R4, R152 ;  /* 0x000000044444723c */ /* 0x000fe20000081098 */
[----:B------:R-:W-:Y:S04]  /*278b0*/  STL.64 [R1+0x2a0], R220 ;  /* 0x0002a0dc01007387 */ /* 0x000fe80000100a00 */
[----:B------:R-:W-:Y:S04]  /*278c0*/  STL.64 [R1+0x2a8], R222 ;  /* 0x0002a8de01007387 */ /* 0x000fe80000100a00 */
[----:B------:R-:W-:Y:S04]  /*278d0*/  STL.64 [R1+0x290], R216 ;  /* 0x000290d801007387 */ /* 0x000fe80000100a00 */
[----:B------:R-:W-:Y:S10]  /*278e0*/  STL.64 [R1+0x298], R218 ;  /* 0x000298da01007387 */ /* 0x000ff40000100a00 */
[----:B------:R-:W-:Y:S04]  /*278f0*/  STL.64 [R1+0x34f0], R70 ;  /* 0x0034f04601007387 */ /* 0x000fe80000100a00 */
[----:B------:R-:W-:Y:S04]  /*27900*/  STL.64 [R1+0x280], R72 ;  /* 0x0002804801007387 */ /* 0x000fe80000100a00 */
[----:B------:R4:W-:Y:S04]  /*27910*/  STL.64 [R1+0x288], R74 ;  /* 0x0002884a01007387 */ /* 0x0009e80000100a00 */
[----:B------:R1:W-:Y:S04]  /*27920*/  STL.64 [R1+0x34e8], R68 ;  /* 0x0034e84401007387 */ /* 0x0003e80000100a00 */
[----:B------:R-:W2:Y:S04]  /*27930*/  LDL.LU R152, [R1+0x660] ;  /* 0x0006600001987983 */ /* 0x000ea80000300800 */
[----:B------:R-:W2:Y:S01]  /*27940*/  LDL.LU R153, [R1+0x664] ;  /* 0x0006640001997983 */ /* 0x000ea20000300800 */
[----:B----4-:R-:W-:Y:S03]  /*27950*/  HMMA.1688.F32.TF32 R72, R120, R64, R112 ;  /* 0x000000407848723c */ /* 0x010fe60000081070 */
[----:B------:R-:W2:Y:S04]  /*27960*/  LDL.LU R154, [R1+0x668] ;  /* 0x00066800019a7983 */ /* 0x000ea80000300800 */
[----:B------:R-:W2:Y:S01]  /*27970*/  LDL.LU R155, [R1+0x66c] ;  /* 0x00066c00019b7983 */ /* 0x000ea20000300800 */
[----:B------:R-:W-:Y:S01]  /*27980*/  IMAD.MOV.U32 R112, RZ, RZ, R82 ;  /* 0x000000ffff707224 */ /* 0x000fe200078e0052 */
[----:B------:R-:W-:-:S02]  /*27990*/  MOV R113, R83 ;  /* 0x0000005300717202 */ /* 0x000fc40000000f00 */
[----:B------:R-:W3:Y:S04]  /*279a0*/  LDL.LU R82, [R1+0x376c] ;  /* 0x00376c0001527983 */ /* 0x000ee80000300800 */
[----:B------:R-:W3:Y:S01]  /*279b0*/  LDL.LU R83, [R1+0x3768] ;  /* 0x0037680001537983 */ /* 0x000ee20000300800 */
[C---:B------:R-:W-:Y:S07]  /*279c0*/  HMMA.1688.F32.TF32 R208, R120.reuse, R60, R208 ;  /* 0x0000003c78d0723c */ /* 0x040fee00000810d0 */
[----:B------:R-:W-:Y:S01]  /*279d0*/  STL.64 [R1+0x3500], R74 ;  /* 0x0035004a01007387 */ /* 0x000fe20000100a00 */
[C---:B-1----:R-:W-:Y:S03]  /*279e0*/  HMMA.1688.F32.TF32 R68, R120.reuse, R52, R184 ;  /* 0x000000347844723c */ /* 0x042fe600000810b8 */
[----:B------:R1:W-:Y:S05]  /*279f0*/  STL.64 [R1+0x34f8], R72 ;  /* 0x0034f84801007387 */ /* 0x0003ea0000100a00 */
[C---:B-1----:R-:W-:Y:S07]  /*27a00*/  HMMA.1688.F32.TF32 R72, R120.reuse, R56, R192 ;  /* 0x000000387848723c */ /* 0x042fee00000810c0 */
[----:B------:R-:W-:Y:S04]  /*27a10*/  STL.64 [R1+0x540], R208 ;  /* 0x000540d001007387 */ /* 0x000fe80000100a00 */
[----:B------:R-:W-:Y:S01]  /*27a20*/  STL.64 [R1+0x548], R210 ;  /* 0x000548d201007387 */ /* 0x000fe20000100a00 */
[C---:B------:R-:W-:Y:S11]  /*27a30*/  HMMA.1688.F32.TF32 R176, R120.reuse, R48, R176 ;  /* 0x0000003078b0723c */ /* 0x040ff600000810b0 */
[----:B------:R-:W-:Y:S04]  /*27a40*/  STL.64 [R1+0x530], R72 ;  /* 0x0005304801007387 */ /* 0x000fe80000100a00 */
[----:B------:R1:W-:Y:S04]  /*27a50*/  STL.64 [R1+0x538], R74 ;  /* 0x0005384a01007387 */ /* 0x0003e80000100a00 */
[----:B------:R-:W-:Y:S04]  /*27a60*/  STL.64 [R1+0x520], R68 ;  /* 0x0005204401007387 */ /* 0x000fe80000100a00 */
[----:B------:R4:W-:Y:S01]  /*27a70*/  STL.64 [R1+0x528], R70 ;  /* 0x0005284601007387 */ /* 0x0009e20000100a00 */
[C---:B-1----:R-:W-:Y:S08]  /*27a80*/  HMMA.1688.F32.TF32 R72, R120.reuse, R44, R168 ;  /* 0x0000002c7848723c */ /* 0x042ff000000810a8 */
[----:B----4-:R-:W-:Y:S01]  /*27a90*/  HMMA.1688.F32.TF32 R68, R120, R40, R236 ;  /* 0x000000287844723c */ /* 0x010fe200000810ec */
[----:B------:R-:W-:Y:S01]  /*27aa0*/  STL.64 [R1+0x510], R176 ;  /* 0x000510b001007387 */ /* 0x000fe20000100a00 */
[----:B------:R-:W-:-:S03]  /*27ab0*/  IMAD.MOV.U32 R114, RZ, RZ, R252 ;  /* 0x000000ffff727224 */ /* 0x000fc600078e00fc */
[----:B------:R-:W-:Y:S01]  /*27ac0*/  STL.64 [R1+0x518], R178 ;  /* 0x000518b201007387 */ /* 0x000fe20000100a00 */
[----:B------:R-:W-:Y:S02]  /*27ad0*/  IMAD.MOV.U32 R115, RZ, RZ, R2 ;  /* 0x000000ffff737224 */ /* 0x000fe400078e0002 */
[C---:B------:R-:W-:Y:S08]  /*27ae0*/  HMMA.1688.F32.TF32 R76, R120.reuse, R32, R76 ;  /* 0x00000020784c723c */ /* 0x040ff0000008104c */
[C---:B------:R-:W-:Y:S01]  /*27af0*/  HMMA.1688.F32.TF32 R212, R120.reuse, R28, R136 ;  /* 0x0000001c78d4723c */ /* 0x040fe20000081088 */
[----:B------:R-:W-:Y:S04]  /*27b00*/  STL.64 [R1+0x500], R72 ;  /* 0x0005004801007387 */ /* 0x000fe80000100a00 */
[----:B------:R-:W-:Y:S03]  /*27b10*/  STL.64 [R1+0x508], R74 ;  /* 0x0005084a01007387 */ /* 0x000fe60000100a00 */
[----:B------:R-:W-:Y:S01]  /*27b20*/  IMAD.MOV.U32 R252, RZ, RZ, R70 ;  /* 0x000000fffffc7224 */ /* 0x000fe200078e0046 */
[----:B------:R1:W-:Y:S01]  /*27b30*/  STL.64 [R1+0x4f0], R68 ;  /* 0x0004f04401007387 */ /* 0x0003e20000100a00 */
[----:B------:R-:W-:Y:S01]  /*27b40*/  MOV R2, R71 ;  /* 0x0000004700027202 */ /* 0x000fe20000000f00 */
[----:B------:R-:W-:Y:S01]  /*27b50*/  HMMA.1688.F32.TF32 R220, R120, R20, R84 ;  /* 0x0000001478dc723c */ /* 0x000fe20000081054 */
[----:B------:R-:W-:-:S02]  /*27b60*/  IMAD.MOV.U32 R192, RZ, RZ, R102 ;  /* 0x000000ffffc07224 */ /* 0x000fc400078e0066 */
[----:B------:R-:W-:Y:S01]  /*27b70*/  IMAD.MOV.U32 R193, RZ, RZ, R101 ;  /* 0x000000ffffc17224 */ /* 0x000fe200078e0065 */
[----:B------:R-:W-:Y:S01]  /*27b80*/  MOV R195, R92 ;  /* 0x0000005c00c37202 */ /* 0x000fe20000000f00 */
[----:B------:R-:W-:-:S03]  /*27b90*/  IMAD.MOV.U32 R194, RZ, RZ, R100 ;  /* 0x000000ffffc27224 */ /* 0x000fc600078e0064 */
[C---:B---3--:R-:W-:Y:S01]  /*27ba0*/  HMMA.1688.F32.TF32 R80, R120.reuse, R24, R80 ;  /* 0x000000187850723c */ /* 0x048fe20000081050 */
[----:B------:R-:W-:Y:S02]  /*27bb0*/  IMAD.MOV.U32 R184, RZ, RZ, R96 ;  /* 0x000000ffffb87224 */ /* 0x000fe400078e0060 */
[----:B------:R-:W-:Y:S01]  /*27bc0*/  IMAD.MOV.U32 R185, RZ, RZ, R97 ;  /* 0x000000ffffb97224 */ /* 0x000fe200078e0061 */
[----:B------:R-:W-:Y:S01]  /*27bd0*/  MOV R187, R99 ;  /* 0x0000006300bb7202 */ /* 0x000fe20000000f00 */
[----:B------:R-:W-:Y:S02]  /*27be0*/  IMAD.MOV.U32 R186, RZ, RZ, R98 ;  /* 0x000000ffffba7224 */ /* 0x000fe400078e0062 */
[----:B------:R-:W-:Y:S01]  /*27bf0*/  IMAD.MOV.U32 R168, RZ, RZ, R88 ;  /* 0x000000ffffa87224 */ /* 0x000fe200078e0058 */
[----:B-1----:R-:W-:Y:S01]  /*27c00*/  HMMA.1688.F32.TF32 R68, R120, R36, R160 ;  /* 0x000000247844723c */ /* 0x002fe200000810a0 */
[----:B------:R-:W-:Y:S01]  /*27c10*/  IMAD.MOV.U32 R169, RZ, RZ, R89 ;  /* 0x000000ffffa97224 */ /* 0x000fe200078e0059 */
[----:B------:R-:W-:Y:S01]  /*27c20*/  MOV R171, R91 ;  /* 0x0000005b00ab7202 */ /* 0x000fe20000000f00 */
[----:B------:R-:W-:Y:S01]  /*27c30*/  IMAD.MOV.U32 R170, RZ, RZ, R90 ;  /* 0x000000ffffaa7224 */ /* 0x000fe200078e005a */
[----:B------:R-:W-:Y:S01]  /*27c40*/  MOV R227, R200 ;  /* 0x000000c800e37202 */ /* 0x000fe20000000f00 */
[----:B------:R-:W-:-:S02]  /*27c50*/  IMAD.MOV.U32 R176, RZ, RZ, R103 ;  /* 0x000000ffffb07224 */ /* 0x000fc400078e0067 */
[----:B------:R-:W-:Y:S01]  /*27c60*/  IMAD.MOV.U32 R226, RZ, RZ, R201 ;  /* 0x000000ffffe27224 */ /* 0x000fe200078e00c9 */
[----:B--2---:R-:W-:Y:S01]  /*27c70*/  HMMA.1688.F32.TF32 R84, R120, R16, R152 ;  /* 0x000000107854723c */ /* 0x004fe20000081098 */
[----:B------:R-:W-:Y:S01]  /*27c80*/  STL.64 [R1+0x3498], R78 ;  /* 0x0034984e01007387 */ /* 0x000fe20000100a00 */
[----:B------:R-:W-:Y:S01]  /*27c90*/  IMAD.MOV.U32 R177, RZ, RZ, R93 ;  /* 0x000000ffffb17224 */ /* 0x000fe200078e005d */
[----:B------:R-:W-:Y:S01]  /*27ca0*/  MOV R179, R95 ;  /* 0x0000005f00b37202 */ /* 0x000fe20000000f00 */
[----:B------:R-:W-:Y:S01]  /*27cb0*/  IMAD.MOV.U32 R178, RZ, RZ, R94 ;  /* 0x000000ffffb27224 */ /* 0x000fe200078e005e */
[----:B------:R-:W-:Y:S04]  /*27cc0*/  LDS R136, [R0+0x8600] ;  /* 0x0086000000887984 */ /* 0x000fe80000000800 */
[----:B------:R-:W-:Y:S04]  /*27cd0*/  LDS R138, [R0+0xa600] ;  /* 0x00a60000008a7984 */ /* 0x000fe80000000800 */
[----:B------:R-:W-:Y:S04]  /*27ce0*/  LDS R137, [R3+0x8600] ;  /* 0x0086000003897984 */ /* 0x000fe80000000800 */
        /* <DEDUP_REMOVED lines=27> */
[----:B------:R-:W1:Y:S01]  /*27ea0*/  LDS R139, [R3+0xa600] ;  /* 0x00a60000038b7984 */ /* 0x000e620000000800 */
[----:B------:R-:W-:Y:S01]  /*27eb0*/  IMAD.MOV.U32 R225, RZ, RZ, R202 ;  /* 0x000000ffffe17224 */ /* 0x000fe200078e00ca */
[----:B------:R-:W-:Y:S01]  /*27ec0*/  MOV R231, R204 ;  /* 0x000000cc00e77202 */ /* 0x000fe20000000f00 */
[----:B------:R-:W-:-:S02]  /*27ed0*/  IMAD.MOV.U32 R224, RZ, RZ, R203 ;  /* 0x000000ffffe07224 */ /* 0x000fc400078e00cb */
[----:B------:R-:W-:Y:S02]  /*27ee0*/  IMAD.MOV.U32 R230, RZ, RZ, R205 ;  /* 0x000000ffffe67224 */ /* 0x000fe400078e00cd */
[----:B------:R-:W-:Y:S02]  /*27ef0*/  IMAD.MOV.U32 R229, RZ, RZ, R206 ;  /* 0x000000ffffe57224 */ /* 0x000fe400078e00ce */
[----:B------:R-:W-:Y:S02]  /*27f00*/  IMAD.MOV.U32 R228, RZ, RZ, R207 ;  /* 0x000000ffffe47224 */ /* 0x000fe400078e00cf */
[----:B------:R-:W-:Y:S02]  /*27f10*/  IMAD.MOV.U32 R216, RZ, RZ, R124 ;  /* 0x000000ffffd87224 */ /* 0x000fe400078e007c */
[----:B------:R-:W-:Y:S01]  /*27f20*/  IMAD.MOV.U32 R217, RZ, RZ, R125 ;  /* 0x000000ffffd97224 */ /* 0x000fe200078e007d */
[----:B------:R-:W-:Y:S01]  /*27f30*/  MOV R219, R127 ;  /* 0x0000007f00db7202 */ /* 0x000fe20000000f00 */
[----:B------:R-:W-:Y:S01]  /*27f40*/  IMAD.MOV.U32 R218, RZ, RZ, R126 ;  /* 0x000000ffffda7224 */ /* 0x000fe200078e007e */
[----:B------:R-:W-:Y:S04]  /*27f50*/  LDS R236, [R0+0x8700] ;  /* 0x0087000000ec7984 */ /* 0x000fe80000000800 */
[----:B------:R-:W-:Y:S04]  /*27f60*/  LDS R238, [R0+0xa700] ;  /* 0x00a7000000ee7984 */ /* 0x000fe80000000800 */
[----:B------:R-:W-:Y:S04]  /*27f70*/  LDS R237, [R3+0x8700] ;  /* 0x0087000003ed7984 */ /* 0x000fe80000000800 */
[----:B------:R-:W-:Y:S01]  /*27f80*/  LDS R239, [R3+0xa700] ;  /* 0x00a7000003ef7984 */ /* 0x000fe20000000800 */
[----:B--2---:R-:W-:Y:S01]  /*27f90*/  MOV R211, R102 ;  /* 0x0000006600d37202 */ /* 0x004fe20000000f00 */
[----:B---3--:R-:W-:-:S02]  /*27fa0*/  IMAD.MOV.U32 R210, RZ, RZ, R101 ;  /* 0x000000ffffd27224 */ /* 0x008fc400078e0065 */
[----:B----4-:R-:W-:Y:S02]  /*27fb0*/  IMAD.MOV.U32 R209, RZ, RZ, R100 ;  /* 0x000000ffffd17224 */ /* 0x010fe400078e0064 */
[----:B------:R-:W-:Y:S02]  /*27fc0*/  IMAD.MOV.U32 R208, RZ, RZ, R92 ;  /* 0x000000ffffd07224 */ /* 0x000fe400078e005c */
[----:B------:R-:W2:Y:S04]  /*27fd0*/  LDL.LU R92, [R1+0x3744] ;  /* 0x00374400015c7983 */ /* 0x000ea80000300800 */
[----:B------:R-:W3:Y:S04]  /*27fe0*/  LDL.LU R100, [R1+0x3740] ;  /* 0x0037400001647983 */ /* 0x000ee80000300800 */
[----:B------:R-:W3:Y:S04]  /*27ff0*/  LDL.LU R101, [R1+0x373c] ;  /* 0x00373c0001657983 */ /* 0x000ee80000300800 */
[----:B------:R-:W3:Y:S04]  /*28000*/  LDL.LU R102, [R1+0x3738] ;  /* 0x0037380001667983 */ /* 0x000ee80000300800 */
[----:B------:R-:W4:Y:S04]  /*28010*/  LDL.LU R88, [R1+0x3734] ;  /* 0x0037340001587983 */ /* 0x000f280000300800 */
[----:B------:R-:W4:Y:S04]  /*28020*/  LDL.LU R89, [R1+0x3730] ;  /* 0x0037300001597983 */ /* 0x000f280000300800 */
[----:B------:R-:W4:Y:S04]  /*28030*/  LDL.LU R90, [R1+0x372c] ;  /* 0x00372c00015a7983 */ /* 0x000f280000300800 */
[----:B------:R-:W4:Y:S04]  /*28040*/  LDL.LU R91, [R1+0x3728] ;  /* 0x00372800015b7983 */ /* 0x000f280000300800 */
[----:B------:R-:W3:Y:S04]  /*28050*/  LDL.LU R103, [R1+0x3724] ;  /* 0x0037240001677983 */ /* 0x000ee80000300800 */
[----:B------:R-:W2:Y:S04]  /*28060*/  LDL.LU R93, [R1+0x3720] ;  /* 0x00372000015d7983 */ /* 0x000ea80000300800 */
[----:B------:R-:W2:Y:S04]  /*28070*/  LDL.LU R94, [R1+0x371c] ;  /* 0x00371c00015e7983 */ /* 0x000ea80000300800 */
[----:B------:R-:W2:Y:S01]  /*28080*/  LDL.LU R95, [R1+0x3718] ;  /* 0x00371800015f7983 */ /* 0x000ea20000300800 */
[----:B------:R-:W-:Y:S08]  /*28090*/  HMMA.1688.F32.TF32 R112, R120, R12, R112 ;  /* 0x0000000c7870723c */ /* 0x000ff00000081070 */
[C---:B-1----:R-:W-:Y:S08]  /*280a0*/  HMMA.1688.F32.TF32 R152, R136.reuse, R60, R152 ;  /* 0x0000003c8898723c */ /* 0x042ff00000081098 */
[C---:B------:R-:W-:Y:S08]  /*280b0*/  HMMA.1688.F32.TF32 R96, R136.reuse, R56, R96 ;  /* 0x000000388860723c */ /* 0x040ff00000081060 */
[C---:B------:R-:W-:Y:S01]  /*280c0*/  HMMA.1688.F32.TF32 R160, R136.reuse, R52, R160 ;  /* 0x0000003488a0723c */ /* 0x040fe200000810a0 */
[----:B------:R-:W-:Y:S07]  /*280d0*/  STL.64 [R1+0x3510], R114 ;  /* 0x0035107201007387 */ /* 0x000fee0000100a00 */
[C---:B------:R-:W-:Y:S01]  /*280e0*/  HMMA.1688.F32.TF32 R168, R136.reuse, R44, R168 ;  /* 0x0000002c88a8723c */ /* 0x040fe200000810a8 */
[----:B------:R-:W-:Y:S07]  /*280f0*/  STL.64 [R1+0x3508], R112 ;  /* 0x0035087001007387 */ /* 0x000fee0000100a00 */
[C---:B------:R-:W-:Y:S08]  /*28100*/  HMMA.1688.F32.TF32 R104, R136.reuse, R40, R104 ;  /* 0x000000288868723c */ /* 0x040ff00000081068 */
[C---:B------:R-:W-:Y:S08]  /*28110*/  HMMA.1688.F32.TF32 R176, R136.reuse, R36, R176 ;  /* 0x0000002488b0723c */ /* 0x040ff000000810b0 */
[C---:B------:R-:W-:Y:S08]  /*28120*/  HMMA.1688.F32.TF32 R108, R136.reuse, R32, R108 ;  /* 0x00000020886c723c */ /* 0x040ff0000008106c */
[C---:B------:R-:W-:Y:S08]  /*28130*/  HMMA.1688.F32.TF32 R184, R136.reuse, R28, R184 ;  /* 0x0000001c88b8723c */ /* 0x040ff000000810b8 */
[----:B------:R-:W-:Y:S01]  /*28140*/  HMMA.1688.F32.TF32 R116, R136, R24, R116 ;  /* 0x000000188874723c */ /* 0x000fe20000081074 */
[----:B------:R-:W-:-:S02]  /*28150*/  IMAD.MOV.U32 R204, RZ, RZ, R133 ;  /* 0x000000ffffcc7224 */ /* 0x000fc400078e0085 */
[----:B------:R-:W-:Y:S01]  /*28160*/  IMAD.MOV.U32 R205, RZ, RZ, R128 ;  /* 0x000000ffffcd7224 */ /* 0x000fe200078e0080 */
[----:B------:R-:W-:Y:S01]  /*28170*/  MOV R207, R130 ;  /* 0x0000008200cf7202 */ /* 0x000fe20000000f00 */
[----:B------:R-:W-:-:S03]  /*28180*/  IMAD.MOV.U32 R206, RZ, RZ, R129 ;  /* 0x000000ffffce7224 */ /* 0x000fc600078e0081 */
[C---:B----4-:R-:W-:Y:S08]  /*28190*/  HMMA.1688.F32.TF32 R88, R120.reuse, R8, R88 ;  /* 0x000000087858723c */ /* 0x050ff00000081058 */
[----:B---3--:R-:W-:Y:S08]  /*281a0*/  HMMA.1688.F32.TF32 R120, R120, R4, R100 ;  /* 0x000000047878723c */ /* 0x008ff00000081064 */
[C---:B--2---:R-:W-:Y:S08]  /*281b0*/  HMMA.1688.F32.TF32 R92, R136.reuse, R64, R92 ;  /* 0x00000040885c723c */ /* 0x044ff0000008105c */
[----:B------:R-:W-:Y:S01]  /*281c0*/  HMMA.1688.F32.TF32 R100, R136, R48, R208 ;  /* 0x000000308864723c */ /* 0x000fe200000810d0 */
[----:B------:R-:W-:Y:S04]  /*281d0*/  STL.64 [R1+0x3520], R90 ;  /* 0x0035205a01007387 */ /* 0x000fe80000100a00 */
[----:B------:R1:W-:Y:S04]  /*281e0*/  STL.64 [R1+0x3518], R88 ;  /* 0x0035185801007387 */ /* 0x0003e80000100a00 */
[----:B------:R-:W-:Y:S04]  /*281f0*/  STL.64 [R1+0x3530], R122 ;  /* 0x0035307a01007387 */ /* 0x000fe80000100a00 */
[----:B------:R2:W-:Y:S04]  /*28200*/  STL.64 [R1+0x3528], R120 ;  /* 0x0035287801007387 */ /* 0x0005e80000100a00 */
        /* <DEDUP_REMOVED lines=22> */
[----:B------:R-:W3:Y:S04]  /*28370*/  LDL.LU R200, [R1+0x590] ;  /* 0x0005900001c87983 */ /* 0x000ee80000300800 */
[----:B------:R-:W3:Y:S04]  /*28380*/  LDL.LU R201, [R1+0x594] ;  /* 0x0005940001c97983 */ /* 0x000ee80000300800 */
[----:B------:R-:W3:Y:S04]  /*28390*/  LDL.LU R202, [R1+0x598] ;  /* 0x0005980001ca7983 */ /* 0x000ee80000300800 */
[----:B------:R-:W3:Y:S04]  /*283a0*/  LDL.LU R203, [R1+0x59c] ;  /* 0x00059c0001cb7983 */ /* 0x000ee80000300800 */
[----:B------:R-:W4:Y:S04]  /*283b0*/  LDL.LU R133, [R1+0x3714] ;  /* 0x0037140001857983 */ /* 0x000f280000300800 */
[----:B------:R-:W2:Y:S04]  /*283c0*/  LDL.LU R128, [R1+0x3710] ;  /* 0x0037100001807983 */ /* 0x000ea80000300800 */
[----:B------:R-:W2:Y:S04]  /*283d0*/  LDL.LU R129, [R1+0x370c] ;  /* 0x00370c0001817983 */ /* 0x000ea80000300800 */
[----:B------:R-:W2:Y:S04]  /*283e0*/  LDL.LU R130, [R1+0x3708] ;  /* 0x0037080001827983 */ /* 0x000ea80000300800 */
[----:B------:R-:W2:Y:S01]  /*283f0*/  LDL.LU R124, [R1+0x3704] ;  /* 0x00370400017c7983 */ /* 0x000ea20000300800 */
[----:B------:R-:W-:-:S03]  /*28400*/  IMAD.MOV.U32 R208, RZ, RZ, R131 ;  /* 0x000000ffffd07224 */ /* 0x000fc600078e0083 */
[----:B------:R-:W2:Y:S01]  /*28410*/  LDL.LU R125, [R1+0x3700] ;  /* 0x00370000017d7983 */ /* 0x000ea20000300800 */
[----:B------:R-:W-:-:S03]  /*28420*/  IMAD.MOV.U32 R209, RZ, RZ, R134 ;  /* 0x000000ffffd17224 */ /* 0x000fc600078e0086 */
[----:B------:R-:W2:Y:S01]  /*28430*/  LDL.LU R126, [R1+0x36fc] ;  /* 0x0036fc00017e7983 */ /* 0x000ea20000300800 */
[----:B------:R-:W-:-:S03]  /*28440*/  IMAD.MOV.U32 R210, RZ, RZ, R135 ;  /* 0x000000ffffd27224 */ /* 0x000fc600078e0087 */
[----:B------:R-:W2:Y:S01]  /*28450*/  LDL.LU R127, [R1+0x36f8] ;  /* 0x0036f800017f7983 */ /* 0x000ea20000300800 */
[----:B------:R-:W-:-:S03]  /*28460*/  MOV R211, R235 ;  /* 0x000000eb00d37202 */ /* 0x000fc60000000f00 */
[----:B------:R-:W3:Y:S04]  /*28470*/  LDL.LU R131, [R1+0x36f4] ;  /* 0x0036f40001837983 */ /* 0x000ee80000300800 */
[----:B------:R-:W4:Y:S04]  /*28480*/  LDL.LU R134, [R1+0x36f0] ;  /* 0x0036f00001867983 */ /* 0x000f280000300800 */
[----:B------:R-:W4:Y:S04]  /*28490*/  LDL.LU R135, [R1+0x36ec] ;  /* 0x0036ec0001877983 */ /* 0x000f280000300800 */
[----:B------:R-:W4:Y:S01]  /*284a0*/  LDL.LU R235, [R1+0x36e8] ;  /* 0x0036e80001eb7983 */ /* 0x000f220000300800 */
[----:B------:R-:W-:Y:S01]  /*284b0*/  HMMA.1688.F32.TF32 R192, R136, R20, R192 ;  /* 0x0000001488c0723c */ /* 0x000fe200000810c0 */
[----:B------:R-:W-:-:S02]  /*284c0*/  IMAD.MOV.U32 R80, RZ, RZ, R165 ;  /* 0x000000ffff507224 */ /* 0x000fc400078e00a5 */
[----:B------:R-:W-:Y:S01]  /*284d0*/  IMAD.MOV.U32 R81, RZ, RZ, R166 ;  /* 0x000000ffff517224 */ /* 0x000fe200078e00a6 */
[----:B------:R-:W-:Y:S01]  /*284e0*/  MOV R83, R198 ;  /* 0x000000c600537202 */ /* 0x000fe20000000f00 */
[----:B------:R-:W-:Y:S02]  /*284f0*/  IMAD.MOV.U32 R82, RZ, RZ, R167 ;  /* 0x000000ffff527224 */ /* 0x000fe400078e00a7 */
[----:B------:R-:W-:Y:S02]  /*28500*/  IMAD.MOV.U32 R212, RZ, RZ, R188 ;  /* 0x000000ffffd47224 */ /* 0x000fe400078e00bc */
[----:B------:R-:W-:Y:S11]  /*28510*/  IMAD.MOV.U32 R213, RZ, RZ, R189 ;  /* 0x000000ffffd57224 */ /* 0x000ff600078e00bd */
[----:B------:R-:W-:Y:S03]  /*28520*/  @!UPT UIADD3 URZ, URZ, URZ, URZ ;  /* 0x0000003f3f3ff290 */ /* 0x000fe6000fffe03f */
[----:B------:R-:W-:Y:S04]  /*28530*/  STL.64 [R1+0x35f0], R194 ;  /* 0x0035f0c201007387 */ /* 0x000fe80000100a00 */
[----:B------:R-:W-:Y:S01]  /*28540*/  STL.64 [R1+0x35e8], R192 ;  /* 0x0035e8c001007387 */ /* 0x000fe20000100a00 */
[----:B------:R-:W-:Y:S01]  /*28550*/  IMAD.MOV.U32 R214, RZ, RZ, R190 ;  /* 0x000000ffffd67224 */ /* 0x000fe200078e00be */
[----:B------:R-:W-:Y:S01]  /*28560*/  MOV R215, R172 ;  /* 0x000000ac00d77202 */ /* 0x000fe20000000f00 */
[----:B------:R-:W-:Y:S02]  /*28570*/  IMAD.MOV.U32 R76, RZ, RZ, R173 ;  /* 0x000000ffff4c7224 */ /* 0x000fe400078e00ad */
[----:B------:R-:W-:Y:S01]  /*28580*/  IMAD.MOV.U32 R77, RZ, RZ, R174 ;  /* 0x000000ffff4d7224 */ /* 0x000fe200078e00ae */
[----:B------:R-:W-:Y:S01]  /*28590*/  MOV R79, R191 ;  /* 0x000000bf004f7202 */ /* 0x000fe20000000f00 */
[----:B------:R-:W-:-:S02]  /*285a0*/  IMAD.MOV.U32 R78, RZ, RZ, R175 ;  /* 0x000000ffff4e7224 */ /* 0x000fc400078e00af */
[----:B------:R-:W-:Y:S02]  /*285b0*/  IMAD.MOV.U32 R72, RZ, RZ, R180 ;  /* 0x000000ffff487224 */ /* 0x000fe400078e00b4 */
[----:B------:R-:W-:Y:S01]  /*285c0*/  IMAD.MOV.U32 R73, RZ, RZ, R181 ;  /* 0x000000ffff497224 */ /* 0x000fe200078e00b5 */
[----:B------:R-:W-:Y:S01]  /*285d0*/  MOV R75, R183 ;  /* 0x000000b7004b7202 */ /* 0x000fe20000000f00 */
[----:B------:R-:W-:Y:S02]  /*285e0*/  IMAD.MOV.U32 R74, RZ, RZ, R182 ;  /* 0x000000ffff4a7224 */ /* 0x000fe400078e00b6 */
[----:B------:R-:W-:Y:S02]  /*285f0*/  IMAD.MOV.U32 R68, RZ, RZ, R199 ;  /* 0x000000ffff447224 */ /* 0x000fe400078e00c7 */
[----:B------:R-:W-:Y:S01]  /*28600*/  IMAD.MOV.U32 R69, RZ, RZ, R63 ;  /* 0x000000ffff457224 */ /* 0x000fe200078e003f */
[----:B------:R-:W-:Y:S01]  /*28610*/  MOV R71, R67 ;  /* 0x0000004300477202 */ /* 0x000fe20000000f00 */
[----:B------:R-:W-:-:S02]  /*28620*/  IMAD.MOV.U32 R70, RZ, RZ, R66 ;  /* 0x000000ffff467224 */ /* 0x000fc400078e0042 */
[----:B------:R-:W-:Y:S02]  /*28630*/  IMAD.MOV.U32 R222, RZ, RZ, R7 ;  /* 0x000000ffffde7224 */ /* 0x000fe400078e0007 */
[----:B------:R-:W-:Y:S01]  /*28640*/  IMAD.MOV.U32 R223, RZ, RZ, R6 ;  /* 0x000000ffffdf7224 */ /* 0x000fe200078e0006 */
[C---:B--2---:R-:W-:Y:S08]  /*28650*/  HMMA.1688.F32.TF32 R124, R136.reuse, R16, R124 ;  /* 0x00000010887c723c */ /* 0x044ff0000008107c */
[C---:B---3--:R-:W-:Y:S08]  /*28660*/  HMMA.1688.F32.TF32 R128, R136.reuse, R12, R128 ;  /* 0x0000000c8880723c */ /* 0x048ff00000081080 */
[C---:B----4-:R-:W-:Y:S08]  /*28670*/  HMMA.1688.F32.TF32 R132, R136.reuse, R8, R132 ;  /* 0x000000088884723c */ /* 0x050ff00000081084 */
        /* <DEDUP_REMOVED lines=10> */
[----:B------:R-:W2:Y:S04]  /*28720*/  LDL.LU R166, [R1+0x36e0] ;  /* 0x0036e00001a67983 */ /* 0x000ea80000300800 */
[----:B------:R-:W2:Y:S04]  /*28730*/  LDL.LU R167, [R1+0x36dc] ;  /* 0x0036dc0001a77983 */ /* 0x000ea80000300800 */
[----:B------:R-:W3:Y:S04]  /*28740*/  LDL.LU R198, [R1+0x36d8] ;  /* 0x0036d80001c67983 */ /* 0x000ee80000300800 */
[----:B------:R-:W4:Y:S04]  /*28750*/  LDL.LU R188, [R1+0x36d4] ;  /* 0x0036d40001bc7983 */ /* 0x000f280000300800 */
[----:B------:R-:W4:Y:S04]  /*28760*/  LDL.LU R189, [R1+0x36d0] ;  /* 0x0036d00001bd7983 */ /* 0x000f280000300800 */
[----:B------:R-:W4:Y:S04]  /*28770*/  LDL.LU R190, [R1+0x36cc] ;  /* 0x0036cc0001be7983 */ /* 0x000f280000300800 */
[----:B------:R-:W3:Y:S04]  /*28780*/  LDL.LU R172, [R1+0x36c8] ;  /* 0x0036c80001ac7983 */ /* 0x000ee80000300800 */
[----:B------:R-:W3:Y:S04]  /*28790*/  LDL.LU R173, [R1+0x36c4] ;  /* 0x0036c40001ad7983 */ /* 0x000ee80000300800 */
[----:B------:R-:W3:Y:S04]  /*287a0*/  LDL.LU R174, [R1+0x36c0] ;  /* 0x0036c00001ae7983 */ /* 0x000ee80000300800 */
[----:B------:R-:W3:Y:S04]  /*287b0*/  LDL.LU R175, [R1+0x36bc] ;  /* 0x0036bc0001af7983 */ /* 0x000ee80000300800 */
[----:B------:R-:W4:Y:S04]  /*287c0*/  LDL.LU R191, [R1+0x36b8] ;  /* 0x0036b80001bf7983 */ /* 0x000f280000300800 */
        /* <DEDUP_REMOVED lines=8> */
[----:B------:R-:W4:Y:S04]  /*28850*/  LDL.LU R220, [R1] ;  /* 0x0000000001dc7983 */ /* 0x000f280000300800 */
[----:B------:R-:W4:Y:S04]  /*28860*/  LDL.LU R221, [R1+0x4] ;  /* 0x0000040001dd7983 */ /* 0x000f280000300800 */
[----:B------:R-:W4:Y:S04]  /*28870*/  LDL.LU R7, [R1+0x3694] ;  /* 0x0036940001077983 */ /* 0x000f280000300800 */
[----:B------:R-:W4:Y:S04]  /*28880*/  LDL.LU R6, [R1+0x3690] ;  /* 0x0036900001067983 */ /* 0x000f280000300800 */
[----:B------:R-:W-:Y:S04]  /*28890*/  LDS R232, [R0+0xc000] ;  /* 0x00c0000000e87984 */ /* 0x000fe80000000800 */
[----:B------:R-:W-:Y:S04]  /*288a0*/  LDS R234, [R0+0xe000] ;  /* 0x00e0000000ea7984 */ /* 0x000fe80000000800 */
[----:B------:R-:W-:Y:S04]  /*288b0*/  LDS R233, [R3+0xc000] ;  /* 0x00c0000003e97984 */ /* 0x000fe80000000800 */
[----:B------:R-:W1:Y:S04]  /*288c0*/  LDS R235, [R3+0xe000] ;  /* 0x00e0000003eb7984 */ /* 0x000e680000000800 */
[----:B------:R-:W4:Y:S04]  /*288d0*/  LDL.LU R84, [R1+0x10] ;  /* 0x0000100001547983 */ /* 0x000f280000300800 */
[----:B------:R-:W4:Y:S04]  /*288e0*/  LDL.LU R85, [R1+0x14] ;  /* 0x0000140001557983 */ /* 0x000f280000300800 */
[----:B------:R-:W4:Y:S04]  /*288f0*/  LDL.LU R86, [R1+0x18] ;  /* 0x0000180001567983 */ /* 0x000f280000300800 */
[----:B------:R-:W4:Y:S04]  /*28900*/  LDL.LU R87, [R1+0x1c] ;  /* 0x00001c0001577983 */ /* 0x000f280000300800 */
[----:B-1----:R-:W4:Y:S04]  /*28910*/  LDL.LU R88, [R1+0x30] ;  /* 0x0000300001587983 */ /* 0x002f280000300800 */
[----:B------:R-:W4:Y:S04]  /*28920*/  LDL.LU R89, [R1+0x34] ;  /* 0x0000340001597983 */ /* 0x000f280000300800 */
[----:B------:R-:W4:Y:S04]  /*28930*/  LDL.LU R90, [R1+0x38] ;  /* 0x00003800015a7983 */ /* 0x000f280000300800 */
[----:B------:R-:W4:Y:S04]  /*28940*/  LDL.LU R91, [R1+0x3c] ;  /* 0x00003c00015b7983 */ /* 0x000f280000300800 */
[----:B------:R-:W4:Y:S01]  /*28950*/  LDL.LU R120, [R1+0x40] ;  /* 0x0000400001787983 */ /* 0x000f220000300800 */
[C---:B------:R-:W-:Y:S03]  /*28960*/  HMMA.1688.F32.TF32 R68, R232.reuse, R50, R68 ;  /* 0x00000032e844723c */ /* 0x040fe60000081044 */
[----:B------:R-:W4:Y:S04]  /*28970*/  LDL.LU R121, [R1+0x44] ;  /* 0x0000440001797983 */ /* 0x000f280000300800 */
[----:B------:R-:W4:Y:S01]  /*28980*/  LDL.LU R122, [R1+0x48] ;  /* 0x00004800017a7983 */ /* 0x000f220000300800 */
[----:B------:R-:W-:Y:S03]  /*28990*/  HMMA.1688.F32.TF32 R76, R232, R58, R76 ;  /* 0x0000003ae84c723c */ /* 0x000fe6000008104c */
[----:B------:R-:W4:Y:S04]  /*289a0*/  LDL.LU R123, [R1+0x4c] ;  /* 0x00004c00017b7983 */ /* 0x000f280000300800 */
[----:B------:R-:W4:Y:S01]  /*289b0*/  LDL.LU R92, [R1+0x50] ;  /* 0x00005000015c7983 */ /* 0x000f220000300800 */
[C---:B------:R-:W-:Y:S03]  /*289c0*/  HMMA.1688.F32.TF32 R240, R236.reuse, R4, R240 ;  /* 0x00000004ecf0723c */ /* 0x040fe600000810f0 */
        /* <DEDUP_REMOVED lines=15> */
[C---:B------:R-:W-:Y:S03]  /*28ac0*/  HMMA.1688.F32.TF32 R208, R236.reuse, R36, R208 ;  /* 0x00000024ecd0723c */ /* 0x040fe600000810d0 */
[----:B------:R-:W4:Y:S04]  /*28ad0*/  LDL.LU R112, [R1+0x20] ;  /* 0x0000200001707983 */ /* 0x000f280000300800 */
[----:B------:R-:W4:Y:S01]  /*28ae0*/  LDL.LU R113, [R1+0x24] ;  /* 0x0000240001717983 */ /* 0x000f220000300800 */
[----:B------:R-:W-:Y:S01]  /*28af0*/  IMAD.MOV.U32 R37, RZ, RZ, R70 ;  /* 0x000000ffff257224 */ /* 0x000fe200078e0046 */
[----:B------:R-:W-:Y:S01]  /*28b00*/  MOV R36, R71 ;  /* 0x0000004700247202 */ /* 0x000fe20000000f00 */
[----:B------:R-:W-:Y:S01]  /*28b10*/  IMAD.MOV.U32 R70, RZ, RZ, R14 ;  /* 0x000000ffff467224 */ /* 0x000fe200078e000e */
[----:B------:R-:W-:Y:S01]  /*28b20*/  MOV R71, R15 ;  /* 0x0000000f00477202 */ /* 0x000fe20000000f00 */
[C---:B------:R-:W-:Y:S07]  /*28b30*/  HMMA.1688.F32.TF32 R224, R236.reuse, R20, R224 ;  /* 0x00000014ece0723c */ /* 0x040fee00000810e0 */
[----:B------:R-:W-:Y:S01]  /*28b40*/  IMAD.MOV.U32 R21, RZ, RZ, R78 ;  /* 0x000000ffff157224 */ /* 0x000fe200078e004e */
[----:B------:R-:W-:Y:S01]  /*28b50*/  MOV R20, R79 ;  /* 0x0000004f00147202 */ /* 0x000fe20000000f00 */
[----:B------:R-:W-:Y:S01]  /*28b60*/  IMAD.MOV.U32 R78, RZ, RZ, R22 ;  /* 0x000000ffff4e7224 */ /* 0x000fe200078e0016 */
[----:B------:R-:W-:Y:S01]  /*28b70*/  MOV R79, R23 ;  /* 0x00000017004f7202 */ /* 0x000fe20000000f00 */
[----:B------:R-:W-:Y:S08]  /*28b80*/  HMMA.1688.F32.TF32 R228, R236, R12, R228 ;  /* 0x0000000cece4723c */ /* 0x000ff000000810e4 */
[----:B------:R-:W-:Y:S08]  /*28b90*/  HMMA.1688.F32.TF32 R72, R232, R54, R72 ;  /* 0x00000036e848723c */ /* 0x000ff00000081048 */
[----:B--2---:R-:W-:Y:S07]  /*28ba0*/  HMMA.1688.F32.TF32 R164, R236, R40, R164 ;  /* 0x00000028eca4723c */ /* 0x004fee00000810a4 */
[----:B------:R-:W-:-:S02]  /*28bb0*/  IMAD.MOV.U32 R41, RZ, RZ, R68 ;  /* 0x000000ffff297224 */ /* 0x000fc400078e0044 */
[----:B------:R-:W-:Y:S02]  /*28bc0*/  IMAD.MOV.U32 R40, RZ, RZ, R69 ;  /* 0x000000ffff287224 */ /* 0x000fe400078e0045 */
[----:B------:R-:W-:Y:S02]  /*28bd0*/  IMAD.MOV.U32 R68, RZ, RZ, R10 ;  /* 0x000000ffff447224 */ /* 0x000fe400078e000a */
[----:B------:R-:W-:Y:S01]  /*28be0*/  IMAD.MOV.U32 R69, RZ, RZ, R11 ;  /* 0x000000ffff457224 */ /* 0x000fe200078e000b */
[----:B---3--:R-:W-:Y:S08]  /*28bf0*/  HMMA.1688.F32.TF32 R80, R232, R66, R80 ;  /* 0x00000042e850723c */ /* 0x008ff00000081050 */
[----:B------:R-:W-:Y:S11]  /*28c00*/  HMMA.1688.F32.TF32 R196, R236, R8, R196 ;  /* 0x00000008ecc4723c */ /* 0x000ff600000810c4 */
[----:B------:R-:W-:Y:S05]  /*28c10*/  @!UPT UIADD3 URZ, URZ, URZ, URZ ;  /* 0x0000003f3f3ff290 */ /* 0x000fea000fffe03f */
[----:B------:R-:W-:Y:S01]  /*28c20*/  IMAD.MOV.U32 R9, RZ, RZ, R80 ;  /* 0x000000ffff097224 */ /* 0x000fe200078e0050 */
[----:B------:R-:W-:Y:S01]  /*28c30*/  MOV R4, R83 ;  /* 0x0000005300047202 */ /* 0x000fe20000000f00 */
[----:B------:R-:W-:Y:S02]  /*28c40*/  IMAD.MOV.U32 R8, RZ, RZ, R81 ;  /* 0x000000ffff087224 */ /* 0x000fe400078e0051 */
[----:B------:R-:W-:Y:S02]  /*28c50*/  IMAD.MOV.U32 R5, RZ, RZ, R82 ;  /* 0x000000ffff057224 */ /* 0x000fe400078e0052 */
[----:B------:R-:W-:Y:S01]  /*28c60*/  HMMA.1688.F32.TF32 R80, R232, R62, R212 ;  /* 0x0000003ee850723c */ /* 0x000fe200000810d4 */
[----:B----4-:R-:W-:Y:S01]  /*28c70*/  IMAD.MOV.U32 R114, RZ, RZ, R6 ;  /* 0x000000ffff727224 */ /* 0x010fe200078e0006 */
[----:B------:R-:W-:Y:S01]  /*28c80*/  MOV R115, R7 ;  /* 0x0000000700737202 */ /* 0x000fe20000000f00 */
[----:B------:R-:W2:Y:S04]  /*28c90*/  LDL.LU R6, [R1+0x368c] ;  /* 0x00368c0001067983 */ /* 0x000ea80000300800 */
[----:B------:R-:W2:Y:S01]  /*28ca0*/  LDL.LU R7, [R1+0x3688] ;  /* 0x0036880001077983 */ /* 0x000ea20000300800 */
[----:B------:R-:W-:Y:S03]  /*28cb0*/  HMMA.1688.F32.TF32 R180, R236, R24, R180 ;  /* 0x00000018ecb4723c */ /* 0x000fe600000810b4 */
[----:B------:R-:W3:Y:S04]  /*28cc0*/  LDL.LU R10, [R1+0x3684] ;  /* 0x00368400010a7983 */ /* 0x000ee80000300800 */
[----:B------:R-:W3:Y:S01]  /*28cd0*/  LDL.LU R11, [R1+0x3680] ;  /* 0x00368000010b7983 */ /* 0x000ee20000300800 */
[----:B------:R-:W-:-:S02]  /*28ce0*/  IMAD.MOV.U32 R25, RZ, RZ, R76 ;  /* 0x000000ffff197224 */ /* 0x000fc400078e004c */
[----:B------:R-:W-:Y:S01]  /*28cf0*/  IMAD.MOV.U32 R24, RZ, RZ, R77 ;  /* 0x000000ffff187224 */ /* 0x000fe200078e004d */
[----:B------:R-:W4:Y:S01]  /*28d00*/  LDL.LU R14, [R1+0x367c] ;  /* 0x00367c00010e7983 */ /* 0x000f220000300800 */
[----:B------:R-:W-:Y:S01]  /*28d10*/  IMAD.MOV.U32 R76, RZ, RZ, R18 ;  /* 0x000000ffff4c7224 */ /* 0x000fe200078e0012 */
[----:B------:R-:W-:Y:S01]  /*28d20*/  HMMA.1688.F32.TF32 R188, R236, R16, R188 ;  /* 0x00000010ecbc723c */ /* 0x000fe200000810bc */
[----:B------:R-:W-:Y:S01]  /*28d30*/  IMAD.MOV.U32 R77, RZ, RZ, R19 ;  /* 0x000000ffff4d7224 */ /* 0x000fe200078e0013 */
[----:B------:R-:W4:Y:S04]  /*28d40*/  LDL.LU R15, [R1+0x3678] ;  /* 0x00367800010f7983 */ /* 0x000f280000300800 */
[----:B------:R-:W2:Y:S01]  /*28d50*/  LDL.LU R18, [R1+0x3674] ;  /* 0x0036740001127983 */ /* 0x000ea20000300800 */
[----:B------:R-:W-:-:S03]  /*28d60*/  IMAD.MOV.U32 R17, RZ, RZ, R80 ;  /* 0x000000ffff117224 */ /* 0x000fc600078e0050 */
[----:B------:R-:W2:Y:S01]  /*28d70*/  LDL.LU R19, [R1+0x3670] ;  /* 0x0036700001137983 */ /* 0x000ea20000300800 */
[----:B------:R-:W-:Y:S02]  /*28d80*/  IMAD.MOV.U32 R16, RZ, RZ, R81 ;  /* 0x000000ffff107224 */ /* 0x000fe400078e0051 */
[----:B------:R-:W-:Y:S01]  /*28d90*/  IMAD.MOV.U32 R80, RZ, RZ, R26 ;  /* 0x000000ffff507224 */ /* 0x000fe200078e001a */
[----:B------:R-:W2:Y:S01]  /*28da0*/  LDL.LU R22, [R1+0x366c] ;  /* 0x00366c0001167983 */ /* 0x000ea20000300800 */
[----:B------:R-:W-:Y:S01]  /*28db0*/  IMAD.MOV.U32 R13, RZ, RZ, R82 ;  /* 0x000000ffff0d7224 */ /* 0x000fe200078e0052 */
[----:B------:R-:W-:Y:S01]  /*28dc0*/  MOV R12, R83 ;  /* 0x00000053000c7202 */ /* 0x000fe20000000f00 */
[----:B------:R-:W-:Y:S01]  /*28dd0*/  IMAD.MOV.U32 R81, RZ, RZ, R27 ;  /* 0x000000ffff517224 */ /* 0x000fe200078e001b */
[----:B------:R-:W2:Y:S01]  /*28de0*/  LDL.LU R23, [R1+0x3668] ;  /* 0x0036680001177983 */ /* 0x000ea20000300800 */
[----:B------:R-:W-:Y:S01]  /*28df0*/  IMAD.MOV.U32 R82, RZ, RZ, R34 ;  /* 0x000000ffff527224 */ /* 0x000fe200078e0022 */
[----:B------:R-:W-:-:S02]  /*28e00*/  MOV R83, R35 ;  /* 0x0000002300537202 */ /* 0x000fc40000000f00 */
[----:B------:R-:W2:Y:S01]  /*28e10*/  LDL.LU R26, [R1+0x3664] ;  /* 0x00366400011a7983 */ /* 0x000ea20000300800 */
[----:B------:R-:W-:-:S03]  /*28e20*/  IMAD.MOV.U32 R212, RZ, RZ, R38 ;  /* 0x000000ffffd47224 */ /* 0x000fc600078e0026 */
[----:B------:R-:W2:Y:S01]  /*28e30*/  LDL.LU R27, [R1+0x3660] ;  /* 0x00366000011b7983 */ /* 0x000ea20000300800 */
[----:B------:R-:W-:-:S03]  /*28e40*/  IMAD.MOV.U32 R213, RZ, RZ, R46 ;  /* 0x000000ffffd57224 */ /* 0x000fc600078e002e */
[----:B------:R-:W2:Y:S01]  /*28e50*/  LDL.LU R34, [R1+0x365c] ;  /* 0x00365c0001227983 */ /* 0x000ea20000300800 */
[----:B------:R-:W-:-:S03]  /*28e60*/  IMAD.MOV.U32 R214, RZ, RZ, R47 ;  /* 0x000000ffffd67224 */ /* 0x000fc600078e002f */
[----:B------:R-:W2:Y:S04]  /*28e70*/  LDL.LU R35, [R1+0x3658] ;  /* 0x0036580001237983 */ /* 0x000ea80000300800 */
[----:B------:R-:W2:Y:S04]  /*28e80*/  LDL.LU R38, [R1+0x3654] ;  /* 0x0036540001267983 */ /* 0x000ea80000300800 */
[----:B------:R-:W2:Y:S04]  /*28e90*/  LDL.LU R46, [R1+0x3650] ;  /* 0x00365000012e7983 */ /* 0x000ea80000300800 */
[----:B------:R-:W2:Y:S01]  /*28ea0*/  LDL.LU R47, [R1+0x364c] ;  /* 0x00364c00012f7983 */ /* 0x000ea20000300800 */
[----:B------:R-:W-:Y:S01]  /*28eb0*/  HMMA.1688.F32.TF32 R172, R236, R32, R172 ;  /* 0x00000020ecac723c */ /* 0x000fe200000810ac */
[----:B------:R-:W-:-:S02]  /*28ec0*/  MOV R215, R42 ;  /* 0x0000002a00d77202 */ /* 0x000fc40000000f00 */
[----:B------:R-:W3:Y:S04]  /*28ed0*/  LDL.LU R42, [R1+0x3648] ;  /* 0x00364800012a7983 */ /* 0x000ee80000300800 */
[----:B------:R-:W-:Y:S02]  /*28ee0*/  IMAD.MOV.U32 R33, RZ, RZ, R72 ;  /* 0x000000ffff217224 */ /* 0x000fe400078e0048 */
[----:B------:R-:W-:Y:S02]  /*28ef0*/  IMAD.MOV.U32 R72, RZ, RZ, R43 ;  /* 0x000000ffff487224 */ /* 0x000fe400078e002b */
[----:B------:R-:W-:Y:S01]  /*28f00*/  IMAD.MOV.U32 R32, RZ, RZ, R73 ;  /* 0x000000ffff207224 */ /* 0x000fe200078e0049 */
[----:B------:R-:W3:Y:S01]  /*28f10*/  LDL.LU R43, [R1+0x3644] ;  /* 0x00364400012b7983 */ /* 0x000ee20000300800 */
[----:B------:R-:W-:-:S03]  /*28f20*/  IMAD.MOV.U32 R73, RZ, RZ, R39 ;  /* 0x000000ffff497224 */ /* 0x000fc600078e0027 */
[----:B------:R-:W3:Y:S01]  /*28f30*/  LDL.LU R39, [R1+0x3640] ;  /* 0x0036400001277983 */ /* 0x000ee20000300800 */
[C---:B------:R-:W-:Y:S07]  /*28f40*/  HMMA.1688.F32.TF32 R216, R236.reuse, R28, R216 ;  /* 0x0000001cecd8723c */ /* 0x040fee00000810d8 */
[----:B------:R-:W-:Y:S01]  /*28f50*/  IMAD.MOV.U32 R29, RZ, RZ, R74 ;  /* 0x000000ffff1d7224 */ /* 0x000fe200078e004a */
[----:B------:R-:W-:Y:S01]  /*28f60*/  MOV R28, R75 ;  /* 0x0000004b001c7202 */ /* 0x000fe20000000f00 */
[----:B------:R-:W-:Y:S01]  /*28f70*/  IMAD.MOV.U32 R74, RZ, RZ, R30 ;  /* 0x000000ffff4a7224 */ /* 0x000fe200078e001e */
[----:B------:R-:W-:Y:S01]  /*28f80*/  MOV R75, R31 ;  /* 0x0000001f004b7202 */ /* 0x000fe20000000f00 */
[----:B------:R-:W3:Y:S04]  /*28f90*/  LDL.LU R30, [R1+0x363c] ;  /* 0x00363c00011e7983 */ /* 0x000ee80000300800 */
[----:B------:R-:W4:Y:S01]  /*28fa0*/  LDL.LU R31, [R1+0x3638] ;  /* 0x00363800011f7983 */ /* 0x000f220000300800 */
[C---:B------:R-:W-:Y:S08]  /*28fb0*/  HMMA.1688.F32.TF32 R156, R236.reuse, R48, R156 ;  /* 0x00000030ec9c723c */ /* 0x040ff0000008109c */
[C---:B------:R-:W-:Y:S08]  /*28fc0*/  HMMA.1688.F32.TF32 R204, R236.reuse, R44, R204 ;  /* 0x0000002ceccc723c */ /* 0x040ff000000810cc */
[C---:B------:R-:W-:Y:S01]  /*28fd0*/  HMMA.1688.F32.TF32 R140, R236.reuse, R64, R140 ;  /* 0x00000040ec8c723c */ /* 0x040fe2000008108c */
[----:B------:R-:W-:Y:S04]  /*28fe0*/  LDS R64, [R0+0x10100] ;  /* 0x0101000000407984 */ /* 0x000fe80000000800 */
[----:B------:R-:W-:Y:S03]  /*28ff0*/  LDS R65, [R3+0x10100] ;  /* 0x0101000003417984 */ /* 0x000fe60000000800 */
[C---:B------:R-:W-:Y:S08]  /*29000*/  HMMA.1688.F32.TF32 R144, R236.reuse, R60, R144 ;  /* 0x0000003cec90723c */ /* 0x040ff00000081090 */
[C---:B------:R-:W-:Y:S08]  /*29010*/  HMMA.1688.F32.TF32 R148, R236.reuse, R56, R148 ;  /* 0x00000038ec94723c */ /* 0x040ff00000081094 */
[----:B------:R-:W-:Y:S01]  /*29020*/  HMMA.1688.F32.TF32 R200, R236, R52, R200 ;  /* 0x00000034ecc8723c */ /* 0x000fe200000810c8 */
[----:B------:R-:W-:Y:S04]  /*29030*/  LDS R236, [R0+0xc100] ;  /* 0x00c1000000ec7984 */ /* 0x000fe80000000800 */
[----:B------:R-:W-:Y:S04]  /*29040*/  LDS R238, [R0+0xe100] ;  /* 0x00e1000000ee7984 */ /* 0x000fe80000000800 */
[----:B------:R-:W-:Y:S04]  /*29050*/  LDS R237, [R3+0xc100] ;  /* 0x00c1000003ed7984 */ /* 0x000fe80000000800 */
[----:B------:R-:W1:Y:S02]  /*29060*/  LDS R239, [R3+0xe100] ;  /* 0x00e1000003ef7984 */ /* 0x000e640000000800 */
[C---:B-1----:R-:W-:Y:S08]  /*29070*/  HMMA.1688.F32.TF32 R80, R236.reuse, R66, R80 ;  /* 0x00000042ec50723c */ /* 0x042ff00000081050 */
[----:B------:R-:W-:Y:S08]  /*29080*/  HMMA.1688.F32.TF32 R68, R236, R50, R68 ;  /* 0x00000032ec44723c */ /* 0x000ff00000081044 */
[C---:B--2---:R-:W-:Y:S08]  /*29090*/  HMMA.1688.F32.TF32 R100, R232.reuse, R46, R160 ;  /* 0x0000002ee864723c */ /* 0x044ff000000810a0 */
[C---:B------:R-:W-:Y:S11]  /*290a0*/  HMMA.1688.F32.TF32 R92, R232.reuse, R34, R92 ;  /* 0x00000022e85c723c */ /* 0x040ff6000008105c */
[----:B------:R-:W-:Y:S05]  /*290b0*/  @!UPT UIADD3 URZ, URZ, URZ, URZ ;  /* 0x0000003f3f3ff290 */ /* 0x000fea000fffe03f */
[----:B------:R-:W-:Y:S01]  /*290c0*/  IMAD.MOV.U32 R49, RZ, RZ, R100 ;  /* 0x000000ffff317224 */ /* 0x000fe200078e0064 */
[----:B------:R-:W-:Y:S01]  /*290d0*/  MOV R44, R103 ;  /* 0x00000067002c7202 */ /* 0x000fe20000000f00 */
[----:B------:R-:W-:Y:S02]  /*290e0*/  IMAD.MOV.U32 R48, RZ, RZ, R101 ;  /* 0x000000ffff307224 */ /* 0x000fe400078e0065 */
[----:B------:R-:W-:Y:S02]  /*290f0*/  IMAD.MOV.U32 R45, RZ, RZ, R102 ;  /* 0x000000ffff2d7224 */ /* 0x000fe400078e0066 */
[C---:B---3--:R-:W-:Y:S08]  /*29100*/  HMMA.1688.F32.TF32 R100, R232.reuse, R42, R96 ;  /* 0x0000002ae864723c */ /* 0x048ff00000081060 */
[C---:B------:R-:W-:Y:S11]  /*29110*/  HMMA.1688.F32.TF32 R96, R232.reuse, R38, R152 ;  /* 0x00000026e860723c */ /* 0x040ff60000081098 */
[----:B------:R-:W-:Y:S04]  /*29120*/  @!UPT UIADD3 URZ, URZ, URZ, URZ ;  /* 0x0000003f3f3ff290 */ /* 0x000fe8000fffe03f */
[----:B------:R-:W-:Y:S04]  /*29130*/  STL.64 [R1+0x70], R100 ;  /* 0x0000706401007387 */ /* 0x000fe80000100a00 */
[----:B------:R4:W-:Y:S04]  /*29140*/  STL.64 [R1+0x78], R102 ;  /* 0x0000786601007387 */ /* 0x0009e80000100a00 */
[----:B------:R-:W-:Y:S04]  /*29150*/  STL.64 [R1+0x60], R96 ;  /* 0x0000606001007387 */ /* 0x000fe80000100a00 */
[----:B------:R1:W-:Y:S01]  /*29160*/  STL.64 [R1+0x68], R98 ;  /* 0x0000686201007387 */ /* 0x0003e20000100a00 */
[C---:B----4-:R-:W-:Y:S03]  /*29170*/  HMMA.1688.F32.TF32 R100, R232.reuse, R30, R120 ;  /* 0x0000001ee864723c */ /* 0x050fe60000081078 */
[----:B------:R-:W-:Y:S04]  /*29180*/  STL.64 [R1+0x50], R92 ;  /* 0x0000505c01007387 */ /* 0x000fe80000100a00 */
[----:B------:R2:W-:Y:S01]  /*29190*/  STL.64 [R1+0x58], R94 ;  /* 0x0000585e01007387 */ /* 0x0005e20000100a00 */
[C---:B-1----:R-:W-:Y:S08]  /*291a0*/  HMMA.1688.F32.TF32 R96, R232.reuse, R26, R88 ;  /* 0x0000001ae860723c */ /* 0x042ff00000081058 */
[C---:B--2---:R-:W-:Y:S08]  /*291b0*/  HMMA.1688.F32.TF32 R92, R232.reuse, R22, R112 ;  /* 0x00000016e85c723c */ /* 0x044ff00000081070 */
        /* <DEDUP_REMOVED lines=11> */
[----:B------:R-:W-:Y:S04]  /*29270*/  STL [R1+0x348c], R248 ;  /* 0x00348cf801007387 */ /* 0x000fe80000100800 */
[----:B------:R-:W-:Y:S04]  /*29280*/  STL.64 [R1], R84 ;  /* 0x0000005401007387 */ /* 0x000fe80000100a00 */
[----:B------:R1:W-:Y:S02]  /*29290*/  STL.64 [R1+0x8], R86 ;  /* 0x0000085601007387 */ /* 0x0003e40000100a00 */
[----:B-1----:R-:W-:Y:S02]  /*292a0*/  HMMA.1688.F32.TF32 R84, R232, R6, R244 ;  /* 0x00000006e854723c */ /* 0x002fe400000810f4 */
[----:B------:R1:W-:Y:S04]  /*292b0*/  STL [R1+0x3488], R249 ;  /* 0x003488f901007387 */ /* 0x0003e80000100800 */
[----:B------:R2:W-:Y:S04]  /*292c0*/  STL [R1+0x3484], R250 ;  /* 0x003484fa01007387 */ /* 0x0005e80000100800 */
[----:B------:R3:W-:Y:S01]  /*292d0*/  STL [R1+0x3480], R251 ;  /* 0x003480fb01007387 */ /* 0x0007e20000100800 */
[----:B------:R-:W-:-:S02]  /*292e0*/  IMAD.MOV.U32 R248, RZ, RZ, R80 ;  /* 0x000000fffff87224 */ /* 0x000fc400078e0050 */
[----:B-1----:R-:W-:Y:S01]  /*292f0*/  IMAD.MOV.U32 R249, RZ, RZ, R81 ;  /* 0x000000fffff97224 */ /* 0x002fe200078e0051 */
[----:B------:R-:W-:Y:S01]  /*29300*/  LDS R232, [R0+0xc200] ;  /* 0x00c2000000e87984 */ /* 0x000fe20000000800 */
[----:B--2---:R-:W-:-:S03]  /*29310*/  IMAD.MOV.U32 R250, RZ, RZ, R82 ;  /* 0x000000fffffa7224 */ /* 0x004fc600078e0052 */
[----:B------:R-:W-:Y:S01]  /*29320*/  LDS R234, [R0+0xe200] ;  /* 0x00e2000000ea7984 */ /* 0x000fe20000000800 */
[----:B---3--:R-:W-:-:S03]  /*29330*/  MOV R251, R83 ;  /* 0x0000005300fb7202 */ /* 0x008fc60000000f00 */
[----:B------:R-:W-:Y:S04]  /*29340*/  LDS R233, [R3+0xc200] ;  /* 0x00c2000003e97984 */ /* 0x000fe80000000800 */
[----:B------:R-:W-:Y:S01]  /*29350*/  STL.64 [R1+0x6b0], R84 ;  /* 0x0006b05401007387 */ /* 0x000fe20000100a00 */
[C---:B------:R-:W-:Y:S03]  /*29360*/  HMMA.1688.F32.TF32 R80, R236.reuse, R58, R76 ;  /* 0x0000003aec50723c */ /* 0x040fe6000008104c */
[----:B------:R1:W-:Y:S04]  /*29370*/  STL.64 [R1+0x6b8], R86 ;  /* 0x0006b85601007387 */ /* 0x0003e80000100a00 */
[----:B------:R-:W2:Y:S01]  /*29380*/  LDS R235, [R3+0xe200] ;  /* 0x00e2000003eb7984 */ /* 0x000ea20000000800 */
[C---:B------:R-:W-:Y:S08]  /*29390*/  HMMA.1688.F32.TF32 R76, R236.reuse, R54, R72 ;  /* 0x00000036ec4c723c */ /* 0x040ff00000081048 */
[C---:B-1----:R-:W-:Y:S11]  /*293a0*/  HMMA.1688.F32.TF32 R84, R236.reuse, R62, R212 ;  /* 0x0000003eec54723c */ /* 0x042ff600000810d4 */
[----:B------:R-:W-:Y:S11]  /*293b0*/  @!UPT UIADD3 URZ, URZ, URZ, URZ ;  /* 0x0000003f3f3ff290 */ /* 0x000ff6000fffe03f */
[----:B------:R-:W-:Y:S01]  /*293c0*/  @!UPT UIADD3 URZ, URZ, URZ, URZ ;  /* 0x0000003f3f3ff290 */ /* 0x000fe2000fffe03f */
[----:B------:R-:W-:Y:S04]  /*293d0*/  STL.64 [R1+0x1c0], R84 ;  /* 0x0001c05401007387 */ /* 0x000fe80000100a00 */
[----:B------:R-:W-:Y:S04]  /*293e0*/  STL.64 [R1+0x1c8], R86 ;  /* 0x0001c85601007387 */ /* 0x000fe80000100a00 */
[----:B------:R-:W-:Y:S04]  /*293f0*/  STL.64 [R1+0x1b0], R80 ;  /* 0x0001b05001007387 */ /* 0x000fe80000100a00 */
[----:B------:R-:W-:Y:S04]  /*29400*/  STL.64 [R1+0x1b8], R82 ;  /* 0x0001b85201007387 */ /* 0x000fe80000100a00 */
[----:B------:R-:W3:Y:S04]  /*29410*/  LDL.LU R72, [R1+0x200] ;  /* 0x0002000001487983 */ /* 0x000ee80000300800 */
[----:B------:R1:W-:Y:S04]  /*29420*/  STL.64 [R1+0x1a0], R76 ;  /* 0x0001a04c01007387 */ /* 0x0003e80000100a00 */
[----:B------:R4:W-:Y:S04]  /*29430*/  STL.64 [R1+0x1a8], R78 ;  /* 0x0001a84e01007387 */ /* 0x0009e80000100a00 */
[----:B------:R1:W-:Y:S04]  /*29440*/  STL.64 [R1+0x190], R68 ;  /* 0x0001904401007387 */ /* 0x0003e80000100a00 */
[----:B------:R1:W-:Y:S04]  /*29450*/  STL.64 [R1+0x198], R70 ;  /* 0x0001984601007387 */ /* 0x0003e80000100a00 */
[----:B------:R-:W3:Y:S04]  /*29460*/  LDL.LU R73, [R1+0x204] ;  /* 0x0002040001497983 */ /* 0x000ee80000300800 */
[----:B------:R-:W3:Y:S04]  /*29470*/  LDL.LU R74, [R1+0x208] ;  /* 0x00020800014a7983 */ /* 0x000ee80000300800 */
[----:B------:R-:W3:Y:S04]  /*29480*/  LDL.LU R75, [R1+0x20c] ;  /* 0x00020c00014b7983 */ /* 0x000ee80000300800 */
[----:B-1----:R-:W2:Y:S04]  /*29490*/  LDL.LU R76, [R1+0x210] ;  /* 0x00021000014c7983 */ /* 0x002ea80000300800 */
[----:B------:R-:W2:Y:S04]  /*294a0*/  LDL.LU R77, [R1+0x214] ;  /* 0x00021400014d7983 */ /* 0x000ea80000300800 */
[----:B----4-:R-:W4:Y:S04]  /*294b0*/  LDL.LU R78, [R1+0x218] ;  /* 0x00021800014e7983 */ /* 0x010f280000300800 */
        /* <DEDUP_REMOVED lines=118> */
[----:B------:R-:W-:Y:S03]  /*29c20*/  HMMA.1688.F32.TF32 R104, R236, R6, R104 ;  /* 0x00000006ec68723c */ /* 0x000fe60000081068 */
[----:B------:R-:W-:Y:S04]  /*29c30*/  LDS R236, [R0+0xc300] ;  /* 0x00c3000000ec7984 */ /* 0x000fe80000000800 */
[----:B------:R-:W-:Y:S04]  /*29c40*/  LDS R238, [R0+0xe300] ;  /* 0x00e3000000ee7984 */ /* 0x000fe80000000800 */
[----:B-1----:R-:W3:Y:S04]  /*29c50*/  LDL.LU.64 R134, [R1+0x3620] ;  /* 0x0036200001867983 */ /* 0x002ee80000300a00 */
[----:B------:R-:W3:Y:S04]  /*29c60*/  LDL.LU.64 R132, [R1+0x3618] ;  /* 0x0036180001847983 */ /* 0x000ee80000300a00 */
[----:B------:R-:W-:Y:S04]  /*29c70*/  STL.64 [R1+0x160], R128 ;  /* 0x0001608001007387 */ /* 0x000fe80000100a00 */
[----:B------:R1:W-:Y:S01]  /*29c80*/  STL.64 [R1+0x168], R130 ;  /* 0x0001688201007387 */ /* 0x0003e20000100a00 */
[C---:B------:R-:W-:Y:S03]  /*29c90*/  HMMA.1688.F32.TF32 R100, R232.reuse, R62, R100 ;  /* 0x0000003ee864723c */ /* 0x040fe60000081064 */
[----:B------:R-:W-:Y:S04]  /*29ca0*/  LDS R237, [R3+0xc300] ;  /* 0x00c3000003ed7984 */ /* 0x000fe80000000800 */
[----:B------:R-:W4:Y:S04]  /*29cb0*/  LDS R239, [R3+0xe300] ;  /* 0x00e3000003ef7984 */ /* 0x000f280000000800 */
        /* <DEDUP_REMOVED lines=23> */
[----:B------:R-:W-:Y:S04]  /*29e30*/  STL.64 [R1+0x108], R246 ;  /* 0x000108f601007387 */ /* 0x000fe80000100a00 */
[----:B------:R-:W-:Y:S04]  /*29e40*/  STL.64 [R1+0xf0], R176 ;  /* 0x0000f0b001007387 */ /* 0x000fe80000100a00 */
[----:B------:R-:W-:Y:S04]  /*29e50*/  STL.64 [R1+0xf8], R178 ;  /* 0x0000f8b201007387 */ /* 0x000fe80000100a00 */
[----:B------:R-:W-:Y:S04]  /*29e60*/  STL.64 [R1+0xe0], R104 ;  /* 0x0000e06801007387 */ /* 0x000fe80000100a00 */
[----:B------:R1:W-:Y:S02]  /*29e70*/  STL.64 [R1+0xe8], R106 ;  /* 0x0000e86a01007387 */ /* 0x0003e40000100a00 */
[C---:B-1----:R-:W-:Y:S08]  /*29e80*/  HMMA.1688.F32.TF32 R104, R232.reuse, R66, R168 ;  /* 0x00000042e868723c */ /* 0x042ff000000810a8 */
[C---:B------:R-:W-:Y:S11]  /*29e90*/  HMMA.1688.F32.TF32 R160, R232.reuse, R58, R160 ;  /* 0x0000003ae8a0723c */ /* 0x040ff600000810a0 */
[----:B------:R-:W-:Y:S04]  /*29ea0*/  @!UPT UIADD3 URZ, URZ, URZ, URZ ;  /* 0x0000003f3f3ff290 */ /* 0x000fe8000fffe03f */
[----:B------:R-:W-:Y:S04]  /*29eb0*/  STL.64 [R1+0x940], R104 ;  /* 0x0009406801007387 */ /* 0x000fe80000100a00 */
[----:B------:R1:W-:Y:S04]  /*29ec0*/  STL.64 [R1+0x948], R106 ;  /* 0x0009486a01007387 */ /* 0x0003e80000100a00 */
[----:B------:R-:W-:Y:S04]  /*29ed0*/  STL.64 [R1+0x930], R100 ;  /* 0x0009306401007387 */ /* 0x000fe80000100a00 */
[----:B------:R4:W-:Y:S01]  /*29ee0*/  STL.64 [R1+0x938], R102 ;  /* 0x0009386601007387 */ /* 0x0009e20000100a00 */
[C---:B-1----:R-:W-:Y:S08]  /*29ef0*/  HMMA.1688.F32.TF32 R104, R232.reuse, R54, R96 ;  /* 0x00000036e868723c */ /* 0x042ff00000081060 */
[C---:B----4-:R-:W-:Y:S08]  /*29f00*/  HMMA.1688.F32.TF32 R100, R232.reuse, R50, R152 ;  /* 0x00000032e864723c */ /* 0x050ff00000081098 */
        /* <DEDUP_REMOVED lines=16> */
[C---:B----4-:R-:W-:Y:S08]  /*2a010*/  HMMA.1688.F32.TF32 R92, R232.reuse, R30, R84 ;  /* 0x0000001ee85c723c */ /* 0x050ff00000081054 */
[C---:B-1----:R-:W-:Y:S08]  /*2a020*/  HMMA.1688.F32.TF32 R88, R232.reuse, R26, R220 ;  /* 0x0000001ae858723c */ /* 0x042ff000000810dc */
        /* <DEDUP_REMOVED lines=25> */
[----:B-1----:R-:W2:Y:S04]  /*2a1c0*/  LDL.LU R80, [R1+0x370] ;  /* 0x0003700001507983 */ /* 0x002ea80000300800 */
[----:B------:R-:W2:Y:S04]  /*2a1d0*/  LDL.LU R81, [R1+0x374] ;  /* 0x0003740001517983 */ /* 0x000ea80000300800 */
[----:B----4-:R-:W2:Y:S04]  /*2a1e0*/  LDL.LU R82, [R1+0x378] ;  /* 0x0003780001527983 */ /* 0x010ea80000300800 */
[----:B------:R-:W2:Y:S04]  /*2a1f0*/  LDL.LU R83, [R1+0x37c] ;  /* 0x00037c0001537983 */ /* 0x000ea80000300800 */
        /* <DEDUP_REMOVED lines=71> */
[----:B------:R-:W1:Y:S01]  /*2a670*/  LDS R235, [R3+0xe400] ;  /* 0x00e4000003eb7984 */ /* 0x000e620000000800 */
[C---:B--2---:R-:W-:Y:S08]  /*2a680*/  HMMA.1688.F32.TF32 R88, R236.reuse, R26, R88 ;  /* 0x0000001aec58723c */ /* 0x044ff00000081058 */
[C---:B---3--:R-:W-:Y:S08]  /*2a690*/  HMMA.1688.F32.TF32 R244, R236.reuse, R62, R244 ;  /* 0x0000003eecf4723c */ /* 0x048ff000000810f4 */
[C---:B----4-:R-:W-:Y:S08]  /*2a6a0*/  HMMA.1688.F32.TF32 R176, R236.reuse, R66, R176 ;  /* 0x00000042ecb0723c */ /* 0x050ff000000810b0 */
[C---:B------:R-:W-:Y:S11]  /*2a6b0*/  HMMA.1688.F32.TF32 R104, R236.reuse, R58, R104 ;  /* 0x0000003aec68723c */ /* 0x040ff60000081068 */
[----:B------:R-:W-:Y:S04]  /*2a6c0*/  @!UPT UIADD3 URZ, URZ, URZ, URZ ;  /* 0x0000003f3f3ff290 */ /* 0x000fe8000fffe03f */
[----:B------:R-:W-:Y:S04]  /*2a6d0*/  STL.64 [R1+0x6a0], R176 ;  /* 0x0006a0b001007387 */ /* 0x000fe80000100a00 */
[----:B------:R2:W-:Y:S01]  /*2a6e0*/  STL.64 [R1+0x6a8], R178 ;  /* 0x0006a8b201007387 */ /* 0x0005e20000100a00 */
[----:B------:R-:W-:Y:S03]  /*2a6f0*/  HMMA.1688.F32.TF32 R100, R236, R50, R100 ;  /* 0x00000032ec64723c */ /* 0x000fe60000081064 */
[----:B--2---:R-:W2:Y:S01]  /*2a700*/  LDL.LU.64 R178, [R1+0x35b0] ;  /* 0x0035b00001b27983 */ /* 0x004ea20000300a00 */
[----:B------:R-:W-:-:S03]  /*2a710*/  IMAD.MOV.U32 R61, RZ, RZ, R106 ;  /* 0x000000ffff3d7224 */ /* 0x000fc600078e006a */
[----:B------:R-:W2:Y:S01]  /*2a720*/  LDL.LU.64 R176, [R1+0x35a8] ;  /* 0x0035a80001b07983 */ /* 0x000ea20000300a00 */
[----:B------:R-:W-:-:S03]  /*2a730*/  IMAD.MOV.U32 R60, RZ, RZ, R107 ;  /* 0x000000ffff3c7224 */ /* 0x000fc600078e006b */
[----:B------:R-:W-:Y:S04]  /*2a740*/  STL.64 [R1+0x690], R244 ;  /* 0x000690f401007387 */ /* 0x000fe80000100a00 */
[----:B------:R-:W-:Y:S04]  /*2a750*/  STL.64 [R1+0x698], R246 ;  /* 0x000698f601007387 */ /* 0x000fe80000100a00 */
[----:B------:R3:W-:Y:S02]  /*2a760*/  STL.64 [R1+0x680], R104 ;  /* 0x0006806801007387 */ /* 0x0007e40000100a00 */
[C---:B---3--:R-:W-:Y:S08]  /*2a770*/  HMMA.1688.F32.TF32 R104, R236.reuse, R54, R168 ;  /* 0x00000036ec68723c */ /* 0x048ff000000810a8 */
[C---:B------:R-:W-:Y:S11]  /*2a780*/  HMMA.1688.F32.TF32 R160, R236.reuse, R46, R160 ;  /* 0x0000002eeca0723c */ /* 0x040ff600000810a0 */
[----:B------:R-:W-:Y:S04]  /*2a790*/  @!UPT UIADD3 URZ, URZ, URZ, URZ ;  /* 0x0000003f3f3ff290 */ /* 0x000fe8000fffe03f */
[----:B------:R-:W-:Y:S04]  /*2a7a0*/  STL.64 [R1+0x670], R104 ;  /* 0x0006706801007387 */ /* 0x000fe80000100a00 */
[----:B------:R3:W-:Y:S04]  /*2a7b0*/  STL.64 [R1+0x678], R106 ;  /* 0x0006786a01007387 */ /* 0x0007e80000100a00 */
[----:B------:R-:W-:Y:S04]  /*2a7c0*/  STL.64 [R1+0x660], R100 ;  /* 0x0006606401007387 */ /* 0x000fe80000100a00 */
[----:B------:R4:W-:Y:S01]  /*2a7d0*/  STL.64 [R1+0x668], R102 ;  /* 0x0006686601007387 */ /* 0x0009e20000100a00 */
[C---:B---3--:R-:W-:Y:S08]  /*2a7e0*/  HMMA.1688.F32.TF32 R104, R236.reuse, R42, R96 ;  /* 0x0000002aec68723c */ /* 0x048ff00000081060 */
[C---:B----4-:R-:W-:Y:S08]  /*2a7f0*/  HMMA.1688.F32.TF32 R100, R236.reuse, R38, R152 ;  /* 0x00000026ec64723c */ /* 0x050ff00000081098 */
        /* <DEDUP_REMOVED lines=12> */
[C---:B---3--:R-:W-:Y:S03]  /*2a8c0*/  HMMA.1688.F32.TF32 R96, R236.reuse, R22, R112 ;  /* 0x00000016ec60723c */ /* 0x048fe60000081070 */
[----:B------:R-:W-:Y:S04]  /*2a8d0*/  STL.64 [R1+0x600], R88 ;  /* 0x0006005801007387 */ /* 0x000fe80000100a00 */
[----:B------:R3:W-:Y:S01]  /*2a8e0*/  STL.64 [R1+0x608], R90 ;  /* 0x0006085a01007387 */ /* 0x0007e20000100a00 */
[C---:B----4-:R-:W-:Y:S08]  /*2a8f0*/  HMMA.1688.F32.TF32 R92, R236.reuse, R18, R84 ;  /* 0x00000012ec5c723c */ /* 0x050ff00000081054 */
[C---:B---3--:R-:W-:Y:S08]  /*2a900*/  HMMA.1688.F32.TF32 R88, R236.reuse, R14, R220 ;  /* 0x0000000eec58723c */ /* 0x048ff000000810dc */
[C---:B------:R-:W-:Y:S08]  /*2a910*/  HMMA.1688.F32.TF32 R84, R236.reuse, R10, R80 ;  /* 0x0000000aec54723c */ /* 0x040ff00000081050 */
[----:B------:R-:W-:Y:S08]  /*2a920*/  HMMA.1688.F32.TF32 R80, R236, R6, R212 ;  /* 0x00000006ec50723c */ /* 0x000ff000000810d4 */
[C---:B-1----:R-:W-:Y:S01]  /*2a930*/  HMMA.1688.F32.TF32 R76, R232.reuse, R66, R76 ;  /* 0x00000042e84c723c */ /* 0x042fe2000008104c */
        /* <DEDUP_REMOVED lines=11> */
[----:B------:R-:W-:Y:S04]  /*2a9f0*/  STL.64 [R1+0x820], R76 ;  /* 0x0008204c01007387 */ /* 0x000fe80000100a00 */
[----:B------:R1:W-:Y:S04]  /*2aa00*/  STL.64 [R1+0x828], R78 ;  /* 0x0008284e01007387 */ /* 0x0003e80000100a00 */
[----:B------:R-:W3:Y:S04]  /*2aa10*/  LDL.LU R245, [R1+0x4e4] ;  /* 0x0004e40001f57983 */ /* 0x000ee80000300800 */
[----:B------:R-:W3:Y:S01]  /*2aa20*/  LDL.LU R246, [R1+0x4e8] ;  /* 0x0004e80001f67983 */ /* 0x000ee20000300800 */
[C---:B-1----:R-:W-:Y:S03]  /*2aa30*/  HMMA.1688.F32.TF32 R76, R232.reuse, R62, R72 ;  /* 0x0000003ee84c723c */ /* 0x042fe60000081048 */
[----:B------:R-:W3:Y:S04]  /*2aa40*/  LDL.LU R247, [R1+0x4ec] ;  /* 0x0004ec0001f77983 */ /* 0x000ee80000300800 */
[----:B------:R-:W-:Y:S01]  /*2aa50*/  LDS R236, [R0+0xc500] ;  /* 0x00c5000000ec7984 */ /* 0x000fe20000000800 */
[C---:B------:R-:W-:Y:S03]  /*2aa60*/  HMMA.1688.F32.TF32 R72, R232.reuse, R58, R68 ;  /* 0x0000003ae848723c */ /* 0x040fe60000081044 */
[----:B------:R-:W4:Y:S04]  /*2aa70*/  LDL.LU R68, [R1+0x280] ;  /* 0x0002800001447983 */ /* 0x000f280000300800 */
[----:B------:R-:W-:Y:S04]  /*2aa80*/  LDS R238, [R0+0xe500] ;  /* 0x00e5000000ee7984 */ /* 0x000fe80000000800 */
[----:B------:R-:W-:Y:S04]  /*2aa90*/  LDS R237, [R3+0xc500] ;  /* 0x00c5000003ed7984 */ /* 0x000fe80000000800 */
[----:B------:R-:W1:Y:S04]  /*2aaa0*/  LDS R239, [R3+0xe500] ;  /* 0x00e5000003ef7984 */ /* 0x000e680000000800 */
[----:B------:R-:W-:Y:S04]  /*2aab0*/  STL.64 [R1+0x810], R76 ;  /* 0x0008104c01007387 */ /* 0x000fe80000100a00 */
[----:B------:R-:W-:Y:S04]  /*2aac0*/  STL.64 [R1+0x818], R78 ;  /* 0x0008184e01007387 */ /* 0x000fe80000100a00 */
[----:B------:R1:W-:Y:S04]  /*2aad0*/  STL.64 [R1+0x800], R72 ;  /* 0x0008004801007387 */ /* 0x0003e80000100a00 */
[----:B------:R1:W-:Y:S04]  /*2aae0*/  STL.64 [R1+0x808], R74 ;  /* 0x0008084a01007387 */ /* 0x0003e80000100a00 */
[----:B------:R-:W4:Y:S04]  /*2aaf0*/  LDL.LU R69, [R1+0x284] ;  /* 0x0002840001457983 */ /* 0x000f280000300800 */
[----:B------:R-:W4:Y:S04]  /*2ab00*/  LDL.LU R70, [R1+0x288] ;  /* 0x0002880001467983 */ /* 0x000f280000300800 */
[----:B------:R-:W4:Y:S04]  /*2ab10*/  LDL.LU R71, [R1+0x28c] ;  /* 0x00028c0001477983 */ /* 0x000f280000300800 */
        /* <DEDUP_REMOVED lines=40> */
[----:B-1----:R-:W3:Y:S04]  /*2ada0*/  LDL.LU R72, [R1+0x290] ;  /* 0x0002900001487983 */ /* 0x002ee80000300800 */
        /* <DEDUP_REMOVED lines=23> */
[C---:B----4-:R-:W-:Y:S08]  /*2af20*/  HMMA.1688.F32.TF32 R68, R232.reuse, R10, R68 ;  /* 0x0000000ae844723c */ /* 0x050ff00000081044 */
[C---:B--2---:R-:W-:Y:S08]  /*2af30*/  HMMA.1688.F32.TF32 R112, R232.reuse, R18, R112 ;  /* 0x00000012e870723c */ /* 0x044ff00000081070 */
[C---:B---3--:R-:W-:Y:S08]  /*2af40*/  HMMA.1688.F32.TF32 R88, R232.reuse, R22, R88 ;  /* 0x00000016e858723c */ /* 0x048ff00000081058 */
        /* <DEDUP_REMOVED lines=57> */
[----:B------:R-:W2:Y:S01]  /*2b2e0*/  LDL.LU.64 R68, [R1+0x34e8] ;  /* 0x0034e80001447983 */ /* 0x000ea20000300a00 */
[C---:B------:R-:W-:Y:S08]  /*2b2f0*/  HMMA.1688.F32.TF32 R84, R236.reuse, R62, R84 ;  /* 0x0000003eec54723c */ /* 0x040ff00000081054 */
[C---:B------:R-:W-:Y:S08]  /*2b300*/  HMMA.1688.F32.TF32 R220, R236.reuse, R58, R220 ;  /* 0x0000003aecdc723c */ /* 0x040ff000000810dc */
[C---:B------:R-:W-:Y:S08]  /*2b310*/  HMMA.1688.F32.TF32 R80, R236.reuse, R54, R80 ;  /* 0x00000036ec50723c */ /* 0x040ff00000081050 */
[C---:B------:R-:W-:Y:S08]  /*2b320*/  HMMA.1688.F32.TF32 R212, R236.reuse, R50, R212 ;  /* 0x00000032ecd4723c */ /* 0x040ff000000810d4 */
[----:B------:R-:W-:Y:S08]  /*2b330*/  HMMA.1688.F32.TF32 R76, R236, R46, R76 ;  /* 0x0000002eec4c723c */ /* 0x000ff0000008104c */
[----:B--2---:R-:W-:Y:S01]  /*2b340*/  HMMA.1688.F32.TF32 R68, R232, R6, R68 ;  /* 0x00000006e844723c */ /* 0x004fe20000081044 */
[----:B------:R-:W-:Y:S04]  /*2b350*/  LDS R232, [R0+0xc600] ;  /* 0x00c6000000e87984 */ /* 0x000fe80000000800 */
[----:B------:R-:W-:Y:S04]  /*2b360*/  LDS R234, [R0+0xe600] ;  /* 0x00e6000000ea7984 */ /* 0x000fe80000000800 */
[----:B------:R-:W-:Y:S04]  /*2b370*/  LDS R233, [R3+0xc600] ;  /* 0x00c6000003e97984 */ /* 0x000fe80000000800 */
[----:B------:R-:W-:Y:S10]  /*2b380*/  LDS R235, [R3+0xe600] ;  /* 0x00e6000003eb7984 */ /* 0x000ff40000000800 */
[----:B------:R-:W-:Y:S04]  /*2b390*/  STL.64 [R1+0x5f0], R68 ;  /* 0x0005f04401007387 */ /* 0x000fe80000100a00 */
[----:B------:R1:W-:Y:S02]  /*2b3a0*/  STL.64 [R1+0x5f8], R70 ;  /* 0x0005f84601007387 */ /* 0x0003e40000100a00 */
[----:B-1----:R-:W-:Y:S02]  /*2b3b0*/  HMMA.1688.F32.TF32 R68, R236, R66, R72 ;  /* 0x00000042ec44723c */ /* 0x002fe40000081048 */
[----:B------:R-:W2:Y:S11]  /*2b3c0*/  LDL.LU R72, [R1+0x4f0] ;  /* 0x0004f00001487983 */ /* 0x000eb60000300800 */
[----:B------:R-:W-:Y:S10]  /*2b3d0*/  @!UPT UIADD3 URZ, URZ, URZ, URZ ;  /* 0x0000003f3f3ff290 */ /* 0x000ff4000fffe03f */
[----:B------:R-:W-:Y:S04]  /*2b3e0*/  STL.64 [R1+0x5e0], R68 ;  /* 0x0005e04401007387 */ /* 0x000fe80000100a00 */
[----:B------:R-:W-:Y:S04]  /*2b3f0*/  STL.64 [R1+0x5e8], R70 ;  /* 0x0005e84601007387 */ /* 0x000fe80000100a00 */
[----:B------:R-:W2:Y:S01]  /*2b400*/  LDL.LU R73, [R1+0x4f4] ;  /* 0x0004f40001497983 */ /* 0x000ea20000300800 */
[----:B------:R-:W-:-:S03]  /*2b410*/  IMAD.MOV.U32 R74, RZ, RZ, R252 ;  /* 0x000000ffff4a7224 */ /* 0x000fc600078e00fc */
[----:B------:R-:W3:Y:S04]  /*2b420*/  LDL.LU R252, [R1+0x34e0] ;  /* 0x0034e00001fc7983 */ /* 0x000ee80000300800 */
[----:B------:R-:W-:Y:S04]  /*2b430*/  STL.64 [R1+0x5d0], R84 ;  /* 0x0005d05401007387 */ /* 0x000fe80000100a00 */
[----:B------:R1:W-:Y:S01]  /*2b440*/  STL.64 [R1+0x5d8], R86 ;  /* 0x0005d85601007387 */ /* 0x0003e20000100a00 */
[----:B------:R-:W-:Y:S01]  /*2b450*/  MOV R75, R2 ;  /* 0x00000002004b7202 */ /* 0x000fe20000000f00 */
[C---:B------:R-:W-:Y:S02]  /*2b460*/  HMMA.1688.F32.TF32 R120, R236.reuse, R6, R120 ;  /* 0x00000006ec78723c */ /* 0x040fe40000081078 */
[----:B------:R-:W-:Y:S04]  /*2b470*/  LDS R68, [R0+0xc700] ;  /* 0x00c7000000447984 */ /* 0x000fe80000000800 */
[----:B------:R-:W-:Y:S04]  /*2b480*/  LDS R70, [R0+0xe700] ;  /* 0x00e7000000467984 */ /* 0x000fe80000000800 */
[----:B-1----:R-:W3:Y:S04]  /*2b490*/  LDL.LU.64 R86, [R1+0x34d8] ;  /* 0x0034d80001567983 */ /* 0x002ee80000300a00 */
[----:B------:R-:W3:Y:S04]  /*2b4a0*/  LDL.LU.64 R84, [R1+0x34d0] ;  /* 0x0034d00001547983 */ /* 0x000ee80000300a00 */
        /* <DEDUP_REMOVED lines=16> */
[----:B-1----:R-:W4:Y:S04]  /*2b5b0*/  LDL.LU.64 R78, [R1+0x3498] ;  /* 0x00349800014e7983 */ /* 0x002f280000300a00 */
[----:B------:R-:W4:Y:S01]  /*2b5c0*/  LDL.LU.64 R76, [R1+0x3490] ;  /* 0x00349000014c7983 */ /* 0x000f220000300a00 */
[C---:B--2---:R-:W-:Y:S11]  /*2b5d0*/  HMMA.1688.F32.TF32 R72, R236.reuse, R42, R72 ;  /* 0x0000002aec48723c */ /* 0x044ff60000081048 */
[----:B------:R-:W-:Y:S11]  /*2b5e0*/  @!UPT UIADD3 URZ, URZ, URZ, URZ ;  /* 0x0000003f3f3ff290 */ /* 0x000ff6000fffe03f */
[----:B------:R-:W-:Y:S01]  /*2b5f0*/  @!UPT UIADD3 URZ, URZ, URZ, URZ ;  /* 0x0000003f3f3ff290 */ /* 0x000fe2000fffe03f */
[----:B------:R-:W-:Y:S04]  /*2b600*/  STL.64 [R1+0x580], R72 ;  /* 0x0005804801007387 */ /* 0x000fe80000100a00 */
[----:B------:R1:W-:Y:S02]  /*2b610*/  STL.64 [R1+0x588], R74 ;  /* 0x0005884a01007387 */ /* 0x0003e40000100a00 */
[C---:B-1----:R-:W-:Y:S11]  /*2b620*/  HMMA.1688.F32.TF32 R72, R236.reuse, R38, R244 ;  /* 0x00000026ec48723c */ /* 0x042ff600000810f4 */
[----:B------:R-:W-:Y:S11]  /*2b630*/  @!UPT UIADD3 URZ, URZ, URZ, URZ ;  /* 0x0000003f3f3ff290 */ /* 0x000ff6000fffe03f */
[----:B------:R-:W-:Y:S01]  /*2b640*/  @!UPT UIADD3 URZ, URZ, URZ, URZ ;  /* 0x0000003f3f3ff290 */ /* 0x000fe2000fffe03f */
[----:B------:R-:W-:Y:S04]  /*2b650*/  STL.64 [R1+0x4d0], R72 ;  /* 0x0004d04801007387 */ /* 0x000fe80000100a00 */
[----:B------:R3:W-:Y:S02]  /*2b660*/  STL.64 [R1+0x4d8], R74 ;  /* 0x0004d84a01007387 */ /* 0x0007e40000100a00 */
[C---:B---3--:R-:W-:Y:S08]  /*2b670*/  HMMA.1688.F32.TF32 R72, R236.reuse, R26, R80 ;  /* 0x0000001aec48723c */ /* 0x048ff00000081050 */
[C---:B----4-:R-:W-:Y:S08]  /*2b680*/  HMMA.1688.F32.TF32 R244, R236.reuse, R34, R76 ;  /* 0x00000022ecf4723c */ /* 0x050ff0000008104c */
[C---:B------:R-:W-:Y:S11]  /*2b690*/  HMMA.1688.F32.TF32 R76, R236.reuse, R30, R212 ;  /* 0x0000001eec4c723c */ /* 0x040ff600000810d4 */
[----:B------:R-:W-:Y:S04]  /*2b6a0*/  @!UPT UIADD3 URZ, URZ, URZ, URZ ;  /* 0x0000003f3f3ff290 */ /* 0x000fe8000fffe03f */
[----:B------:R-:W-:Y:S04]  /*2b6b0*/  STL.64 [R1+0x570], R244 ;  /* 0x000570f401007387 */ /* 0x000fe80000100a00 */
[----:B------:R-:W-:Y:S04]  /*2b6c0*/  STL.64 [R1+0x578], R246 ;  /* 0x000578f601007387 */ /* 0x000fe80000100a00 */
[----:B------:R-:W-:Y:S04]  /*2b6d0*/  STL [R1+0x33c8], R73 ;  /* 0x0033c84901007387 */ /* 0x000fe80000100800 */
[----:B------:R-:W-:Y:S04]  /*2b6e0*/  STL.64 [R1+0x560], R76 ;  /* 0x0005604c01007387 */ /* 0x000fe80000100a00 */
[----:B------:R1:W-:Y:S01]  /*2b6f0*/  STL.64 [R1+0x568], R78 ;  /* 0x0005684e01007387 */ /* 0x0003e20000100a00 */
[C---:B------:R-:W-:Y:S03]  /*2b700*/  HMMA.1688.F32.TF32 R80, R236.reuse, R18, R84 ;  /* 0x00000012ec50723c */ /* 0x040fe60000081054 */
[----:B------:R-:W-:Y:S04]  /*2b710*/  LDS R244, [R0+0x10000] ;  /* 0x0100000000f47984 */ /* 0x000fe80000000800 */
[----:B------:R-:W-:Y:S01]  /*2b720*/  LDS R246, [R0+0x12000] ;  /* 0x0120000000f67984 */ /* 0x000fe20000000800 */
[----:B-1----:R-:W-:Y:S03]  /*2b730*/  HMMA.1688.F32.TF32 R76, R236, R22, R220 ;  /* 0x00000016ec4c723c */ /* 0x002fe600000810dc */
[----:B------:R-:W-:Y:S04]  /*2b740*/  STL [R1+0x33c4], R74 ;  /* 0x0033c44a01007387 */ /* 0x000fe80000100800 */
[----:B------:R-:W-:Y:S01]  /*2b750*/  STL [R1+0x33c0], R75 ;  /* 0x0033c04b01007387 */ /* 0x000fe20000100800 */
[----:B------:R-:W-:Y:S03]  /*2b760*/  HMMA.1688.F32.TF32 R200, R68, R54, R200 ;  /* 0x0000003644c8723c */ /* 0x000fe600000810c8 */
[----:B------:R-:W-:Y:S04]  /*2b770*/  LDS R245, [R3+0x10000] ;  /* 0x0100000003f57984 */ /* 0x000fe80000000800 */
[----:B------:R-:W-:Y:S08]  /*2b780*/  LDS R247, [R3+0x12000] ;  /* 0x0120000003f77984 */ /* 0x000ff00000000800 */
[----:B------:R-:W-:Y:S04]  /*2b790*/  STL.64 [R1+0x33d8], R78 ;  /* 0x0033d84e01007387 */ /* 0x000fe80000100a00 */
[----:B------:R1:W-:Y:S02]  /*2b7a0*/  STL.64 [R1+0x33d0], R76 ;  /* 0x0033d04c01007387 */ /* 0x0003e40000100a00 */
[----:B-1----:R-:W-:Y:S02]  /*2b7b0*/  HMMA.1688.F32.TF32 R76, R236, R14, R112 ;  /* 0x0000000eec4c723c */ /* 0x002fe40000081070 */
[----:B------:R-:W-:Y:S04]  /*2b7c0*/  STL.64 [R1+0x730], R80 ;  /* 0x0007305001007387 */ /* 0x000fe80000100a00 */
[----:B------:R1:W-:Y:S02]  /*2b7d0*/  STL.64 [R1+0x738], R82 ;  /* 0x0007385201007387 */ /* 0x0003e40000100a00 */
[----:B------:R-:W-:Y:S08]  /*2b7e0*/  HMMA.1688.F32.TF32 R84, R232, R66, R92 ;  /* 0x00000042e854723c */ /* 0x000ff0000008105c */
[----:B-1----:R-:W-:Y:S08]  /*2b7f0*/  HMMA.1688.F32.TF32 R80, R236, R10, R88 ;  /* 0x0000000aec50723c */ /* 0x002ff00000081058 */
[----:B------:R-:W-:-:S02]  /*2b800*/  IMAD.MOV.U32 R74, RZ, RZ, R77 ;  /* 0x000000ffff4a7224 */ /* 0x000fc400078e004d */
[----:B------:R-:W-:Y:S02]  /*2b810*/  IMAD.MOV.U32 R75, RZ, RZ, R78 ;  /* 0x000000ffff4b7224 */ /* 0x000fe400078e004e */
[----:B------:R-:W-:Y:S01]  /*2b820*/  IMAD.MOV.U32 R73, RZ, RZ, R76 ;  /* 0x000000ffff497224 */ /* 0x000fe200078e004c */
[C---:B------:R-:W-:Y:S02]  /*2b830*/  HMMA.1688.F32.TF32 R88, R232.reuse, R58, R96 ;  /* 0x0000003ae858723c */ /* 0x040fe40000081060 */
[----:B------:R-:W-:Y:S04]  /*2b840*/  STL.64 [R1+0x33e8], R74 ;  /* 0x0033e84a01007387 */ /* 0x000fe80000100a00 */
[----:B------:R1:W-:Y:S02]  /*2b850*/  STL.64 [R1+0x33e0], R72 ;  /* 0x0033e04801007387 */ /* 0x0003e40000100a00 */
[C---:B-1----:R-:W-:Y:S02]  /*2b860*/  HMMA.1688.F32.TF32 R72, R232.reuse, R62, R152 ;  /* 0x0000003ee848723c */ /* 0x042fe40000081098 */
        /* <DEDUP_REMOVED lines=18> */
[C---:B------:R-:W-:Y:S11]  /*2b990*/  HMMA.1688.F32.TF32 R72, R232.reuse, R46, R168 ;  /* 0x0000002ee848723c */ /* 0x040ff600000810a8 */
[----:B------:R-:W-:Y:S11]  /*2b9a0*/  @!UPT UIADD3 URZ, URZ, URZ, URZ ;  /* 0x0000003f3f3ff290 */ /* 0x000ff6000fffe03f */
[----:B------:R-:W-:Y:S02]  /*2b9b0*/  @!UPT UIADD3 URZ, URZ, URZ, URZ ;  /* 0x0000003f3f3ff290 */ /* 0x000fe4000fffe03f */
[----:B------:R-:W-:Y:S01]  /*2b9c0*/  IMAD.MOV.U32 R239, RZ, RZ, R72 ;  /* 0x000000ffffef7224 */ /* 0x000fe200078e0048 */
[----:B------:R-:W-:Y:S01]  /*2b9d0*/  MOV R236, R75 ;  /* 0x0000004b00ec7202 */ /* 0x000fe20000000f00 */
[----:B------:R-:W-:Y:S02]  /*2b9e0*/  IMAD.MOV.U32 R238, RZ, RZ, R73 ;  /* 0x000000ffffee7224 */ /* 0x000fe400078e0049 */
[----:B------:R-:W-:Y:S02]  /*2b9f0*/  IMAD.MOV.U32 R237, RZ, RZ, R74 ;  /* 0x000000ffffed7224 */ /* 0x000fe400078e004a */
[C---:B------:R-:W-:Y:S08]  /*2ba00*/  HMMA.1688.F32.TF32 R72, R232.reuse, R38, R176 ;  /* 0x00000026e848723c */ /* 0x040ff000000810b0 */
[C---:B------:R-:W-:Y:S08]  /*2ba10*/  HMMA.1688.F32.TF32 R92, R232.reuse, R50, R100 ;  /* 0x00000032e85c723c */ /* 0x040ff00000081064 */
[----:B------:R-:W-:Y:S08]  /*2ba20*/  HMMA.1688.F32.TF32 R96, R232, R42, R104 ;  /* 0x0000002ae860723c */ /* 0x000ff00000081068 */
[----:B------:R-:W-:Y:S01]  /*2ba30*/  IMAD.MOV.U32 R82, RZ, RZ, R72 ;  /* 0x000000ffff527224 */ /* 0x000fe200078e0048 */
[----:B------:R-:W-:Y:S01]  /*2ba40*/  MOV R87, R75 ;  /* 0x0000004b00577202 */ /* 0x000fe20000000f00 */
[----:B------:R-:W-:-:S02]  /*2ba50*/  IMAD.MOV.U32 R83, RZ, RZ, R73 ;  /* 0x000000ffff537224 */ /* 0x000fc400078e0049 */
[----:B------:R-:W-:Y:S02]  /*2ba60*/  IMAD.MOV.U32 R123, RZ, RZ, R74 ;  /* 0x000000ffff7b7224 */ /* 0x000fe400078e004a */
[C---:B------:R-:W-:Y:S01]  /*2ba70*/  HMMA.1688.F32.TF32 R72, R232.reuse, R30, R184 ;  /* 0x0000001ee848723c */ /* 0x040fe200000810b8 */
[----:B------:R-:W-:Y:S07]  /*2ba80*/  STL.64 [R1+0x33f0], R88 ;  /* 0x0033f05801007387 */ /* 0x000fee0000100a00 */
[C---:B------:R-:W-:Y:S01]  /*2ba90*/  HMMA.1688.F32.TF32 R104, R232.reuse, R34, R108 ;  /* 0x00000022e868723c */ /* 0x040fe2000008106c */
[----:B------:R1:W-:Y:S04]  /*2baa0*/  STL [R1+0x339c], R92 ;  /* 0x00339c5c01007387 */ /* 0x0003e80000100800 */
[----:B------:R2:W-:Y:S03]  /*2bab0*/  STL [R1+0x3398], R93 ;  /* 0x0033985d01007387 */ /* 0x0005e60000100800 */
[C---:B------:R-:W-:Y:S01]  /*2bac0*/  HMMA.1688.F32.TF32 R112, R232.reuse, R26, R116 ;  /* 0x0000001ae870723c */ /* 0x040fe20000081074 */
[----:B------:R3:W-:Y:S04]  /*2bad0*/  STL [R1+0x3394], R94 ;  /* 0x0033945e01007387 */ /* 0x0007e80000100800 */
[----:B------:R4:W-:Y:S03]  /*2bae0*/  STL [R1+0x3390], R95 ;  /* 0x0033905f01007387 */ /* 0x0009e60000100800 */
[----:B-1----:R-:W-:Y:S01]  /*2baf0*/  IMAD.MOV.U32 R92, RZ, RZ, R72 ;  /* 0x000000ffff5c7224 */ /* 0x002fe200078e0048 */
[----:B------:R-:W-:Y:S01]  /*2bb00*/  HMMA.1688.F32.TF32 R116, R232, R22, R192 ;  /* 0x00000016e874723c */ /* 0x000fe200000810c0 */
[----:B--2---:R-:W-:-:S02]  /*2bb10*/  IMAD.MOV.U32 R93, RZ, RZ, R73 ;  /* 0x000000ffff5d7224 */ /* 0x004fc400078e0049 */
[----:B---3--:R-:W-:Y:S01]  /*2bb20*/  IMAD.MOV.U32 R94, RZ, RZ, R74 ;  /* 0x000000ffff5e7224 */ /* 0x008fe200078e004a */
[----:B----4-:R-:W-:-:S04]  /*2bb30*/  MOV R95, R75 ;  /* 0x0000004b005f7202 */ /* 0x010fc80000000f00 */
[----:B------:R-:W-:Y:S01]  /*2bb40*/  HMMA.1688.F32.TF32 R72, R232, R18, R124 ;  /* 0x00000012e848723c */ /* 0x000fe2000008107c */
[----:B------:R-:W-:Y:S04]  /*2bb50*/  STL.64 [R1+0x3408], R238 ;  /* 0x003408ee01007387 */ /* 0x000fe80000100a00 */
[----:B------:R-:W-:Y:S04]  /*2bb60*/  STL.64 [R1+0x3400], R236 ;  /* 0x003400ec01007387 */ /* 0x000fe80000100a00 */
[----:B------:R1:W-:Y:S04]  /*2bb70*/  STL [R1+0x338c], R97 ;  /* 0x00338c6101007387 */ /* 0x0003e80000100800 */
[----:B------:R2:W-:Y:S04]  /*2bb80*/  STL [R1+0x3388], R98 ;  /* 0x0033886201007387 */ /* 0x0005e80000100800 */
[----:B------:R3:W-:Y:S04]  /*2bb90*/  STL [R1+0x3384], R99 ;  /* 0x0033846301007387 */ /* 0x0007e80000100800 */
[----:B------:R-:W-:Y:S04]  /*2bba0*/  STL.64 [R1+0x3438], R86 ;  /* 0x0034385601007387 */ /* 0x000fe80000100a00 */
[----:B------:R-:W-:Y:S04]  /*2bbb0*/  STL.64 [R1+0x3430], R84 ;  /* 0x0034305401007387 */ /* 0x000fe80000100a00 */
[----:B------:R-:W-:Y:S04]  /*2bbc0*/  STL.64 [R1+0x3428], R122 ;  /* 0x0034287a01007387 */ /* 0x000fe80000100a00 */
[----:B------:R-:W-:Y:S04]  /*2bbd0*/  STL.64 [R1+0x3420], R120 ;  /* 0x0034207801007387 */ /* 0x000fe80000100a00 */
[----:B------:R-:W-:Y:S04]  /*2bbe0*/  STL.64 [R1+0x3418], R82 ;  /* 0x0034185201007387 */ /* 0x000fe80000100a00 */
[----:B------:R-:W-:Y:S04]  /*2bbf0*/  STL.64 [R1+0x3410], R80 ;  /* 0x0034105001007387 */ /* 0x000fe80000100a00 */
[----:B------:R-:W-:Y:S04]  /*2bc00*/  STL [R1+0x3380], R104 ;  /* 0x0033806801007387 */ /* 0x000fe80000100800 */
[----:B------:R-:W-:Y:S04]  /*2bc10*/  STL [R1+0x337c], R105 ;  /* 0x00337c6901007387 */ /* 0x000fe80000100800 */
[----:B------:R-:W-:Y:S01]  /*2bc20*/  STL [R1+0x3378], R106 ;  /* 0x0033786a01007387 */ /* 0x000fe20000100800 */
[----:B------:R-:W-:Y:S03]  /*2bc30*/  HMMA.1688.F32.TF32 R52, R68, R22, R224 ;  /* 0x000000164434723c */ /* 0x000fe600000810e0 */
[----:B------:R-:W-:Y:S04]  /*2bc40*/  STL [R1+0x3374], R107 ;  /* 0x0033746b01007387 */ /* 0x000fe80000100800 */
[----:B------:R-:W-:Y:S04]  /*2bc50*/  STL.64 [R1+0x3448], R94 ;  /* 0x0034485e01007387 */ /* 0x000fe80000100a00 */
[----:B------:R-:W-:Y:S04]  /*2bc60*/  STL.64 [R1+0x3440], R92 ;  /* 0x0034405c01007387 */ /* 0x000fe80000100a00 */
[----:B------:R-:W-:Y:S01]  /*2bc70*/  STL [R1+0x3370], R113 ;  /* 0x0033707101007387 */ /* 0x000fe20000100800 */
[----:B-1----:R-:W-:-:S03]  /*2bc80*/  IMAD.MOV.U32 R97, RZ, RZ, R72 ;  /* 0x000000ffff617224 */ /* 0x002fc600078e0048 */
[----:B------:R-:W-:Y:S01]  /*2bc90*/  STL [R1+0x336c], R114 ;  /* 0x00336c7201007387 */ /* 0x000fe20000100800 */
[----:B--2---:R-:W-:-:S03]  /*2bca0*/  IMAD.MOV.U32 R98, RZ, RZ, R73 ;  /* 0x000000ffff627224 */ /* 0x004fc600078e0049 */
[----:B------:R-:W-:Y:S01]  /*2bcb0*/  STL [R1+0x3368], R115 ;  /* 0x0033687301007387 */ /* 0x000fe20000100800 */
[----:B---3--:R-:W-:-:S03]  /*2bcc0*/  IMAD.MOV.U32 R99, RZ, RZ, R74 ;  /* 0x000000ffff637224 */ /* 0x008fc600078e004a */
[----:B------:R-:W-:Y:S04]  /*2bcd0*/  STL [R1+0x3364], R119 ;  /* 0x0033647701007387 */ /* 0x000fe80000100800 */
[----:B------:R1:W-:Y:S02]  /*2bce0*/  STL [R1+0x6cc], R75 ;  /* 0x0006cc4b01007387 */ /* 0x0003e40000100800 */
[----:B-1----:R-:W-:Y:S01]  /*2bcf0*/  HMMA.1688.F32.TF32 R72, R68, R46, R204 ;  /* 0x0000002e4448723c */ /* 0x002fe200000810cc */
[----:B------:R-:W-:Y:S01]  /*2bd00*/  MOV R113, R52 ;  /* 0x0000003400717202 */ /* 0x000fe20000000f00 */
[----:B------:R-:W-:-:S06]  /*2bd10*/  IMAD.MOV.U32 R114, RZ, RZ, R53 ;  /* 0x000000ffff727224 */ /* 0x000fcc00078e0035 */
[----:B------:R-:W-:Y:S01]  /*2bd20*/  HMMA.1688.F32.TF32 R192, R232, R6, R136 ;  /* 0x00000006e8c0723c */ /* 0x000fe20000081088 */
[----:B------:R-:W-:Y:S02]  /*2bd30*/  IMAD.MOV.U32 R115, RZ, RZ, R54 ;  /* 0x000000ffff737224 */ /* 0x000fe400078e0036 */
[----:B------:R-:W-:-:S05]  /*2bd40*/  IMAD.MOV.U32 R119, RZ, RZ, R55 ;  /* 0x000000ffff777224 */ /* 0x000fca00078e0037 */
[----:B------:R-:W-:Y:S01]  /*2bd50*/  HMMA.1688.F32.TF32 R124, R232, R14, R128 ;  /* 0x0000000ee87c723c */ /* 0x000fe20000081080 */
[----:B------:R-:W-:Y:S01]  /*2bd60*/  LDSM.16.M88.4 R52, [R252+0x41080] ;  /* 0x04108000fc34783b */ /* 0x000fe20000000200 */
[----:B------:R-:W-:Y:S01]  /*2bd70*/  MOV R76, R49 ;  /* 0x00000031004c7202 */ /* 0x000fe20000000f00 */
[----:B------:R-:W-:Y:S01]  /*2bd80*/  IMAD.MOV.U32 R77, RZ, RZ, R48 ;  /* 0x000000ffff4d7224 */ /* 0x000fe200078e0030 */
[----:B------:R-:W-:-:S04]  /*2bd90*/  MOV R2, R79 ;  /* 0x0000004f00027202 */ /* 0x000fc80000000f00 */
[----:B------:R-:W-:Y:S01]  /*2bda0*/  HMMA.1688.F32.TF32 R184, R68, R18, R188 ;  /* 0x0000001244b8723c */ /* 0x000fe200000810bc */
[----:B------:R-:W-:-:S07]  /*2bdb0*/  IMAD.MOV.U32 R78, RZ, RZ, R45 ;  /* 0x000000ffff4e7224 */ /* 0x000fce00078e002d */
[----:B------:R-:W-:Y:S01]  /*2bdc0*/  HMMA.1688.F32.TF32 R152, R68, R50, R156 ;  /* 0x000000324498723c */ /* 0x000fe2000008109c */
[----:B------:R-:W-:Y:S01]  /*2bdd0*/  LDSM.16.M88.4 R48, [R252+0x42080] ;  /* 0x04208000fc30783b */ /* 0x000fe20000000200 */
[----:B------:R-:W-:Y:S01]  /*2bde0*/  MOV R88, R33 ;  /* 0x0000002100587202 */ /* 0x000fe20000000f00 */
[----:B------:R-:W-:-:S05]  /*2bdf0*/  IMAD.MOV.U32 R89, RZ, RZ, R32 ;  /* 0x000000ffff597224 */ /* 0x000fca00078e0020 */
[----:B------:R-:W-:Y:S01]  /*2be00*/  HMMA.1688.F32.TF32 R160, R68, R42, R164 ;  /* 0x0000002a44a0723c */ /* 0x000fe200000810a4 */
[----:B------:R-:W-:Y:S02]  /*2be10*/  IMAD.MOV.U32 R90, RZ, RZ, R29 ;  /* 0x000000ffff5a7224 */ /* 0x000fe400078e001d */
[----:B------:R-:W-:-:S05]  /*2be20*/  IMAD.MOV.U32 R91, RZ, RZ, R28 ;  /* 0x000000ffff5b7224 */ /* 0x000fca00078e001c */
[----:B------:R-:W-:Y:S01]  /*2be30*/  HMMA.1688.F32.TF32 R212, R68, R38, R208 ;  /* 0x0000002644d4723c */ /* 0x000fe200000810d0 */
[----:B------:R-:W-:-:S07]  /*2be40*/  IMAD.MOV.U32 R102, RZ, RZ, R21 ;  /* 0x000000ffff667224 */ /* 0x000fce00078e0015 */
[----:B------:R-:W-:Y:S01]  /*2be50*/  HMMA.1688.F32.TF32 R196, R68, R10, R196 ;  /* 0x0000000a44c4723c */ /* 0x000fe200000810c4 */
[----:B------:R-:W-:Y:S01]  /*2be60*/  IMAD.MOV.U32 R103, RZ, RZ, R20 ;  /* 0x000000ffff677224 */ /* 0x000fe200078e0014 */
[----:B------:R-:W-:-:S06]  /*2be70*/  MOV R236, R17 ;  /* 0x0000001100ec7202 */ /* 0x000fcc0000000f00 */
[C---:B------:R-:W-:Y:S01]  /*2be80*/  HMMA.1688.F32.TF32 R168, R68.reuse, R34, R172 ;  /* 0x0000002244a8723c */ /* 0x040fe200000810ac */
[----:B------:R-:W-:Y:S01]  /*2be90*/  IMAD.MOV.U32 R237, RZ, RZ, R16 ;  /* 0x000000ffffed7224 */ /* 0x000fe200078e0010 */
[----:B------:R-:W-:Y:S01]  /*2bea0*/  MOV R104, R72 ;  /* 0x0000004800687202 */ /* 0x000fe20000000f00 */
[----:B------:R-:W-:Y:S05]  /*2beb0*/  STL.64 [R1+0x3458], R98 ;  /* 0x0034586201007387 */ /* 0x000fea0000100a00 */
[----:B------:R-:W-:Y:S01]  /*2bec0*/  HMMA.1688.F32.TF32 R220, R68, R30, R216 ;  /* 0x0000001e44dc723c */ /* 0x000fe200000810d8 */
[----:B------:R-:W-:-:S07]  /*2bed0*/  IMAD.MOV.U32 R238, RZ, RZ, R13 ;  /* 0x000000ffffee7224 */ /* 0x000fce00078e000d */
[C---:B------:R-:W-:Y:S01]  /*2bee0*/  HMMA.1688.F32.TF32 R240, R68.reuse, R6, R240 ;  /* 0x0000000644f0723c */ /* 0x040fe200000810f0 */
[----:B------:R-:W-:Y:S01]  /*2bef0*/  IMAD.MOV.U32 R239, RZ, RZ, R12 ;  /* 0x000000ffffef7224 */ /* 0x000fe200078e000c */
[----:B------:R-:W-:Y:S01]  /*2bf00*/  MOV R84, R9 ;  /* 0x0000000900547202 */ /* 0x000fe20000000f00 */
[----:B------:R-:W-:Y:S01]  /*2bf10*/  IMAD.MOV.U32 R85, RZ, RZ, R8 ;  /* 0x000000ffff557224 */ /* 0x000fe200078e0008 */
[----:B------:R-:W-:Y:S04]  /*2bf20*/  LDSM.16.M88.4 R204, [R252+0x4e080] ;  /* 0x04e08000fccc783b */ /* 0x000fe80000000200 */
[----:B------:R-:W-:Y:S01]  /*2bf30*/  HMMA.1688.F32.TF32 R136, R68, R66, R140 ;  /* 0x000000424488723c */ /* 0x000fe2000008108c */
[----:B------:R-:W-:-:S07]  /*2bf40*/  IMAD.MOV.U32 R79, RZ, RZ, R44 ;  /* 0x000000ffff4f7224 */ /* 0x000fce00078e002c */
[----:B------:R-:W-:Y:S01]  /*2bf50*/  HMMA.1688.F32.TF32 R128, R232, R10, R132 ;  /* 0x0000000ae880723c */ /* 0x000fe20000081084 */
[----:B------:R-:W-:Y:S01]  /*2bf60*/  IMAD.MOV.U32 R105, RZ, RZ, R73 ;  /* 0x000000ffff697224 */ /* 0x000fe200078e0049 */
[----:B------:R-:W-:Y:S01]  /*2bf70*/  LDSM.16.M88.4 R44, [R252+0x43080] ;  /* 0x04308000fc2c783b */ /* 0x000fe20000000200 */
[----:B------:R-:W-:Y:S01]  /*2bf80*/  MOV R72, R41 ;  /* 0x0000002900487202 */ /* 0x000fe20000000f00 */
[----:B------:R-:W-:Y:S02]  /*2bf90*/  IMAD.MOV.U32 R106, RZ, RZ, R74 ;  /* 0x000000ffff6a7224 */ /* 0x000fe400078e004a */
[----:B------:R-:W-:Y:S01]  /*2bfa0*/  IMAD.MOV.U32 R107, RZ, RZ, R75 ;  /* 0x000000ffff6b7224 */ /* 0x000fe200078e004b */
[----:B------:R-:W-:Y:S01]  /*2bfb0*/  LDSM.16.M88.4 R32, [R252+0x46080] ;  /* 0x04608000fc20783b */ /* 0x000fe20000000200 */
[----:B------:R-:W-:Y:S01]  /*2bfc0*/  HMMA.1688.F32.TF32 R140, R68, R62, R144 ;  /* 0x0000003e448c723c */ /* 0x000fe20000081090 */
[----:B------:R-:W-:Y:S02]  /*2bfd0*/  IMAD.MOV.U32 R73, RZ, RZ, R40 ;  /* 0x000000ffff497224 */ /* 0x000fe400078e0028 */
[----:B------:R-:W-:Y:S01]  /*2bfe0*/  LDSM.16.M88.4 R40, [R252+0x44080] ;  /* 0x04408000fc28783b */ /* 0x000fe20000000200 */
[----:B------:R-:W-:-:S04]  /*2bff0*/  IMAD.MOV.U32 R74, RZ, RZ, R37 ;  /* 0x000000ffff4a7224 */ /* 0x000fc800078e0025 */
[C---:B------:R-:W-:Y:S01]  /*2c000*/  HMMA.1688.F32.TF32 R188, R68.reuse, R14, R228 ;  /* 0x0000000e44bc723c */ /* 0x040fe200000810e4 */
[----:B------:R-:W-:Y:S01]  /*2c010*/  IMAD.MOV.U32 R75, RZ, RZ, R36 ;  /* 0x000000ffff4b7224 */ /* 0x000fe200078e0024 */
[----:B------:R-:W-:Y:S04]  /*2c020*/  LDSM.16.M88.4 R28, [R252+0x47080] ;  /* 0x04708000fc1c783b */ /* 0x000fe80000000200 */
[----:B------:R-:W-:Y:S02]  /*2c030*/  LDSM.16.M88.4 R36, [R252+0x45080] ;  /* 0x04508000fc24783b */ /* 0x000fe40000000200 */
[----:B------:R-:W-:Y:S02]  /*2c040*/  HMMA.1688.F32.TF32 R144, R68, R58, R148 ;  /* 0x0000003a4490723c */ /* 0x000fe40000081094 */
[----:B------:R-:W1:Y:S04]  /*2c050*/  LDSM.16.M88.4 R56, [R252+0x40080] ;  /* 0x04008000fc38783b */ /* 0x000e680000000200 */
[----:B------:R-:W2:Y:S04]  /*2c060*/  LDSM.16.M88.4 R20, [R252+0x49080] ;  /* 0x04908000fc14783b */ /* 0x000ea80000000200 */
[----:B------:R-:W3:Y:S04]  /*2c070*/  LDSM.16.M88.4 R16, [R252+0x4a080] ;  /* 0x04a08000fc10783b */ /* 0x000ee80000000200 */
[----:B------:R-:W-:Y:S01]  /*2c080*/  STL.64 [R1+0x3450], R96 ;  /* 0x0034506001007387 */ /* 0x000fe20000100a00 */
[----:B------:R-:W-:-:S03]  /*2c090*/  IMAD.MOV.U32 R86, RZ, RZ, R5 ;  /* 0x000000ffff567224 */ /* 0x000fc600078e0005 */
[----:B------:R-:W-:Y:S01]  /*2c0a0*/  STL.64 [R1+0x3468], R126 ;  /* 0x0034687e01007387 */ /* 0x000fe20000100a00 */
[----:B------:R-:W-:-:S03]  /*2c0b0*/  IMAD.MOV.U32 R87, RZ, RZ, R4 ;  /* 0x000000ffff577224 */ /* 0x000fc600078e0004 */
[----:B------:R-:W4:Y:S04]  /*2c0c0*/  LDSM.16.M88.4 R12, [R252+0x4b080] ;  /* 0x04b08000fc0c783b */ /* 0x000f280000000200 */
[----:B------:R-:W-:Y:S04]  /*2c0d0*/  STL.64 [R1+0x3460], R124 ;  /* 0x0034607c01007387 */ /* 0x000fe80000100a00 */
[----:B------:R-:W-:Y:S04]  /*2c0e0*/  STL.64 [R1+0x3478], R130 ;  /* 0x0034788201007387 */ /* 0x000fe80000100a00 */
[----:B------:R-:W1:Y:S04]  /*2c0f0*/  LDSM.16.M88.4 R8, [R252+0x4c080] ;  /* 0x04c08000fc08783b */ /* 0x000e680000000200 */
[----:B------:R-:W-:Y:S04]  /*2c100*/  STL.64 [R1+0x3470], R128 ;  /* 0x0034708001007387 */ /* 0x000fe80000100a00 */
[----:B------:R-:W-:Y:S04]  /*2c110*/  STL [R1+0x3304], R184 ;  /* 0x003304b801007387 */ /* 0x000fe80000100800 */
[----:B------:R-:W1:Y:S04]  /*2c120*/  LDSM.16.M88.4 R4, [R252+0x4d080] ;  /* 0x04d08000fc04783b */ /* 0x000e680000000200 */
[----:B------:R-:W-:Y:S04]  /*2c130*/  STL [R1+0x3300], R185 ;  /* 0x003300b901007387 */ /* 0x000fe80000100800 */
[----:B------:R-:W-:Y:S04]  /*2c140*/  STL [R1+0x32fc], R186 ;  /* 0x0032fcba01007387 */ /* 0x000fe80000100800 */
        /* <DEDUP_REMOVED lines=16> */
[----:B------:R-:W-:Y:S01]  /*2c250*/  STL [R1+0x32f0], R54 ;  /* 0x0032f03601007387 */ /* 0x000fe20000100800 */
[----:B------:R-:W-:Y:S03]  /*2c260*/  HMMA.1688.F32.TF32 R176, R68, R26, R180 ;  /* 0x0000001a44b0723c */ /* 0x000fe600000810b4 */
[----:B------:R-:W-:Y:S04]  /*2c270*/  STL [R1+0x32e4], R55 ;  /* 0x0032e43701007387 */ /* 0x000fe80000100800 */
[----:B------:R-:W-:Y:S01]  /*2c280*/  STL [R1+0x3338], R50 ;  /* 0x0033383201007387 */ /* 0x000fe20000100800 */
[C---:B------:R-:W-:Y:S03]  /*2c290*/  HMMA.1688.F32.TF32 R68, R244.reuse, R52, R236 ;  /* 0x00000034f444723c */ /* 0x040fe600000810ec */
[----:B------:R-:W-:Y:S04]  /*2c2a0*/  STL [R1+0x3334], R51 ;  /* 0x0033343301007387 */ /* 0x000fe80000100800 */
[----:B------:R1:W-:Y:S01]  /*2c2b0*/  STL [R1+0x3340], R46 ;  /* 0x0033402e01007387 */ /* 0x0003e20000100800 */
[----:B------:R-:W-:Y:S03]  /*2c2c0*/  HMMA.1688.F32.TF32 R80, R244, R56, R84 ;  /* 0x00000038f450723c */ /* 0x000fe60000081054 */
        /* <DEDUP_REMOVED lines=9> */
[----:B--2---:R-:W-:Y:S04]  /*2c360*/  STL [R1+0x32b0], R22 ;  /* 0x0032b01601007387 */ /* 0x004fe80000100800 */
[----:B------:R-:W-:Y:S04]  /*2c370*/  STL [R1+0x32ac], R23 ;  /* 0x0032ac1701007387 */ /* 0x000fe80000100800 */
[----:B---3--:R-:W-:Y:S04]  /*2c380*/  STL [R1+0x32b8], R18 ;  /* 0x0032b81201007387 */ /* 0x008fe80000100800 */
[----:B------:R-:W-:Y:S04]  /*2c390*/  STL [R1+0x32b4], R19 ;  /* 0x0032b41301007387 */ /* 0x000fe80000100800 */
[----:B----4-:R-:W-:Y:S04]  /*2c3a0*/  STL [R1+0x3290], R14 ;  /* 0x0032900e01007387 */ /* 0x010fe80000100800 */
[----:B------:R-:W-:Y:S01]  /*2c3b0*/  STL [R1+0x328c], R15 ;  /* 0x00328c0f01007387 */ /* 0x000fe20000100800 */
[----:B------:R-:W-:-:S03]  /*2c3c0*/  MOV R100, R25 ;  /* 0x0000001900647202 */ /* 0x000fc60000000f00 */
[----:B------:R-:W-:Y:S01]  /*2c3d0*/  STL [R1+0x3298], R10 ;  /* 0x0032980a01007387 */ /* 0x000fe20000100800 */
[----:B------:R-:W-:-:S03]  /*2c3e0*/  IMAD.MOV.U32 R101, RZ, RZ, R24 ;  /* 0x000000ffff657224 */ /* 0x000fc600078e0018 */
[----:B------:R-:W-:Y:S04]  /*2c3f0*/  STL [R1+0x3294], R11 ;  /* 0x0032940b01007387 */ /* 0x000fe80000100800 */
[----:B------:R-:W-:Y:S04]  /*2c400*/  STL [R1+0x329c], R6 ;  /* 0x00329c0601007387 */ /* 0x000fe80000100800 */
[----:B------:R-:W-:Y:S04]  /*2c410*/  STL [R1+0x3288], R7 ;  /* 0x0032880701007387 */ /* 0x000fe80000100800 */
[----:B------:R-:W-:Y:S04]  /*2c420*/  STL [R1+0x32a0], R206 ;  /* 0x0032a0ce01007387 */ /* 0x000fe80000100800 */
[----:B------:R-:W-:Y:S01]  /*2c430*/  STL [R1+0x3284], R207 ;  /* 0x003284cf01007387 */ /* 0x000fe20000100800 */
[----:B-1----:R-:W-:-:S03]  /*2c440*/  MOV R46, R68 ;  /* 0x00000044002e7202 */ /* 0x002fc60000000f00 */
[----:B------:R-:W-:Y:S01]  /*2c450*/  STL [R1+0x327c], R234 ;  /* 0x00327cea01007387 */ /* 0x000fe20000100800 */
[----:B------:R-:W-:-:S03]  /*2c460*/  IMAD.MOV.U32 R47, RZ, RZ, R69 ;  /* 0x000000ffff2f7224 */ /* 0x000fc600078e0045 */
[----:B------:R-:W-:Y:S01]  /*2c470*/  STL [R1+0x3278], R235 ;  /* 0x003278eb01007387 */ /* 0x000fe20000100800 */
[----:B------:R-:W-:Y:S02]  /*2c480*/  IMAD.MOV.U32 R50, RZ, RZ, R70 ;  /* 0x000000ffff327224 */ /* 0x000fe400078e0046 */
[----:B------:R-:W-:Y:S01]  /*2c490*/  IMAD.MOV.U32 R51, RZ, RZ, R71 ;  /* 0x000000ffff337224 */ /* 0x000fe200078e0047 */
[----:B------:R-:W-:Y:S01]  /*2c4a0*/  STL [R1+0x2e28], R252 ;  /* 0x002e28fc01007387 */ /* 0x000fe20000100800 */
[----:B------:R-:W-:Y:S03]  /*2c4b0*/  HMMA.1688.F32.TF32 R68, R244, R48, R100 ;  /* 0x00000030f444723c */ /* 0x000fe60000081064 */
[----:B------:R1:W-:Y:S04]  /*2c4c0*/  STL.64 [R1+0xd0], R80 ;  /* 0x0000d05001007387 */ /* 0x0003e80000100a00 */
[----:B------:R2:W-:Y:S04]  /*2c4d0*/  STL.64 [R1+0xd8], R82 ;  /* 0x0000d85201007387 */ /* 0x0005e80000100a00 */
[----:B------:R-:W3:Y:S04]  /*2c4e0*/  LDL.LU R100, [R1] ;  /* 0x0000000001647983 */ /* 0x000ee80000300800 */
        /* <DEDUP_REMOVED lines=12> */
[----:B------:R-:W4:Y:S04]  /*2c5b0*/  LDL.LU R93, [R1+0x64] ;  /* 0x00006400015d7983 */ /* 0x000f280000300800 */
[----:B------:R-:W4:Y:S04]  /*2c5c0*/  LDL.LU R94, [R1+0x68] ;  /* 0x00006800015e7983 */ /* 0x000f280000300800 */
[----:B------:R-:W4:Y:S01]  /*2c5d0*/  LDL.LU R95, [R1+0x6c] ;  /* 0x00006c00015f7983 */ /* 0x000f220000300800 */
[----:B------:R-:W-:Y:S01]  /*2c5e0*/  MOV R196, R68 ;  /* 0x0000004400c47202 */ /* 0x000fe20000000f00 */
[----:B------:R-:W-:-:S02]  /*2c5f0*/  IMAD.MOV.U32 R197, RZ, RZ, R69 ;  /* 0x000000ffffc57224 */ /* 0x000fc400078e0045 */
[----:B------:R-:W-:Y:S01]  /*2c600*/  IMAD.MOV.U32 R198, RZ, RZ, R70 ;  /* 0x000000ffffc67224 */ /* 0x000fe200078e0046 */
[----:B------:R-:W4:Y:S01]  /*2c610*/  LDL.LU R120, [R1+0x30] ;  /* 0x0000300001787983 */ /* 0x000f220000300800 */
[----:B------:R-:W-:Y:S02]  /*2c620*/  IMAD.MOV.U32 R188, RZ, RZ, R71 ;  /* 0x000000ffffbc7224 */ /* 0x000fe400078e0047 */
[----:B------:R-:W-:Y:S01]  /*2c630*/  HMMA.1688.F32.TF32 R68, R244, R44, R88 ;  /* 0x0000002cf444723c */ /* 0x000fe20000081058 */
[----:B------:R-:W4:Y:S04]  /*2c640*/  LDL.LU R121, [R1+0x34] ;  /* 0x0000340001797983 */ /* 0x000f280000300800 */
[----:B------:R-:W4:Y:S04]  /*2c650*/  LDL.LU R122, [R1+0x38] ;  /* 0x00003800017a7983 */ /* 0x000f280000300800 */
[----:B------:R-:W4:Y:S04]  /*2c660*/  LDL.LU R123, [R1+0x3c] ;  /* 0x00003c00017b7983 */ /* 0x000f280000300800 */
[----:B------:R-:W4:Y:S04]  /*2c670*/  LDL.LU R108, [R1+0x50] ;  /* 0x00005000016c7983 */ /* 0x000f280000300800 */
[----:B------:R-:W4:Y:S04]  /*2c680*/  LDL.LU R109, [R1+0x54] ;  /* 0x00005400016d7983 */ /* 0x000f280000300800 */
[----:B------:R-:W4:Y:S04]  /*2c690*/  LDL.LU R110, [R1+0x58] ;  /* 0x00005800016e7983 */ /* 0x000f280000300800 */
[----:B------:R-:W4:Y:S01]  /*2c6a0*/  LDL.LU R111, [R1+0x5c] ;  /* 0x00005c00016f7983 */ /* 0x000f220000300800 */
[----:B------:R-:W-:Y:S01]  /*2c6b0*/  MOV R189, R68 ;  /* 0x0000004400bd7202 */ /* 0x000fe20000000f00 */
[----:B------:R-:W-:-:S02]  /*2c6c0*/  IMAD.MOV.U32 R190, RZ, RZ, R69 ;  /* 0x000000ffffbe7224 */ /* 0x000fc400078e0045 */
[----:B------:R-:W-:Y:S01]  /*2c6d0*/  IMAD.MOV.U32 R191, RZ, RZ, R70 ;  /* 0x000000ffffbf7224 */ /* 0x000fe200078e0046 */
[----:B-1----:R-:W4:Y:S01]  /*2c6e0*/  LDL.LU R80, [R1+0x40] ;  /* 0x0000400001507983 */ /* 0x002f220000300800 */
[----:B------:R-:W-:Y:S02]  /*2c6f0*/  IMAD.MOV.U32 R184, RZ, RZ, R71 ;  /* 0x000000ffffb87224 */ /* 0x000fe400078e0047 */
[----:B------:R-:W-:Y:S01]  /*2c700*/  HMMA.1688.F32.TF32 R68, R244, R40, R72 ;  /* 0x00000028f444723c */ /* 0x000fe20000081048 */
[----:B------:R-:W4:Y:S04]  /*2c710*/  LDL.LU R81, [R1+0x44] ;  /* 0x0000440001517983 */ /* 0x000f280000300800 */
[----:B--2---:R-:W2:Y:S04]  /*2c720*/  LDL.LU R82, [R1+0x48] ;  /* 0x0000480001527983 */ /* 0x004ea80000300800 */
[----:B------:R-:W2:Y:S04]  /*2c730*/  LDL.LU R83, [R1+0x4c] ;  /* 0x00004c0001537983 */ /* 0x000ea80000300800 */
[----:B------:R-:W2:Y:S04]  /*2c740*/  LDL.LU R236, [R1+0x10] ;  /* 0x0000100001ec7983 */ /* 0x000ea80000300800 */
[----:B------:R-:W2:Y:S04]  /*2c750*/  LDL.LU R237, [R1+0x14] ;  /* 0x0000140001ed7983 */ /* 0x000ea80000300800 */
[----:B------:R-:W2:Y:S04]  /*2c760*/  LDL.LU R238, [R1+0x18] ;  /* 0x0000180001ee7983 */ /* 0x000ea80000300800 */
[----:B------:R-:W2:Y:S01]  /*2c770*/  LDL.LU R239, [R1+0x1c] ;  /* 0x00001c0001ef7983 */ /* 0x000ea20000300800 */
[----:B------:R-:W-:Y:S01]  /*2c780*/  MOV R185, R68 ;  /* 0x0000004400b97202 */ /* 0x000fe20000000f00 */
[----:B------:R-:W-:-:S02]  /*2c790*/  IMAD.MOV.U32 R186, RZ, RZ, R69 ;  /* 0x000000ffffba7224 */ /* 0x000fc400078e0045 */
[----:B------:R-:W2:Y:S01]  /*2c7a0*/  LDL.LU R88, [R1+0x6b0] ;  /* 0x0006b00001587983 */ /* 0x000ea20000300800 */
[----:B------:R-:W-:Y:S02]  /*2c7b0*/  IMAD.MOV.U32 R187, RZ, RZ, R70 ;  /* 0x000000ffffbb7224 */ /* 0x000fe400078e0046 */
[----:B------:R-:W-:Y:S01]  /*2c7c0*/  IMAD.MOV.U32 R199, RZ, RZ, R71 ;  /* 0x000000ffffc77224 */ /* 0x000fe200078e0047 */
[----:B------:R-:W2:Y:S01]  /*2c7d0*/  LDL.LU R89, [R1+0x6b4] ;  /* 0x0006b40001597983 */ /* 0x000ea20000300800 */
[----:B------:R-:W-:Y:S03]  /*2c7e0*/  HMMA.1688.F32.TF32 R68, R244, R36, R76 ;  /* 0x00000024f444723c */ /* 0x000fe6000008104c */
        /* <DEDUP_REMOVED lines=12> */
[----:B------:R-:W2:Y:S04]  /*2c8b0*/  LDL.LU R250, [R1+0x3484] ;  /* 0x0034840001fa7983 */ /* 0x000ea80000300800 */
[----:B------:R-:W2:Y:S01]  /*2c8c0*/  LDL.LU R251, [R1+0x3480] ;  /* 0x0034800001fb7983 */ /* 0x000ea20000300800 */
[----:B------:R-:W-:Y:S01]  /*2c8d0*/  MOV R240, R68 ;  /* 0x0000004400f07202 */ /* 0x000fe20000000f00 */
[----:B------:R-:W-:-:S02]  /*2c8e0*/  IMAD.MOV.U32 R241, RZ, RZ, R69 ;  /* 0x000000fffff17224 */ /* 0x000fc400078e0045 */
[----:B------:R-:W-:Y:S01]  /*2c8f0*/  IMAD.MOV.U32 R242, RZ, RZ, R70 ;  /* 0x000000fffff27224 */ /* 0x000fe200078e0046 */
[----:B------:R-:W1:Y:S01]  /*2c900*/  LDSM.16.M88.4 R24, [R252+0x48080] ;  /* 0x04808000fc18783b */ /* 0x000e620000000200 */
[----:B------:R-:W-:-:S03]  /*2c910*/  IMAD.MOV.U32 R243, RZ, RZ, R71 ;  /* 0x000000fffff37224 */ /* 0x000fc600078e0047 */
[----:B------:R-:W-:Y:S04]  /*2c920*/  LDS R66, [R0+0x12100] ;  /* 0x0121000000427984 */ /* 0x000fe80000000800 */
[----:B------:R-:W1:Y:S04]  /*2c930*/  LDS R67, [R3+0x12100] ;  /* 0x0121000003437984 */ /* 0x000e680000000800 */
[----:B------:R-:W-:Y:S04]  /*2c940*/  LDS R62, [R0+0x12200] ;  /* 0x01220000003e7984 */ /* 0x000fe80000000800 */
[----:B------:R-:W-:Y:S01]  /*2c950*/  LDS R63, [R3+0x12200] ;  /* 0x01220000033f7984 */ /* 0x000fe20000000800 */
[C---:B---3--:R-:W-:Y:S11]  /*2c960*/  HMMA.1688.F32.TF32 R68, R244.reuse, R32, R96 ;  /* 0x00000020f444723c */ /* 0x048ff60000081060 */
[----:B------:R-:W-:Y:S11]  /*2c970*/  @!UPT UIADD3 URZ, URZ, URZ, URZ ;  /* 0x0000003f3f3ff290 */ /* 0x000ff6000fffe03f */
[----:B------:R-:W-:Y:S02]  /*2c980*/  @!UPT UIADD3 URZ, URZ, URZ, URZ ;  /* 0x0000003f3f3ff290 */ /* 0x000fe4000fffe03f */
[----:B------:R-:W-:Y:S01]  /*2c990*/  MOV R54, R68 ;  /* 0x0000004400367202 */ /* 0x000fe20000000f00 */
[----:B------:R-:W-:Y:S02]  /*2c9a0*/  IMAD.MOV.U32 R58, RZ, RZ, R69 ;  /* 0x000000ffff3a7224 */ /* 0x000fe400078e0045 */
[----:B------:R-:W-:Y:S02]  /*2c9b0*/  IMAD.MOV.U32 R59, RZ, RZ, R70 ;  /* 0x000000ffff3b7224 */ /* 0x000fe400078e0046 */
[----:B------:R-:W-:Y:S02]  /*2c9c0*/  IMAD.MOV.U32 R55, RZ, RZ, R71 ;  /* 0x000000ffff377224 */ /* 0x000fe400078e0047 */
[C---:B----4-:R-:W-:Y:S11]  /*2c9d0*/  HMMA.1688.F32.TF32 R68, R244.reuse, R28, R92 ;  /* 0x0000001cf444723c */ /* 0x050ff6000008105c */
[----:B------:R-:W-:Y:S11]  /*2c9e0*/  @!UPT UIADD3 URZ, URZ, URZ, URZ ;  /* 0x0000003f3f3ff290 */ /* 0x000ff6000fffe03f */
[----:B------:R-:W-:Y:S02]  /*2c9f0*/  @!UPT UIADD3 URZ, URZ, URZ, URZ ;  /* 0x0000003f3f3ff290 */ /* 0x000fe4000fffe03f */
[----:B------:R-:W-:Y:S01]  /*2ca00*/  MOV R38, R68 ;  /* 0x0000004400267202 */ /* 0x000fe20000000f00 */
[----:B------:R-:W-:Y:S02]  /*2ca10*/  IMAD.MOV.U32 R39, RZ, RZ, R69 ;  /* 0x000000ffff277224 */ /* 0x000fe400078e0045 */
[----:B------:R-:W-:Y:S02]  /*2ca20*/  IMAD.MOV.U32 R42, RZ, RZ, R70 ;  /* 0x000000ffff2a7224 */ /* 0x000fe400078e0046 */
[----:B------:R-:W-:Y:S02]  /*2ca30*/  IMAD.MOV.U32 R43, RZ, RZ, R71 ;  /* 0x000000ffff2b7224 */ /* 0x000fe400078e0047 */
[C---:B-1----:R-:W-:Y:S08]  /*2ca40*/  HMMA.1688.F32.TF32 R68, R244.reuse, R24, R108 ;  /* 0x00000018f444723c */ /* 0x042ff0000008106c */
[C---:B--2---:R-:W-:Y:S11]  /*2ca50*/  HMMA.1688.F32.TF32 R80, R244.reuse, R20, R80 ;  /* 0x00000014f450723c */ /* 0x044ff60000081050 */
[----:B------:R-:W-:Y:S05]  /*2ca60*/  @!UPT UIADD3 URZ, URZ, URZ, URZ ;  /* 0x0000003f3f3ff290 */ /* 0x000fea000fffe03f */
[----:B------:R-:W-:Y:S01]  /*2ca70*/  MOV R30, R68 ;  /* 0x00000044001e7202 */ /* 0x000fe20000000f00 */
[----:B------:R-:W-:Y:S02]  /*2ca80*/  IMAD.MOV.U32 R31, RZ, RZ, R69 ;  /* 0x000000ffff1f7224 */ /* 0x000fe400078e0045 */
[----:B------:R-:W-:Y:S02]  /*2ca90*/  IMAD.MOV.U32 R34, RZ, RZ, R70 ;  /* 0x000000ffff227224 */ /* 0x000fe400078e0046 */
[----:B------:R-:W-:Y:S02]  /*2caa0*/  IMAD.MOV.U32 R35, RZ, RZ, R71 ;  /* 0x000000ffff237224 */ /* 0x000fe400078e0047 */
[C---:B------:R-:W-:Y:S01]  /*2cab0*/  HMMA.1688.F32.TF32 R68, R244.reuse, R16, R120 ;  /* 0x00000010f444723c */ /* 0x040fe20000081078 */
[----:B------:R-:W-:Y:S04]  /*2cac0*/  STL.64 [R1+0x40], R80 ;  /* 0x0000405001007387 */ /* 0x000fe80000100a00 */
[----:B------:R1:W-:Y:S03]  /*2cad0*/  STL.64 [R1+0x48], R82 ;  /* 0x0000485201007387 */ /* 0x0003e60000100a00 */
[C---:B------:R-:W-:Y:S08]  /*2cae0*/  HMMA.1688.F32.TF32 R84, R244.reuse, R12, R84 ;  /* 0x0000000cf454723c */ /* 0x040ff00000081054 */
[C---:B-1----:R-:W-:Y:S07]  /*2caf0*/  HMMA.1688.F32.TF32 R80, R244.reuse, R8, R236 ;  /* 0x00000008f450723c */ /* 0x042fee00000810ec */
[----:B------:R-:W-:Y:S04]  /*2cb00*/  STL.64 [R1+0x30], R68 ;  /* 0x0000304401007387 */ /* 0x000fe80000100a00 */
[----:B------:R1:W-:Y:S01]  /*2cb10*/  STL.64 [R1+0x38], R70 ;  /* 0x0000384601007387 */ /* 0x0003e20000100a00 */
[C---:B------:R-:W-:Y:S08]  /*2cb20*/  HMMA.1688.F32.TF32 R248, R244.reuse, R204, R248 ;  /* 0x000000ccf4f8723c */ /* 0x040ff000000810f8 */
[C---:B-1----:R-:W-:Y:S01]  /*2cb30*/  HMMA.1688.F32.TF32 R68, R244.reuse, R4, R100 ;  /* 0x00000004f444723c */ /* 0x042fe20000081064 */
[----:B------:R-:W-:Y:S04]  /*2cb40*/  STL.64 [R1+0x20], R84 ;  /* 0x0000205401007387 */ /* 0x000fe80000100a00 */
[----:B------:R-:W-:Y:S04]  /*2cb50*/  STL.64 [R1+0x28], R86 ;  /* 0x0000285601007387 */ /* 0x000fe80000100a00 */
[----:B------:R-:W-:Y:S04]  /*2cb60*/  STL.64 [R1+0x10], R80 ;  /* 0x0000105001007387 */ /* 0x000fe80000100a00 */
[----:B------:R-:W-:Y:S01]  /*2cb70*/  STL.64 [R1+0x18], R82 ;  /* 0x0000185201007387 */ /* 0x000fe20000100a00 */
[----:B------:R-:W-:Y:S03]  /*2cb80*/  HMMA.1688.F32.TF32 R244, R244, R232, R88 ;  /* 0x000000e8f4f4723c */ /* 0x000fe60000081058 */
[----:B------:R-:W-:Y:S06]  /*2cb90*/  STL [R1+0x32c0], R248 ;  /* 0x0032c0f801007387 */ /* 0x000fec0000100800 */
[----:B------:R-:W-:Y:S04]  /*2cba0*/  STL.64 [R1], R68 ;  /* 0x0000004401007387 */ /* 0x000fe80000100a00 */
[----:B------:R1:W-:Y:S02]  /*2cbb0*/  STL.64 [R1+0x8], R70 ;  /* 0x0000084601007387 */ /* 0x0003e40000100a00 */
[----:B-1----:R-:W-:Y:S02]  /*2cbc0*/  HMMA.1688.F32.TF32 R68, R64, R56, R72 ;  /* 0x000000384044723c */ /* 0x002fe40000081048 */
[----:B------:R-:W-:Y:S04]  /*2cbd0*/  STL [R1+0x32bc], R249 ;  /* 0x0032bcf901007387 */ /* 0x000fe80000100800 */
[----:B------:R-:W-:Y:S04]  /*2cbe0*/  STL [R1+0x32a8], R250 ;  /* 0x0032a8fa01007387 */ /* 0x000fe80000100800 */
[----:B------:R-:W-:Y:S04]  /*2cbf0*/  STL [R1+0x32a4], R251 ;  /* 0x0032a4fb01007387 */ /* 0x000fe80000100800 */
[----:B------:R-:W-:Y:S04]  /*2cc00*/  STL [R1+0x32cc], R244 ;  /* 0x0032ccf401007387 */ /* 0x000fe80000100800 */
[----:B------:R-:W-:Y:S04]  /*2cc10*/  STL [R1+0x32c8], R245 ;  /* 0x0032c8f501007387 */ /* 0x000fe80000100800 */
[----:B------:R-:W-:Y:S02]  /*2cc20*/  STL [R1+0x32c4], R246 ;  /* 0x0032c4f601007387 */ /* 0x000fe40000100800 */
[----:B------:R-:W-:-:S02]  /*2cc30*/  MOV R18, R71 ;  /* 0x0000004700127202 */ /* 0x000fc40000000f00 */
[----:B------:R-:W-:Y:S04]  /*2cc40*/  STL [R1+0x3280], R247 ;  /* 0x003280f701007387 */ /* 0x000fe80000100800 */
[----:B------:R-:W-:Y:S04]  /*2cc50*/  STL.64 [R1+0x1d0], R68 ;  /* 0x0001d04401007387 */ /* 0x000fe80000100a00 */
[----:B------:R1:W-:Y:S04]  /*2cc60*/  STL [R1+0x1d8], R70 ;  /* 0x0001d84601007387 */ /* 0x0003e80000100800 */
[----:B------:R2:W-:Y:S01]  /*2cc70*/  STL [R1+0x32d0], R18 ;  /* 0x0032d01201007387 */ /* 0x0005e20000100800 */
[----:B-1----:R-:W-:Y:S03]  /*2cc80*/  HMMA.1688.F32.TF32 R68, R64, R52, R76 ;  /* 0x000000344044723c */ /* 0x002fe6000008104c */
        /* <DEDUP_REMOVED lines=42> */
[----:B------:R-:W-:-:S02]  /*2cf30*/  IMAD.MOV.U32 R246, RZ, RZ, R69 ;  /* 0x000000fffff67224 */ /* 0x000fc400078e0045 */
[----:B------:R-:W-:Y:S02]  /*2cf40*/  IMAD.MOV.U32 R248, RZ, RZ, R70 ;  /* 0x000000fffff87224 */ /* 0x000fe400078e0046 */
[----:B------:R-:W-:Y:S04]  /*2cf50*/  STL [R1+0x32e0], R249 ;  /* 0x0032e0f901007387 */ /* 0x000fe80000100800 */
[----:B------:R-:W-:Y:S04]  /*2cf60*/  STL [R1+0x32dc], R248 ;  /* 0x0032dcf801007387 */ /* 0x000fe80000100800 */
[----:B------:R-:W-:Y:S04]  /*2cf70*/  STL [R1+0x32d8], R246 ;  /* 0x0032d8f601007387 */ /* 0x000fe80000100800 */
[----:B------:R-:W-:Y:S01]  /*2cf80*/  STL [R1+0x32d4], R245 ;  /* 0x0032d4f501007387 */ /* 0x000fe20000100800 */
[C---:B--2---:R-:W-:Y:S11]  /*2cf90*/  HMMA.1688.F32.TF32 R68, R64.reuse, R48, R92 ;  /* 0x000000304044723c */ /* 0x044ff6000008105c */
[----:B------:R-:W-:Y:S11]  /*2cfa0*/  @!UPT UIADD3 URZ, URZ, URZ, URZ ;  /* 0x0000003f3f3ff290 */ /* 0x000ff6000fffe03f */
[----:B------:R-:W-:Y:S01]  /*2cfb0*/  @!UPT UIADD3 URZ, URZ, URZ, URZ ;  /* 0x0000003f3f3ff290 */ /* 0x000fe2000fffe03f */
[----:B------:R3:W-:Y:S01]  /*2cfc0*/  STL.64 [R1+0x1b0], R68 ;  /* 0x0001b04401007387 */ /* 0x0007e20000100a00 */
[----:B------:R-:W-:Y:S02]  /*2cfd0*/  IMAD.MOV.U32 R18, RZ, RZ, R70 ;  /* 0x000000ffff127224 */ /* 0x000fe400078e0046 */
[----:B------:R-:W-:Y:S02]  /*2cfe0*/  IMAD.MOV.U32 R244, RZ, RZ, R71 ;  /* 0x000000fffff47224 */ /* 0x000fe400078e0047 */
[C---:B---3--:R-:W-:Y:S11]  /*2cff0*/  HMMA.1688.F32.TF32 R68, R64.reuse, R44, R108 ;  /* 0x0000002c4044723c */ /* 0x048ff6000008106c */
        /* <DEDUP_REMOVED lines=36> */
[C---:B------:R-:W-:Y:S07]  /*2d240*/  HMMA.1688.F32.TF32 R72, R64.reuse, R16, R72 ;  /* 0x000000104048723c */ /* 0x040fee0000081048 */
[----:B------:R-:W-:Y:S04]  /*2d250*/  STL.64 [R1+0x150], R68 ;  /* 0x0001504401007387 */ /* 0x000fe80000100a00 */
[----:B------:R1:W-:Y:S02]  /*2d260*/  STL.64 [R1+0x158], R70 ;  /* 0x0001584601007387 */ /* 0x0003e40000100a00 */
[----:B-1----:R-:W-:Y:S02]  /*2d270*/  HMMA.1688.F32.TF32 R68, R64, R12, R76 ;  /* 0x0000000c4044723c */ /* 0x002fe4000008104c */
[----:B------:R1:W-:Y:S04]  /*2d280*/  STL.64 [R1+0x140], R80 ;  /* 0x0001405001007387 */ /* 0x0003e80000100a00 */
[----:B------:R2:W-:Y:S04]  /*2d290*/  STL.64 [R1+0x148], R82 ;  /* 0x0001485201007387 */ /* 0x0005e80000100a00 */
[----:B------:R-:W3:Y:S04]  /*2d2a0*/  LDL.LU R76, [R1+0x670] ;  /* 0x00067000014c7983 */ /* 0x000ee80000300800 */
[----:B------:R-:W-:Y:S04]  /*2d2b0*/  STL.64 [R1+0x130], R72 ;  /* 0x0001304801007387 */ /* 0x000fe80000100a00 */
[----:B------:R-:W-:Y:S05]  /*2d2c0*/  STL.64 [R1+0x138], R74 ;  /* 0x0001384a01007387 */ /* 0x000fea0000100a00 */
[----:B------:R4:W-:Y:S04]  /*2d2d0*/  STL.64 [R1+0x120], R68 ;  /* 0x0001204401007387 */ /* 0x0009e80000100a00 */
[----:B------:R1:W-:Y:S04]  /*2d2e0*/  STL.64 [R1+0x128], R70 ;  /* 0x0001284601007387 */ /* 0x0003e80000100a00 */
        /* <DEDUP_REMOVED lines=21> */
[----:B--2---:R-:W3:Y:S04]  /*2d440*/  LDL.LU R82, [R1+0x888] ;  /* 0x0008880001527983 */ /* 0x004ee80000300800 */
        /* <DEDUP_REMOVED lines=45> */
[----:B----4-:R-:W4:Y:S04]  /*2d720*/  LDL.LU R68, [R1+0xf0] ;  /* 0x0000f00001447983 */ /* 0x010f280000300800 */
        /* <DEDUP_REMOVED lines=26> */
[----:B------:R-:W-:-:S02]  /*2d8d0*/  MOV R75, R60 ;  /* 0x0000003c004b7202 */ /* 0x000fc40000000f00 */
[----:B------:R-:W-:Y:S04]  /*2d8e0*/  LDS R60, [R0+0x10200] ;  /* 0x01020000003c7984 */ /* 0x000fe80000000800 */
[----:B------:R-:W1:Y:S01]  /*2d8f0*/  LDS R61, [R3+0x10200] ;  /* 0x01020000033d7984 */ /* 0x000e620000000800 */
[C---:B--2---:R-:W-:Y:S08]  /*2d900*/  HMMA.1688.F32.TF32 R124, R64.reuse, R4, R124 ;  /* 0x00000004407c723c */ /* 0x044ff0000008107c */
[C---:B---3--:R-:W-:Y:S08]  /*2d910*/  HMMA.1688.F32.TF32 R128, R64.reuse, R8, R128 ;  /* 0x000000084080723c */ /* 0x048ff00000081080 */
[C---:B----4-:R-:W-:Y:S11]  /*2d920*/  HMMA.1688.F32.TF32 R68, R64.reuse, R204, R68 ;  /* 0x000000cc4044723c */ /* 0x050ff60000081044 */
[----:B------:R-:W-:Y:S04]  /*2d930*/  @!UPT UIADD3 URZ, URZ, URZ, URZ ;  /* 0x0000003f3f3ff290 */ /* 0x000fe8000fffe03f */
[----:B------:R-:W-:Y:S04]  /*2d940*/  STL.64 [R1+0x110], R128 ;  /* 0x0001108001007387 */ /* 0x000fe80000100a00 */
[----:B------:R2:W-:Y:S04]  /*2d950*/  STL.64 [R1+0x118], R130 ;  /* 0x0001188201007387 */ /* 0x0005e80000100a00 */
[----:B--2---:R-:W2:Y:S04]  /*2d960*/  LDL.LU.64 R130, [R1+0x3478] ;  /* 0x0034780001827983 */ /* 0x004ea80000300a00 */
[----:B------:R-:W2:Y:S04]  /*2d970*/  LDL.LU.64 R128, [R1+0x3470] ;  /* 0x0034700001807983 */ /* 0x000ea80000300a00 */
[----:B------:R-:W-:Y:S04]  /*2d980*/  STL.64 [R1+0x100], R124 ;  /* 0x0001007c01007387 */ /* 0x000fe80000100a00 */
[----:B------:R3:W-:Y:S04]  /*2d990*/  STL.64 [R1+0x108], R126 ;  /* 0x0001087e01007387 */ /* 0x0007e80000100a00 */
[----:B---3--:R-:W3:Y:S04]  /*2d9a0*/  LDL.LU.64 R126, [R1+0x3468] ;  /* 0x00346800017e7983 */ /* 0x008ee80000300a00 */
[----:B------:R-:W3:Y:S04]  /*2d9b0*/  LDL.LU.64 R124, [R1+0x3460] ;  /* 0x00346000017c7983 */ /* 0x000ee80000300a00 */
[----:B------:R-:W-:Y:S04]  /*2d9c0*/  STL.64 [R1+0xf0], R68 ;  /* 0x0000f04401007387 */ /* 0x000fe80000100a00 */
[----:B------:R4:W-:Y:S02]  /*2d9d0*/  STL.64 [R1+0xf8], R70 ;  /* 0x0000f84601007387 */ /* 0x0009e40000100a00 */
[----:B----4-:R-:W-:Y:S02]  /*2d9e0*/  HMMA.1688.F32.TF32 R68, R64, R232, R228 ;  /* 0x000000e84044723c */ /* 0x010fe400000810e4 */
[----:B------:R-:W-:Y:S04]  /*2d9f0*/  LDS R64, [R0+0x10300] ;  /* 0x0103000000407984 */ /* 0x000fe80000000800 */
[----:B------:R-:W-:Y:S02]  /*2da00*/  LDS R66, [R0+0x12300] ;  /* 0x0123000000427984 */ /* 0x000fe40000000800 */
[C---:B-1----:R-:W-:Y:S02]  /*2da10*/  HMMA.1688.F32.TF32 R164, R60.reuse, R36, R164 ;  /* 0x000000243ca4723c */ /* 0x042fe400000810a4 */
[----:B------:R-:W-:Y:S04]  /*2da20*/  LDS R65, [R3+0x10300] ;  /* 0x0103000003417984 */ /* 0x000fe80000000800 */
[----:B------:R-:W1:Y:S09]  /*2da30*/  LDS R67, [R3+0x12300] ;  /* 0x0123000003437984 */ /* 0x000e720000000800 */
[----:B------:R-:W-:Y:S04]  /*2da40*/  STL.64 [R1+0xe0], R68 ;  /* 0x0000e04401007387 */ /* 0x000fe80000100a00 */
[----:B------:R4:W-:Y:S02]  /*2da50*/  STL.64 [R1+0xe8], R70 ;  /* 0x0000e84601007387 */ /* 0x0009e40000100a00 */
[C---:B----4-:R-:W-:Y:S08]  /*2da60*/  HMMA.1688.F32.TF32 R68, R60.reuse, R56, R224 ;  /* 0x000000383c44723c */ /* 0x050ff000000810e0 */
[C---:B------:R-:W-:Y:S08]  /*2da70*/  HMMA.1688.F32.TF32 R224, R60.reuse, R52, R180 ;  /* 0x000000343ce0723c */ /* 0x040ff000000810b4 */
[C---:B------:R-:W-:Y:S07]  /*2da80*/  HMMA.1688.F32.TF32 R180, R60.reuse, R48, R216 ;  /* 0x000000303cb4723c */ /* 0x040fee00000810d8 */
[----:B------:R-:W-:Y:S04]  /*2da90*/  STL.64 [R1+0x4c0], R68 ;  /* 0x0004c04401007387 */ /* 0x000fe80000100a00 */
[----:B------:R4:W-:Y:S02]  /*2daa0*/  STL.64 [R1+0x4c8], R70 ;  /* 0x0004c84601007387 */ /* 0x0009e40000100a00 */
[C---:B----4-:R-:W-:Y:S02]  /*2dab0*/  HMMA.1688.F32.TF32 R68, R60.reuse, R44, R172 ;  /* 0x0000002c3c44723c */ /* 0x050fe400000810ac */
[----:B------:R-:W-:Y:S04]  /*2dac0*/  STL.64 [R1+0x4b0], R224 ;  /* 0x0004b0e001007387 */ /* 0x000fe80000100a00 */
[----:B------:R-:W-:Y:S02]  /*2dad0*/  STL.64 [R1+0x4b8], R226 ;  /* 0x0004b8e201007387 */ /* 0x000fe40000100a00 */
[C---:B------:R-:W-:Y:S02]  /*2dae0*/  HMMA.1688.F32.TF32 R172, R60.reuse, R40, R208 ;  /* 0x000000283cac723c */ /* 0x040fe400000810d0 */
[----:B------:R-:W-:Y:S04]  /*2daf0*/  STL.64 [R1+0x4a0], R180 ;  /* 0x0004a0b401007387 */ /* 0x000fe80000100a00 */
[----:B------:R-:W-:Y:S09]  /*2db00*/  STL.64 [R1+0x4a8], R182 ;  /* 0x0004a8b601007387 */ /* 0x000ff20000100a00 */
[----:B------:R-:W-:Y:S04]  /*2db10*/  STL.64 [R1+0x490], R68 ;  /* 0x0004904401007387 */ /* 0x000fe80000100a00 */
[----:B------:R4:W-:Y:S02]  /*2db20*/  STL.64 [R1+0x498], R70 ;  /* 0x0004984601007387 */ /* 0x0009e40000100a00 */
[C---:B----4-:R-:W-:Y:S02]  /*2db30*/  HMMA.1688.F32.TF32 R68, R60.reuse, R32, R156 ;  /* 0x000000203c44723c */ /* 0x050fe4000008109c */
        /* <DEDUP_REMOVED lines=19> */
[----:B------:R4:W-:Y:S02]  /*2dc70*/  STL.64 [R1+0x238], R94 ;  /* 0x0002385e01007387 */ /* 0x0009e40000100a00 */
[C---:B------:R-:W-:Y:S02]  /*2dc80*/  HMMA.1688.F32.TF32 R80, R60.reuse, R204, R84 ;  /* 0x000000cc3c50723c */ /* 0x040fe40000081054 */
[----:B------:R-:W-:Y:S04]  /*2dc90*/  STL.64 [R1+0x220], R96 ;  /* 0x0002206001007387 */ /* 0x000fe80000100a00 */
[----:B------:R-:W-:Y:S02]  /*2dca0*/  STL.64 [R1+0x228], R98 ;  /* 0x0002286201007387 */ /* 0x000fe40000100a00 */
[C---:B----4-:R-:W-:Y:S07]  /*2dcb0*/  HMMA.1688.F32.TF32 R92, R60.reuse, R4, R120 ;  /* 0x000000043c5c723c */ /* 0x050fee0000081078 */
[----:B------:R-:W-:Y:S04]  /*2dcc0*/  STL.64 [R1+0x210], R68 ;  /* 0x0002104401007387 */ /* 0x000fe80000100a00 */
[----:B------:R4:W-:Y:S02]  /*2dcd0*/  STL.64 [R1+0x218], R70 ;  /* 0x0002184601007387 */ /* 0x0009e40000100a00 */
[----:B----4-:R-:W-:Y:S08]  /*2dce0*/  HMMA.1688.F32.TF32 R68, R60, R232, R236 ;  /* 0x000000e83c44723c */ /* 0x010ff000000810ec */
[C---:B-1----:R-:W-:Y:S02]  /*2dcf0*/  HMMA.1688.F32.TF32 R60, R64.reuse, R56, R100 ;  /* 0x00000038403c723c */ /* 0x042fe40000081064 */
        /* <DEDUP_REMOVED lines=10> */
[C---:B-1----:R-:W-:Y:S07]  /*2dda0*/  HMMA.1688.F32.TF32 R60, R64.reuse, R44, R76 ;  /* 0x0000002c403c723c */ /* 0x042fee000008104c */
[----:B------:R-:W-:Y:S04]  /*2ddb0*/  STL.64 [R1+0x430], R80 ;  /* 0x0004305001007387 */ /* 0x000fe80000100a00 */
[----:B------:R-:W-:Y:S04]  /*2ddc0*/  STL.64 [R1+0x438], R82 ;  /* 0x0004385201007387 */ /* 0x000fe80000100a00 */
[----:B------:R-:W4:Y:S04]  /*2ddd0*/  LDL.LU R72, [R1+0x790] ;  /* 0x0007900001487983 */ /* 0x000f280000300800 */
        /* <DEDUP_REMOVED lines=107> */
[----:B------:R-:W3:Y:S04]  /*2e490*/  LDL.LU.64 R96, [R1+0x3450] ;  /* 0x0034500001607983 */ /* 0x000ee80000300a00 */
[----:B------:R-:W-:Y:S04]  /*2e4a0*/  STL.64 [R1+0x3f0], R92 ;  /* 0x0003f05c01007387 */ /* 0x000fe80000100a00 */
[----:B------:R1:W-:Y:S04]  /*2e4b0*/  STL.64 [R1+0x3f8], R94 ;  /* 0x0003f85e01007387 */ /* 0x0003e80000100a00 */
[----:B-1----:R-:W4:Y:S04]  /*2e4c0*/  LDL.LU.64 R94, [R1+0x3448] ;  /* 0x00344800015e7983 */ /* 0x002f280000300a00 */
        /* <DEDUP_REMOVED lines=28> */
[C---:B------:R-:W-:Y:S03]  /*2e690*/  HMMA.1688.F32.TF32 R228, R64.reuse, R4, R228 ;  /* 0x0000000440e4723c */ /* 0x040fe600000810e4 */
[----:B------:R-:W-:Y:S04]  /*2e6a0*/  STL.64 [R1+0x380], R68 ;  /* 0x0003804401007387 */ /* 0x000fe80000100a00 */
[----:B------:R1:W-:Y:S02]  /*2e6b0*/  STL.64 [R1+0x388], R70 ;  /* 0x0003884601007387 */ /* 0x0003e40000100a00 */
[C---:B-1----:R-:W-:Y:S08]  /*2e6c0*/  HMMA.1688.F32.TF32 R68, R64.reuse, R204, R224 ;  /* 0x000000cc4044723c */ /* 0x042ff000000810e0 */
[----:B------:R-:W-:Y:S06]  /*2e6d0*/  HMMA.1688.F32.TF32 R64, R64, R232, R100 ;  /* 0x000000e84040723c */ /* 0x000fec0000081064 */
[----:B------:R-:W-:Y:S04]  /*2e6e0*/  STL.64 [R1+0x370], R228 ;  /* 0x000370e401007387 */ /* 0x000fe80000100a00 */
[----:B------:R-:W-:Y:S04]  /*2e6f0*/  STL.64 [R1+0x378], R230 ;  /* 0x000378e601007387 */ /* 0x000fe80000100a00 */
[----:B------:R-:W-:Y:S01]  /*2e700*/  LDS R100, [R0+0x10500] ;  /* 0x0105000000647984 */ /* 0x000fe20000000800 */
[C---:B------:R-:W-:Y:S03]  /*2e710*/  HMMA.1688.F32.TF32 R172, R60.reuse, R48, R172 ;  /* 0x000000303cac723c */ /* 0x040fe600000810ac */
[----:B------:R-:W-:Y:S04]  /*2e720*/  LDS R102, [R0+0x12500] ;  /* 0x0125000000667984 */ /* 0x000fe80000000800 */
[----:B------:R-:W-:Y:S04]  /*2e730*/  STL.64 [R1+0x360], R68 ;  /* 0x0003604401007387 */ /* 0x000fe80000100a00 */
[----:B------:R1:W-:Y:S04]  /*2e740*/  STL.64 [R1+0x368], R70 ;  /* 0x0003684601007387 */ /* 0x0003e80000100a00 */
[----:B------:R-:W-:Y:S04]  /*2e750*/  STL.64 [R1+0x250], R64 ;  /* 0x0002504001007387 */ /* 0x000fe80000100a00 */
[----:B------:R1:W-:Y:S02]  /*2e760*/  STL.64 [R1+0x258], R66 ;  /* 0x0002584201007387 */ /* 0x0003e40000100a00 */
[C---:B-1----:R-:W-:Y:S02]  /*2e770*/  HMMA.1688.F32.TF32 R68, R60.reuse, R56, R180 ;  /* 0x000000383c44723c */ /* 0x042fe400000810b4 */
[----:B------:R-:W-:Y:S04]  /*2e780*/  LDS R101, [R3+0x10500] ;  /* 0x0105000003657984 */ /* 0x000fe80000000800 */
[----:B------:R-:W1:Y:S02]  /*2e790*/  LDS R103, [R3+0x12500] ;  /* 0x0125000003677984 */ /* 0x000e640000000800 */
[C---:B------:R-:W-:Y:S11]  /*2e7a0*/  HMMA.1688.F32.TF32 R64, R60.reuse, R52, R216 ;  /* 0x000000343c40723c */ /* 0x040ff600000810d8 */
[----:B------:R-:W-:Y:S04]  /*2e7b0*/  @!UPT UIADD3 URZ, URZ, URZ, URZ ;  /* 0x0000003f3f3ff290 */ /* 0x000fe8000fffe03f */
[----:B------:R-:W-:Y:S04]  /*2e7c0*/  STL.64 [R1+0x350], R68 ;  /* 0x0003504401007387 */ /* 0x000fe80000100a00 */
[----:B------:R1:W-:Y:S04]  /*2e7d0*/  STL.64 [R1+0x358], R70 ;  /* 0x0003584601007387 */ /* 0x0003e80000100a00 */
[----:B------:R-:W-:Y:S04]  /*2e7e0*/  STL.64 [R1+0x340], R64 ;  /* 0x0003404001007387 */ /* 0x000fe80000100a00 */
[----:B------:R1:W-:Y:S02]  /*2e7f0*/  STL.64 [R1+0x348], R66 ;  /* 0x0003484201007387 */ /* 0x0003e40000100a00 */
[C---:B-1----:R-:W-:Y:S08]  /*2e800*/  HMMA.1688.F32.TF32 R68, R60.reuse, R44, R208 ;  /* 0x0000002c3c44723c */ /* 0x042ff000000810d0 */
[C---:B------:R-:W-:Y:S01]  /*2e810*/  HMMA.1688.F32.TF32 R64, R60.reuse, R40, R164 ;  /* 0x000000283c40723c */ /* 0x040fe200000810a4 */
[----:B------:R-:W-:Y:S04]  /*2e820*/  STL.64 [R1+0x330], R172 ;  /* 0x000330ac01007387 */ /* 0x000fe80000100a00 */
[----:B------:R-:W-:Y:S03]  /*2e830*/  STL.64 [R1+0x338], R174 ;  /* 0x000338ae01007387 */ /* 0x000fe60000100a00 */
[C---:B------:R-:W-:Y:S07]  /*2e840*/  HMMA.1688.F32.TF32 R156, R60.reuse, R36, R156 ;  /* 0x000000243c9c723c */ /* 0x040fee000008109c */
[----:B------:R-:W-:Y:S04]  /*2e850*/  STL.64 [R1+0x320], R68 ;  /* 0x0003204401007387 */ /* 0x000fe80000100a00 */
[----:B------:R1:W-:Y:S04]  /*2e860*/  STL.64 [R1+0x328], R70 ;  /* 0x0003284601007387 */ /* 0x0003e80000100a00 */
[----:B------:R-:W-:Y:S04]  /*2e870*/  STL.64 [R1+0x310], R64 ;  /* 0x0003104001007387 */ /* 0x000fe80000100a00 */
[----:B------:R3:W-:Y:S01]  /*2e880*/  STL.64 [R1+0x318], R66 ;  /* 0x0003184201007387 */ /* 0x0007e20000100a00 */
[C---:B-1----:R-:W-:Y:S08]  /*2e890*/  HMMA.1688.F32.TF32 R68, R60.reuse, R32, R148 ;  /* 0x000000203c44723c */ /* 0x042ff00000081094 */
[C---:B---3--:R-:W-:Y:S01]  /*2e8a0*/  HMMA.1688.F32.TF32 R64, R60.reuse, R28, R132 ;  /* 0x0000001c3c40723c */ /* 0x048fe20000081084 */
        /* <DEDUP_REMOVED lines=10> */
[----:B------:R-:W-:Y:S04]  /*2e950*/  STL.64 [R1+0x2d8], R110 ;  /* 0x0002d86e01007387 */ /* 0x000fe80000100a00 */
[----:B------:R-:W3:Y:S06]  /*2e960*/  LDL.LU R156, [R1+0x570] ;  /* 0x00057000019c7983 */ /* 0x000eec0000300800 */
[----:B------:R1:W-:Y:S04]  /*2e970*/  STL.64 [R1+0x2c0], R68 ;  /* 0x0002c04401007387 */ /* 0x0003e80000100a00 */
[----:B------:R1:W-:Y:S04]  /*2e980*/  STL.64 [R1+0x2c8], R70 ;  /* 0x0002c84601007387 */ /* 0x0003e80000100a00 */
[----:B------:R1:W-:Y:S04]  /*2e990*/  STL.64 [R1+0x2b0], R64 ;  /* 0x0002b04001007387 */ /* 0x0003e80000100a00 */
[----:B------:R1:W-:Y:S04]  /*2e9a0*/  STL.64 [R1+0x2b8], R66 ;  /* 0x0002b84201007387 */ /* 0x0003e80000100a00 */
        /* <DEDUP_REMOVED lines=59> */
[C---:B--2---:R-:W-:Y:S11]  /*2ed60*/  HMMA.1688.F32.TF32 R72, R60.reuse, R12, R72 ;  /* 0x0000000c3c48723c */ /* 0x044ff60000081048 */
[----:B------:R-:W-:Y:S11]  /*2ed70*/  @!UPT UIADD3 URZ, URZ, URZ, URZ ;  /* 0x0000003f3f3ff290 */ /* 0x000ff6000fffe03f */
[----:B------:R-:W-:Y:S01]  /*2ed80*/  @!UPT UIADD3 URZ, URZ, URZ, URZ ;  /* 0x0000003f3f3ff290 */ /* 0x000fe2000fffe03f */
[----:B------:R-:W-:Y:S04]  /*2ed90*/  STL.64 [R1+0x2a0], R72 ;  /* 0x0002a04801007387 */ /* 0x000fe80000100a00 */
[----:B------:R1:W-:Y:S04]  /*2eda0*/  STL.64 [R1+0x2a8], R74 ;  /* 0x0002a84a01007387 */ /* 0x0003e80000100a00 */
[----:B-1----:R-:W2:Y:S04]  /*2edb0*/  LDL.LU.64 R74, [R1+0x33e8] ;  /* 0x0033e800014a7983 */ /* 0x002ea80000300a00 */
[----:B------:R-:W2:Y:S01]  /*2edc0*/  LDL.LU.64 R72, [R1+0x33e0] ;  /* 0x0033e00001487983 */ /* 0x000ea20000300a00 */
[C---:B------:R-:W-:Y:S08]  /*2edd0*/  HMMA.1688.F32.TF32 R76, R60.reuse, R8, R76 ;  /* 0x000000083c4c723c */ /* 0x040ff0000008104c */
[C---:B---3--:R-:W-:Y:S11]  /*2ede0*/  HMMA.1688.F32.TF32 R64, R60.reuse, R4, R64 ;  /* 0x000000043c40723c */ /* 0x048ff60000081040 */
[----:B------:R-:W-:Y:S04]  /*2edf0*/  @!UPT UIADD3 URZ, URZ, URZ, URZ ;  /* 0x0000003f3f3ff290 */ /* 0x000fe8000fffe03f */
[----:B------:R-:W-:Y:S04]  /*2ee00*/  STL.64 [R1+0x290], R76 ;  /* 0x0002904c01007387 */ /* 0x000fe80000100a00 */
[----:B------:R1:W-:Y:S04]  /*2ee10*/  STL.64 [R1+0x298], R78 ;  /* 0x0002984e01007387 */ /* 0x0003e80000100a00 */
[----:B-1----:R-:W3:Y:S04]  /*2ee20*/  LDL.LU.64 R78, [R1+0x33d8] ;  /* 0x0033d800014e7983 */ /* 0x002ee80000300a00 */
[----:B------:R-:W3:Y:S04]  /*2ee30*/  LDL.LU.64 R76, [R1+0x33d0] ;  /* 0x0033d000014c7983 */ /* 0x000ee80000300a00 */
[----:B------:R-:W-:Y:S04]  /*2ee40*/  STL.64 [R1+0x280], R64 ;  /* 0x0002804001007387 */ /* 0x000fe80000100a00 */
[----:B------:R1:W-:Y:S02]  /*2ee50*/  STL.64 [R1+0x288], R66 ;  /* 0x0002884201007387 */ /* 0x0003e40000100a00 */
[C---:B-1----:R-:W-:Y:S08]  /*2ee60*/  HMMA.1688.F32.TF32 R64, R60.reuse, R204, R68 ;  /* 0x000000cc3c40723c */ /* 0x042ff00000081044 */
[----:B------:R-:W-:Y:S11]  /*2ee70*/  HMMA.1688.F32.TF32 R60, R60, R232, R228 ;  /* 0x000000e83c3c723c */ /* 0x000ff600000810e4 */
[----:B------:R-:W-:Y:S11]  /*2ee80*/  @!UPT UIADD3 URZ, URZ, URZ, URZ ;  /* 0x0000003f3f3ff290 */ /* 0x000ff6000fffe03f */
[----:B------:R-:W-:Y:S01]  /*2ee90*/  @!UPT UIADD3 URZ, URZ, URZ, URZ ;  /* 0x0000003f3f3ff290 */ /* 0x000fe2000fffe03f */
[----:B------:R-:W-:Y:S04]  /*2eea0*/  STL.64 [R1+0x3160], R62 ;  /* 0x0031603e01007387 */ /* 0x000fe80000100a00 */
[----:B------:R-:W-:Y:S04]  /*2eeb0*/  STL.64 [R1+0x270], R64 ;  /* 0x0002704001007387 */ /* 0x000fe80000100a00 */
[----:B------:R1:W-:Y:S02]  /*2eec0*/  STL.64 [R1+0x278], R66 ;  /* 0x0002784201007387 */ /* 0x0003e40000100a00 */
[C---:B-1----:R-:W-:Y:S02]  /*2eed0*/  HMMA.1688.F32.TF32 R64, R100.reuse, R56, R148 ;  /* 0x000000386440723c */ /* 0x042fe40000081094 */
[----:B------:R1:W-:Y:S04]  /*2eee0*/  STL.64 [R1+0x3158], R60 ;  /* 0x0031583c01007387 */ /* 0x0003e80000100a00 */
[----:B------:R-:W3:Y:S04]  /*2eef0*/  LDL.LU R148, [R1+0x730] ;  /* 0x0007300001947983 */ /* 0x000ee80000300800 */
[----:B------:R-:W3:Y:S04]  /*2ef00*/  LDL.LU R149, [R1+0x734] ;  /* 0x0007340001957983 */ /* 0x000ee80000300800 */
[----:B------:R-:W3:Y:S04]  /*2ef10*/  LDL.LU R150, [R1+0x738] ;  /* 0x0007380001967983 */ /* 0x000ee80000300800 */
[----:B------:R-:W3:Y:S01]  /*2ef20*/  LDL.LU R151, [R1+0x73c] ;  /* 0x00073c0001977983 */ /* 0x000ee20000300800 */
[C---:B-1----:R-:W-:Y:S04]  /*2ef30*/  HMMA.1688.F32.TF32 R60, R100.reuse, R48, R108 ;  /* 0x00000030643c723c */ /* 0x042fe8000008106c */
[----:B------:R-:W-:Y:S04]  /*2ef40*/  STL.64 [R1+0x3170], R66 ;  /* 0x0031704201007387 */ /* 0x000fe80000100a00 */
[----:B------:R4:W-:Y:S02]  /*2ef50*/  STL.64 [R1+0x3168], R64 ;  /* 0x0031684001007387 */ /* 0x0009e40000100a00 */
[----:B----4-:R-:W-:Y:S11]  /*2ef60*/  HMMA.1688.F32.TF32 R64, R100, R52, R224 ;  /* 0x000000346440723c */ /* 0x010ff600000810e0 */
[----:B------:R-:W-:Y:S11]  /*2ef70*/  @!UPT UIADD3 URZ, URZ, URZ, URZ ;  /* 0x0000003f3f3ff290 */ /* 0x000ff6000fffe03f */
[----:B------:R-:W-:Y:S01]  /*2ef80*/  @!UPT UIADD3 URZ, URZ, URZ, URZ ;  /* 0x0000003f3f3ff290 */ /* 0x000fe2000fffe03f */
[----:B------:R-:W-:Y:S04]  /*2ef90*/  STL.64 [R1+0x530], R64 ;  /* 0x0005304001007387 */ /* 0x000fe80000100a00 */
[----:B------:R-:W-:Y:S01]  /*2efa0*/  STL.64 [R1+0x538], R66 ;  /* 0x0005384201007387 */ /* 0x000fe20000100a00 */
[----:B--2---:R-:W-:Y:S02]  /*2efb0*/  IMAD.MOV.U32 R109, RZ, RZ, R74 ;  /* 0x000000ffff6d7224 */ /* 0x004fe400078e004a */
[----:B------:R-:W-:Y:S02]  /*2efc0*/  IMAD.MOV.U32 R108, RZ, RZ, R73 ;  /* 0x000000ffff6c7224 */ /* 0x000fe400078e0049 */
[----:B------:R-:W2:Y:S01]  /*2efd0*/  LDL.LU R73, [R1+0x33c8] ;  /* 0x0033c80001497983 */ /* 0x000ea20000300800 */
[----:B------:R-:W-:-:S03]  /*2efe0*/  IMAD.MOV.U32 R110, RZ, RZ, R75 ;  /* 0x000000ffff6e7224 */ /* 0x000fc600078e004b */
[----:B------:R-:W-:Y:S04]  /*2eff0*/  STL.64 [R1+0x520], R60 ;  /* 0x0005203c01007387 */ /* 0x000fe80000100a00 */
[----:B------:R1:W-:Y:S04]  /*2f000*/  STL.64 [R1+0x528], R62 ;  /* 0x0005283e01007387 */ /* 0x0003e80000100a00 */
[----:B------:R-:W2:Y:S04]  /*2f010*/  LDL.LU R74, [R1+0x33c4] ;  /* 0x0033c400014a7983 */ /* 0x000ea80000300800 */
[----:B------:R-:W2:Y:S01]  /*2f020*/  LDL.LU R75, [R1+0x33c0] ;  /* 0x0033c000014b7983 */ /* 0x000ea20000300800 */
[C---:B-1----:R-:W-:Y:S08]  /*2f030*/  HMMA.1688.F32.TF32 R60, R100.reuse, R44, R180 ;  /* 0x0000002c643c723c */ /* 0x042ff000000810b4 */
[C---:B------:R-:W-:Y:S08]  /*2f040*/  HMMA.1688.F32.TF32 R68, R100.reuse, R40, R216 ;  /* 0x000000286444723c */ /* 0x040ff000000810d8 */
[C---:B------:R-:W-:Y:S07]  /*2f050*/  HMMA.1688.F32.TF32 R64, R100.reuse, R36, R172 ;  /* 0x000000246440723c */ /* 0x040fee00000810ac */
[----:B------:R-:W-:Y:S04]  /*2f060*/  STL.64 [R1+0x510], R60 ;  /* 0x0005103c01007387 */ /* 0x000fe80000100a00 */
[----:B------:R1:W-:Y:S02]  /*2f070*/  STL.64 [R1+0x518], R62 ;  /* 0x0005183e01007387 */ /* 0x0003e40000100a00 */
[----:B-1----:R-:W-:Y:S02]  /*2f080*/  HMMA.1688.F32.TF32 R60, R100, R32, R208 ;  /* 0x00000020643c723c */ /* 0x002fe400000810d0 */
[----:B------:R-:W-:Y:S01]  /*2f090*/  STL.64 [R1+0x500], R68 ;  /* 0x0005004401007387 */ /* 0x000fe20000100a00 */
[----:B------:R-:W-:-:S03]  /*2f0a0*/  MOV R111, R2 ;  /* 0x00000002006f7202 */ /* 0x000fc60000000f00 */
[----:B------:R1:W-:Y:S04]  /*2f0b0*/  STL.64 [R1+0x508], R70 ;  /* 0x0005084601007387 */ /* 0x0003e80000100a00 */
[----:B------:R-:W-:Y:S04]  /*2f0c0*/  STL.64 [R1+0x4f0], R64 ;  /* 0x0004f04001007387 */ /* 0x000fe80000100a00 */
[----:B------:R-:W-:Y:S01]  /*2f0d0*/  STL.64 [R1+0x4f8], R66 ;  /* 0x0004f84201007387 */ /* 0x000fe20000100a00 */
[----:B-1----:R-:W-:Y:S08]  /*2f0e0*/  HMMA.1688.F32.TF32 R68, R100, R24, R156 ;  /* 0x000000186444723c */ /* 0x002ff0000008109c */
[----:B------:R1:W-:Y:S01]  /*2f0f0*/  STL.64 [R1+0x4e0], R60 ;  /* 0x0004e03c01007387 */ /* 0x0003e20000100a00 */
[----:B------:R-:W-:-:S02]  /*2f100*/  IMAD.MOV.U32 R252, RZ, RZ, R62 ;  /* 0x000000fffffc7224 */ /* 0x000fc400078e003e */
[----:B------:R-:W-:Y:S01]  /*2f110*/  IMAD.MOV.U32 R2, RZ, RZ, R63 ;  /* 0x000000ffff027224 */ /* 0x000fe200078e003f */
[C---:B------:R-:W-:Y:S08]  /*2f120*/  HMMA.1688.F32.TF32 R216, R100.reuse, R20, R132 ;  /* 0x0000001464d8723c */ /* 0x040ff00000081084 */
[C---:B---3--:R-:W-:Y:S01]  /*2f130*/  HMMA.1688.F32.TF32 R224, R100.reuse, R12, R76 ;  /* 0x0000000c64e0723c */ /* 0x048fe2000008104c */
[----:B------:R-:W-:Y:S01]  /*2f140*/  IMAD.MOV.U32 R156, RZ, RZ, R121 ;  /* 0x000000ffff9c7224 */ /* 0x000fe200078e0079 */
[----:B------:R-:W-:Y:S01]  /*2f150*/  MOV R157, R122 ;  /* 0x0000007a009d7202 */ /* 0x000fe20000000f00 */
[----:B------:R-:W-:Y:S01]  /*2f160*/  IMAD.MOV.U32 R158, RZ, RZ, R80 ;  /* 0x000000ffff9e7224 */ /* 0x000fe200078e0050 */
[----:B------:R-:W-:Y:S01]  /*2f170*/  MOV R209, R83 ;  /* 0x0000005300d17202 */ /* 0x000fe20000000f00 */
[----:B------:R-:W-:Y:S03]  /*2f180*/  STL.64 [R1+0x3110], R70 ;  /* 0x0031104601007387 */ /* 0x000fe60000100a00 */
[----:B-1----:R-:W-:Y:S01]  /*2f190*/  HMMA.1688.F32.TF32 R60, R100, R28, R164 ;  /* 0x0000001c643c723c */ /* 0x002fe200000810a4 */
[----:B------:R-:W-:Y:S01]  /*2f1a0*/  IMAD.MOV.U32 R159, RZ, RZ, R81 ;  /* 0x000000ffff9f7224 */ /* 0x000fe200078e0051 */
[----:B------:R-:W-:Y:S01]  /*2f1b0*/  LDS R132, [R0+0x10600] ;  /* 0x0106000000847984 */ /* 0x000fe20000000800 */
[----:B------:R-:W-:-:S02]  /*2f1c0*/  IMAD.MOV.U32 R208, RZ, RZ, R82 ;  /* 0x000000ffffd07224 */ /* 0x000fc400078e0052 */
[----:B------:R-:W-:Y:S01]  /*2f1d0*/  IMAD.MOV.U32 R210, RZ, RZ, R123 ;  /* 0x000000ffffd27224 */ /* 0x000fe200078e007b */
[----:B------:R-:W-:Y:S01]  /*2f1e0*/  LDS R134, [R0+0x12600] ;  /* 0x0126000000867984 */ /* 0x000fe20000000800 */
[----:B------:R-:W-:-:S03]  /*2f1f0*/  IMAD.MOV.U32 R211, RZ, RZ, R87 ;  /* 0x000000ffffd37224 */ /* 0x000fc600078e0057 */
[----:B------:R-:W-:Y:S04]  /*2f200*/  LDS R133, [R3+0x10600] ;  /* 0x0106000003857984 */ /* 0x000fe80000000800 */
[----:B------:R-:W1:Y:S01]  /*2f210*/  LDS R135, [R3+0x12600] ;  /* 0x0126000003877984 */ /* 0x000e620000000800 */
[C---:B------:R-:W-:Y:S08]  /*2f220*/  HMMA.1688.F32.TF32 R76, R100.reuse, R8, R148 ;  /* 0x00000008644c723c */ /* 0x040ff00000081094 */
[----:B------:R3:W-:Y:S04]  /*2f230*/  STL.64 [R1+0x4d0], R60 ;  /* 0x0004d03c01007387 */ /* 0x0007e80000100a00 */
[----:B------:R4:W-:Y:S04]  /*2f240*/  STL.64 [R1+0x4d8], R62 ;  /* 0x0004d83e01007387 */ /* 0x0009e80000100a00 */
[----:B------:R-:W-:Y:S04]  /*2f250*/  STL.64 [R1+0x3108], R68 ;  /* 0x0031084401007387 */ /* 0x000fe80000100a00 */
[----:B------:R-:W-:Y:S04]  /*2f260*/  STL.64 [R1+0x3120], R218 ;  /* 0x003120da01007387 */ /* 0x000fe80000100a00 */
[----:B------:R-:W-:Y:S01]  /*2f270*/  STL.64 [R1+0x3118], R216 ;  /* 0x003118d801007387 */ /* 0x000fe20000100a00 */
[C---:B--2---:R-:W-:Y:S11]  /*2f280*/  HMMA.1688.F32.TF32 R72, R100.reuse, R16, R72 ;  /* 0x000000106448723c */ /* 0x044ff60000081048 */
[----:B------:R-:W-:Y:S11]  /*2f290*/  @!UPT UIADD3 URZ, URZ, URZ, URZ ;  /* 0x0000003f3f3ff290 */ /* 0x000ff6000fffe03f */
[----:B------:R-:W-:Y:S01]  /*2f2a0*/  @!UPT UIADD3 URZ, URZ, URZ, URZ ;  /* 0x0000003f3f3ff290 */ /* 0x000fe2000fffe03f */
[----:B------:R-:W-:Y:S04]  /*2f2b0*/  STL.64 [R1+0x3130], R74 ;  /* 0x0031304a01007387 */ /* 0x000fe80000100a00 */
[----:B------:R-:W-:Y:S04]  /*2f2c0*/  STL.64 [R1+0x3128], R72 ;  /* 0x0031284801007387 */ /* 0x000fe80000100a00 */
[----:B------:R-:W-:Y:S04]  /*2f2d0*/  STL.64 [R1+0x3140], R226 ;  /* 0x003140e201007387 */ /* 0x000fe80000100a00 */
[----:B------:R-:W-:Y:S04]  /*2f2e0*/  STL.64 [R1+0x3138], R224 ;  /* 0x003138e001007387 */ /* 0x000fe80000100a00 */
[----:B------:R-:W2:Y:S04]  /*2f2f0*/  LDL.LU R148, [R1+0x710] ;  /* 0x0007100001947983 */ /* 0x000ea80000300800 */
[----:B------:R-:W2:Y:S04]  /*2f300*/  LDL.LU R149, [R1+0x714] ;  /* 0x0007140001957983 */ /* 0x000ea80000300800 */
[----:B------:R-:W2:Y:S04]  /*2f310*/  LDL.LU R150, [R1+0x718] ;  /* 0x0007180001967983 */ /* 0x000ea80000300800 */
[----:B------:R-:W2:Y:S04]  /*2f320*/  LDL.LU R151, [R1+0x71c] ;  /* 0x00071c0001977983 */ /* 0x000ea80000300800 */
[----:B------:R-:W-:Y:S04]  /*2f330*/  STL.64 [R1+0x3150], R78 ;  /* 0x0031504e01007387 */ /* 0x000fe80000100a00 */
[----:B------:R-:W-:Y:S04]  /*2f340*/  STL.64 [R1+0x3148], R76 ;  /* 0x0031484c01007387 */ /* 0x000fe80000100a00 */
        /* <DEDUP_REMOVED lines=8> */
[----:B------:R-:W-:Y:S08]  /*2f3d0*/  HMMA.1688.F32.TF32 R108, R100, R4, R108 ;  /* 0x00000004646c723c */ /* 0x000ff0000008106c */
[----:B-1----:R-:W-:Y:S01]  /*2f3e0*/  HMMA.1688.F32.TF32 R88, R132, R48, R88 ;  /* 0x000000308458723c */ /* 0x002fe20000081058 */
[----:B------:R-:W-:Y:S01]  /*2f3f0*/  IMAD.MOV.U32 R180, RZ, RZ, R92 ;  /* 0x000000ffffb47224 */ /* 0x000fe200078e005c */
[----:B------:R-:W-:Y:S01]  /*2f400*/  MOV R181, R93 ;  /* 0x0000005d00b57202 */ /* 0x000fe20000000f00 */
[----:B------:R-:W-:-:S02]  /*2f410*/  IMAD.MOV.U32 R182, RZ, RZ, R94 ;  /* 0x000000ffffb67224 */ /* 0x000fc400078e005e */
[----:B------:R-:W-:-:S10]  /*2f420*/  IMAD.MOV.U32 R183, RZ, RZ, R95 ;  /* 0x000000ffffb77224 */ /* 0x000fd400078e005f */
[----:B------:R1:W-:Y:S04]  /*2f430*/  STL.64 [R1+0x3180], R110 ;  /* 0x0031806e01007387 */ /* 0x0003e80000100a00 */
[----:B------:R1:W-:Y:S01]  /*2f440*/  STL.64 [R1+0x3178], R108 ;  /* 0x0031786c01007387 */ /* 0x0003e20000100a00 */
[----:B---3--:R-:W-:Y:S01]  /*2f450*/  IMAD.MOV.U32 R60, RZ, RZ, R97 ;  /* 0x000000ffff3c7224 */ /* 0x008fe200078e0061 */
[----:B------:R-:W-:Y:S01]  /*2f460*/  MOV R61, R98 ;  /* 0x00000062003d7202 */ /* 0x000fe20000000f00 */
[----:B----4-:R-:W-:Y:S01]  /*2f470*/  IMAD.MOV.U32 R62, RZ, RZ, R99 ;  /* 0x000000ffff3e7224 */ /* 0x010fe200078e0063 */
[----:B--2---:R-:W-:Y:S08]  /*2f480*/  HMMA.1688.F32.TF32 R148, R132, R52, R148 ;  /* 0x000000348494723c */ /* 0x004ff00000081094 */
[C---:B------:R-:W-:Y:S08]  /*2f490*/  HMMA.1688.F32.TF32 R80, R100.reuse, R204, R80 ;  /* 0x000000cc6450723c */ /* 0x040ff00000081050 */
[----:B------:R-:W-:Y:S08]  /*2f4a0*/  HMMA.1688.F32.TF32 R100, R100, R232, R120 ;  /* 0x000000e86464723c */ /* 0x000ff00000081078 */
[----:B------:R-:W-:Y:S07]  /*2f4b0*/  HMMA.1688.F32.TF32 R84, R132, R56, R84 ;  /* 0x000000388454723c */ /* 0x000fee0000081054 */
[----:B------:R-:W-:Y:S04]  /*2f4c0*/  STL.64 [R1+0x3190], R82 ;  /* 0x0031905201007387 */ /* 0x000fe80000100a00 */
[----:B------:R2:W-:Y:S04]  /*2f4d0*/  STL.64 [R1+0x3188], R80 ;  /* 0x0031885001007387 */ /* 0x0005e80000100a00 */
        /* <DEDUP_REMOVED lines=8> */
[----:B------:R-:W-:Y:S04]  /*2f560*/  STL.64 [R1+0x31c0], R150 ;  /* 0x0031c09601007387 */ /* 0x000fe80000100a00 */
[----:B------:R-:W-:Y:S04]  /*2f570*/  STL.64 [R1+0x31b8], R148 ;  /* 0x0031b89401007387 */ /* 0x000fe80000100a00 */
[----:B------:R-:W-:Y:S04]  /*2f580*/  STL.64 [R1+0x31d0], R90 ;  /* 0x0031d05a01007387 */ /* 0x000fe80000100a00 */
[----:B------:R-:W-:Y:S04]  /*2f590*/  STL.64 [R1+0x31c8], R88 ;  /* 0x0031c85801007387 */ /* 0x000fe80000100a00 */
[----:B------:R-:W4:Y:S04]  /*2f5a0*/  LDL.LU R97, [R1+0x338c] ;  /* 0x00338c0001617983 */ /* 0x000f280000300800 */
[----:B------:R-:W4:Y:S04]  /*2f5b0*/  LDL.LU R98, [R1+0x3388] ;  /* 0x0033880001627983 */ /* 0x000f280000300800 */
[----:B------:R-:W4:Y:S01]  /*2f5c0*/  LDL.LU R99, [R1+0x3384] ;  /* 0x0033840001637983 */ /* 0x000f220000300800 */
[----:B------:R-:W-:Y:S01]  /*2f5d0*/  IMAD.MOV.U32 R164, RZ, RZ, R239 ;  /* 0x000000ffffa47224 */ /* 0x000fe200078e00ef */
[----:B------:R-:W-:Y:S01]  /*2f5e0*/  MOV R165, R238 ;  /* 0x000000ee00a57202 */ /* 0x000fe20000000f00 */
[----:B------:R-:W-:-:S02]  /*2f5f0*/  IMAD.MOV.U32 R166, RZ, RZ, R237 ;  /* 0x000000ffffa67224 */ /* 0x000fc400078e00ed */
[----:B------:R-:W-:Y:S01]  /*2f600*/  IMAD.MOV.U32 R167, RZ, RZ, R236 ;  /* 0x000000ffffa77224 */ /* 0x000fe200078e00ec */
[----:B------:R-:W-:Y:S01]  /*2f610*/  HMMA.1688.F32.TF32 R156, R132, R44, R156 ;  /* 0x0000002c849c723c */ /* 0x000fe2000008109c */
[----:B------:R-:W2:Y:S01]  /*2f620*/  LDL.LU R63, [R1+0x6cc] ;  /* 0x0006cc00013f7983 */ /* 0x000ea20000300800 */
[----:B------:R-:W-:-:S06]  /*2f630*/  IMAD.MOV.U32 R228, RZ, RZ, R113 ;  /* 0x000000ffffe47224 */ /* 0x000fcc00078e0071 */
[----:B------:R-:W-:Y:S01]  /*2f640*/  HMMA.1688.F32.TF32 R172, R132, R28, R208 ;  /* 0x0000001c84ac723c */ /* 0x000fe200000810d0 */
[----:B------:R-:W-:Y:S01]  /*2f650*/  IMAD.MOV.U32 R229, RZ, RZ, R114 ;  /* 0x000000ffffe57224 */ /* 0x000fe200078e0072 */
[----:B------:R-:W-:Y:S01]  /*2f660*/  MOV R230, R115 ;  /* 0x0000007300e67202 */ /* 0x000fe20000000f00 */
[----:B------:R-:W-:-:S05]  /*2f670*/  IMAD.MOV.U32 R231, RZ, RZ, R119 ;  /* 0x000000ffffe77224 */ /* 0x000fca00078e0077 */
[C---:B------:R-:W-:Y:S01]  /*2f680*/  HMMA.1688.F32.TF32 R180, R132.reuse, R20, R180 ;  /* 0x0000001484b4723c */ /* 0x040fe200000810b4 */
[----:B------:R-:W-:Y:S01]  /*2f690*/  IMAD.MOV.U32 R64, RZ, RZ, R38 ;  /* 0x000000ffff407224 */ /* 0x000fe200078e0026 */
[----:B------:R-:W-:Y:S01]  /*2f6a0*/  MOV R66, R42 ;  /* 0x0000002a00427202 */ /* 0x000fe20000000f00 */
[----:B------:R-:W-:Y:S02]  /*2f6b0*/  IMAD.MOV.U32 R65, RZ, RZ, R39 ;  /* 0x000000ffff417224 */ /* 0x000fe400078e0027 */
[----:B------:R-:W-:Y:S01]  /*2f6c0*/  IMAD.MOV.U32 R67, RZ, RZ, R43 ;  /* 0x000000ffff437224 */ /* 0x000fe200078e002b */
[----:B-1----:R-:W-:Y:S01]  /*2f6d0*/  MOV R110, R50 ;  /* 0x00000032006e7202 */ /* 0x002fe20000000f00 */
[----:B------:R-:W-:Y:S01]  /*2f6e0*/  IMAD.MOV.U32 R108, RZ, RZ, R46 ;  /* 0x000000ffff6c7224 */ /* 0x000fe200078e002e */
[----:B------:R-:W-:Y:S01]  /*2f6f0*/  HMMA.1688.F32.TF32 R164, R132, R36, R164 ;  /* 0x0000002484a4723c */ /* 0x000fe200000810a4 */
[----:B------:R-:W-:Y:S04]  /*2f700*/  STL.64 [R1+0x31e0], R158 ;  /* 0x0031e09e01007387 */ /* 0x000fe80000100a00 */
[----:B------:R-:W-:Y:S01]  /*2f710*/  STL.64 [R1+0x31d8], R156 ;  /* 0x0031d89c01007387 */ /* 0x000fe20000100a00 */
[----:B------:R-:W-:Y:S01]  /*2f720*/  IMAD.MOV.U32 R208, RZ, RZ, R104 ;  /* 0x000000ffffd07224 */ /* 0x000fe200078e0068 */
[----:B------:R-:W-:Y:S01]  /*2f730*/  MOV R210, R106 ;  /* 0x0000006a00d27202 */ /* 0x000fe20000000f00 */
[----:B------:R-:W-:-:S02]  /*2f740*/  IMAD.MOV.U32 R209, RZ, RZ, R105 ;  /* 0x000000ffffd17224 */ /* 0x000fc400078e0069 */
[----:B------:R-:W-:Y:S01]  /*2f750*/  IMAD.MOV.U32 R216, RZ, RZ, R240 ;  /* 0x000000ffffd87224 */ /* 0x000fe200078e00f0 */
[----:B------:R-:W-:Y:S01]  /*2f760*/  MOV R218, R242 ;  /* 0x000000f200da7202 */ /* 0x000fe20000000f00 */
[----:B------:R-:W-:Y:S02]  /*2f770*/  IMAD.MOV.U32 R211, RZ, RZ, R107 ;  /* 0x000000ffffd37224 */ /* 0x000fe400078e006b */
[----:B------:R-:W-:Y:S02]  /*2f780*/  IMAD.MOV.U32 R217, RZ, RZ, R241 ;  /* 0x000000ffffd97224 */ /* 0x000fe400078e00f1 */
[----:B------:R-:W-:Y:S01]  /*2f790*/  IMAD.MOV.U32 R219, RZ, RZ, R243 ;  /* 0x000000ffffdb7224 */ /* 0x000fe200078e00f3 */
[----:B------:R-:W-:Y:S01]  /*2f7a0*/  MOV R78, R198 ;  /* 0x000000c6004e7202 */ /* 0x000fe20000000f00 */
[----:B------:R-:W-:Y:S01]  /*2f7b0*/  IMAD.MOV.U32 R109, RZ, RZ, R47 ;  /* 0x000000ffff6d7224 */ /* 0x000fe200078e002f */
[----:B------:R-:W-:Y:S01]  /*2f7c0*/  MOV R226, R191 ;  /* 0x000000bf00e27202 */ /* 0x000fe20000000f00 */
[----:B------:R-:W-:Y:S01]  /*2f7d0*/  IMAD.MOV.U32 R111, RZ, RZ, R51 ;  /* 0x000000ffff6f7224 */ /* 0x000fe200078e0033 */
[----:B------:R-:W-:Y:S01]  /*2f7e0*/  MOV R74, R187 ;  /* 0x000000bb004a7202 */ /* 0x000fe20000000f00 */
[----:B------:R-:W-:Y:S01]  /*2f7f0*/  IMAD.MOV.U32 R76, RZ, RZ, R196 ;  /* 0x000000ffff4c7224 */ /* 0x000fe200078e00c4 */
[----:B------:R-:W-:Y:S01]  /*2f800*/  MOV R70, R59 ;  /* 0x0000003b00467202 */ /* 0x000fe20000000f00 */
[----:B------:R-:W-:-:S02]  /*2f810*/  IMAD.MOV.U32 R77, RZ, RZ, R197 ;  /* 0x000000ffff4d7224 */ /* 0x000fc400078e00c5 */
[----:B------:R-:W-:Y:S01]  /*2f820*/  IMAD.MOV.U32 R71, RZ, RZ, R55 ;  /* 0x000000ffff477224 */ /* 0x000fe200078e0037 */
[C---:B------:R-:W-:Y:S01]  /*2f830*/  HMMA.1688.F32.TF32 R124, R132.reuse, R4, R124 ;  /* 0x00000004847c723c */ /* 0x040fe2000008107c */
[----:B------:R-:W-:Y:S01]  /*2f840*/  IMAD.MOV.U32 R79, RZ, RZ, R188 ;  /* 0x000000ffff4f7224 */ /* 0x000fe200078e00bc */
[----:B------:R-:W-:Y:S01]  /*2f850*/  LDS R236, [R0+0x10700] ;  /* 0x0107000000ec7984 */ /* 0x000fe20000000800 */
[----:B------:R-:W-:Y:S02]  /*2f860*/  IMAD.MOV.U32 R224, RZ, RZ, R189 ;  /* 0x000000ffffe07224 */ /* 0x000fe400078e00bd */
[----:B------:R-:W-:Y:S01]  /*2f870*/  IMAD.MOV.U32 R225, RZ, RZ, R190 ;  /* 0x000000ffffe17224 */ /* 0x000fe200078e00be */
[----:B------:R-:W-:Y:S01]  /*2f880*/  LDS R238, [R0+0x12700] ;  /* 0x0127000000ee7984 */ /* 0x000fe20000000800 */
[----:B------:R-:W-:Y:S02]  /*2f890*/  IMAD.MOV.U32 R227, RZ, RZ, R184 ;  /* 0x000000ffffe37224 */ /* 0x000fe400078e00b8 */
[----:B------:R-:W-:Y:S01]  /*2f8a0*/  IMAD.MOV.U32 R72, RZ, RZ, R185 ;  /* 0x000000ffff487224 */ /* 0x000fe200078e00b9 */
[----:B------:R-:W-:Y:S01]  /*2f8b0*/  HMMA.1688.F32.TF32 R128, R132, R204, R128 ;  /* 0x000000cc8480723c */ /* 0x000fe20000081080 */
[----:B------:R-:W-:Y:S01]  /*2f8c0*/  IMAD.MOV.U32 R73, RZ, RZ, R186 ;  /* 0x000000ffff497224 */ /* 0x000fe200078e00ba */
[----:B------:R-:W-:Y:S01]  /*2f8d0*/  LDS R237, [R3+0x10700] ;  /* 0x0107000003ed7984 */ /* 0x000fe20000000800 */
[----:B------:R-:W-:-:S02]  /*2f8e0*/  IMAD.MOV.U32 R75, RZ, RZ, R199 ;  /* 0x000000ffff4b7224 */ /* 0x000fc400078e00c7 */
[----:B------:R-:W-:Y:S01]  /*2f8f0*/  IMAD.MOV.U32 R68, RZ, RZ, R54 ;  /* 0x000000ffff447224 */ /* 0x000fe200078e0036 */
[----:B------:R-:W1:Y:S02]  /*2f900*/  LDS R239, [R3+0x12700] ;  /* 0x0127000003ef7984 */ /* 0x000e640000000800 */
[C---:B---3--:R-:W-:Y:S08]  /*2f910*/  HMMA.1688.F32.TF32 R92, R132.reuse, R40, R92 ;  /* 0x00000028845c723c */ /* 0x048ff0000008105c */
[C---:B----4-:R-:W-:Y:S11]  /*2f920*/  HMMA.1688.F32.TF32 R96, R132.reuse, R32, R96 ;  /* 0x000000208460723c */ /* 0x050ff60000081060 */
[----:B------:R-:W-:Y:S04]  /*2f930*/  @!UPT UIADD3 URZ, URZ, URZ, URZ ;  /* 0x0000003f3f3ff290 */ /* 0x000fe8000fffe03f */
        /* <DEDUP_REMOVED lines=14> */
[----:B--2---:R-:W-:Y:S03]  /*2fa20*/  HMMA.1688.F32.TF32 R120, R132, R8, R60 ;  /* 0x000000088478723c */ /* 0x004fe6000008103c */
[----:B------:R-:W-:Y:S04]  /*2fa30*/  STL.64 [R1+0x3220], R174 ;  /* 0x003220ae01007387 */ /* 0x000fe80000100a00 */
[----:B------:R-:W-:Y:S01]  /*2fa40*/  STL.64 [R1+0x3218], R172 ;  /* 0x003218ac01007387 */ /* 0x000fe20000100a00 */
[----:B------:R-:W-:Y:S01]  /*2fa50*/  IMAD.MOV.U32 R60, RZ, RZ, R30 ;  /* 0x000000ffff3c7224 */ /* 0x000fe200078e001e */
[----:B------:R-:W-:Y:S01]  /*2fa60*/  MOV R62, R34 ;  /* 0x00000022003e7202 */ /* 0x000fe20000000f00 */
[----:B------:R-:W-:-:S02]  /*2fa70*/  IMAD.MOV.U32 R61, RZ, RZ, R31 ;  /* 0x000000ffff3d7224 */ /* 0x000fc400078e001f */
[----:B------:R-:W-:Y:S02]  /*2fa80*/  IMAD.MOV.U32 R63, RZ, RZ, R35 ;  /* 0x000000ffff3f7224 */ /* 0x000fe400078e0023 */
[----:B------:R-:W-:Y:S01]  /*2fa90*/  IMAD.MOV.U32 R69, RZ, RZ, R58 ;  /* 0x000000ffff457224 */ /* 0x000fe200078e003a */
[C---:B---3--:R-:W-:Y:S08]  /*2faa0*/  HMMA.1688.F32.TF32 R104, R132.reuse, R24, R104 ;  /* 0x000000188468723c */ /* 0x048ff00000081068 */
[C---:B----4-:R-:W-:Y:S08]  /*2fab0*/  HMMA.1688.F32.TF32 R112, R132.reuse, R16, R112 ;  /* 0x000000108470723c */ /* 0x050ff00000081070 */
[C---:B------:R-:W-:Y:S07]  /*2fac0*/  HMMA.1688.F32.TF32 R116, R132.reuse, R12, R116 ;  /* 0x0000000c8474723c */ /* 0x040fee0000081074 */
        /* <DEDUP_REMOVED lines=12> */
[----:B------:R-:W3:Y:S04]  /*2fb90*/  LDL.LU R34, [R1+0x3358] ;  /* 0x0033580001227983 */ /* 0x000ee80000300800 */
[----:B------:R-:W3:Y:S04]  /*2fba0*/  LDL.LU R35, [R1+0x3354] ;  /* 0x0033540001237983 */ /* 0x000ee80000300800 */
[----:B------:R-:W4:Y:S04]  /*2fbb0*/  LDL.LU R38, [R1+0x3350] ;  /* 0x0033500001267983 */ /* 0x000f280000300800 */
        /* <DEDUP_REMOVED lines=31> */
[----:B------:R-:W-:Y:S03]  /*2fdb0*/  HMMA.1688.F32.TF32 R132, R132, R232, R192 ;  /* 0x000000e88484723c */ /* 0x000fe600000810c0 */
[----:B------:R-:W-:Y:S04]  /*2fdc0*/  LDS R192, [R0+0x14000] ;  /* 0x0140000000c07984 */ /* 0x000fe80000000800 */
[----:B------:R-:W-:Y:S04]  /*2fdd0*/  LDS R194, [R0+0x16000] ;  /* 0x0160000000c27984 */ /* 0x000fe80000000800 */
[----:B------:R-:W-:Y:S04]  /*2fde0*/  LDS R193, [R3+0x14000] ;  /* 0x0140000003c17984 */ /* 0x000fe80000000800 */
[----:B------:R-:W1:Y:S02]  /*2fdf0*/  LDS R195, [R3+0x16000] ;  /* 0x0160000003c37984 */ /* 0x000e640000000800 */
[C---:B-1----:R-:W-:Y:S08]  /*2fe00*/  HMMA.1688.F32.TF32 R212, R236.reuse, R28, R212 ;  /* 0x0000001cecd4723c */ /* 0x042ff000000810d4 */
[C---:B------:R-:W-:Y:S08]  /*2fe10*/  HMMA.1688.F32.TF32 R168, R236.reuse, R24, R168 ;  /* 0x00000018eca8723c */ /* 0x040ff000000810a8 */
[C---:B------:R-:W-:Y:S08]  /*2fe20*/  HMMA.1688.F32.TF32 R220, R236.reuse, R20, R220 ;  /* 0x00000014ecdc723c */ /* 0x040ff000000810dc */
[C---:B------:R-:W-:Y:S08]  /*2fe30*/  HMMA.1688.F32.TF32 R208, R236.reuse, R36, R208 ;  /* 0x00000024ecd0723c */ /* 0x040ff000000810d0 */
[----:B------:R-:W-:Y:S08]  /*2fe40*/  HMMA.1688.F32.TF32 R160, R236, R32, R160 ;  /* 0x00000020eca0723c */ /* 0x000ff000000810a0 */
[----:B------:R-:W-:Y:S08]  /*2fe50*/  HMMA.1688.F32.TF32 R60, R192, R26, R60 ;  /* 0x0000001ac03c723c */ /* 0x000ff0000008103c */
[C---:B------:R-:W-:Y:S08]  /*2fe60*/  HMMA.1688.F32.TF32 R228, R236.reuse, R12, R228 ;  /* 0x0000000cece4723c */ /* 0x040ff000000810e4 */
[----:B------:R-:W-:Y:S08]  /*2fe70*/  HMMA.1688.F32.TF32 R176, R236, R16, R176 ;  /* 0x00000010ecb0723c */ /* 0x000ff000000810b0 */
[C---:B--2---:R-:W-:Y:S08]  /*2fe80*/  HMMA.1688.F32.TF32 R64, R192.reuse, R30, R64 ;  /* 0x0000001ec040723c */ /* 0x044ff00000081040 */
[C---:B---3--:R-:W-:Y:S11]  /*2fe90*/  HMMA.1688.F32.TF32 R76, R192.reuse, R50, R76 ;  /* 0x00000032c04c723c */ /* 0x048ff6000008104c */
        /* <DEDUP_REMOVED lines=14> */
[C---:B----4-:R-:W-:Y:S08]  /*2ff80*/  HMMA.1688.F32.TF32 R72, R192.reuse, R38, R216 ;  /* 0x00000026c048723c */ /* 0x050ff000000810d8 */
[----:B------:R-:W-:Y:S08]  /*2ff90*/  HMMA.1688.F32.TF32 R80, R192, R58, R80 ;  /* 0x0000003ac050723c */ /* 0x000ff00000081050 */
[C---:B------:R-:W-:Y:S01]  /*2ffa0*/  HMMA.1688.F32.TF32 R184, R236.reuse, R8, R184 ;  /* 0x00000008ecb8723c */ /* 0x040fe200000810b8 */
[----:B------:R-:W-:Y:S07]  /*2ffb0*/  STL.64 [R1+0x90], R76 ;  /* 0x0000904c01007387 */ /* 0x000fee0000100a00 */
[----:B------:R-:W-:Y:S01]  /*2ffc0*/  HMMA.1688.F32.TF32 R188, R236, R4, R188 ;  /* 0x00000004ecbc723c */ /* 0x000fe200000810bc */
[----:B------:R-:W-:Y:S07]  /*2ffd0*/  STL.64 [R1+0x98], R78 ;  /* 0x0000984e01007387 */ /* 0x000fee0000100a00 */
[----:B------:R-:W-:Y:S01]  /*2ffe0*/  IMAD.MOV.U32 R12, RZ, RZ, R80 ;  /* 0x000000ffff0c7224 */ /* 0x000fe200078e0050 */
[----:B------:R-:W-:Y:S01]  /*2fff0*/  MOV R8, R82 ;  /* 0x0000005200087202 */ /* 0x000fe20000000f00 */
[----:B------:R-:W-:-:S02]  /*30000*/  IMAD.MOV.U32 R9, RZ, RZ, R81 ;  /* 0x000000ffff097224 */ /* 0x000fc400078e0051 */
[----:B------:R-:W-:Y:S02]  /*30010*/  IMAD.MOV.U32 R4, RZ, RZ, R83 ;  /* 0x000000ffff047224 */ /* 0x000fe400078e0053 */
[----:B------:R-:W-:Y:S01]  /*30020*/  HMMA.1688.F32.TF32 R80, R192, R54, R108 ;  /* 0x00000036c050723c */ /* 0x000fe2000008106c */
[----:B------:R-:W-:Y:S04]  /*30030*/  STL.64 [R1+0x80], R72 ;  /* 0x0000804801007387 */ /* 0x000fe80000100a00 */
[----:B------:R-:W-:Y:S01]  /*30040*/  STL.64 [R1+0x88], R74 ;  /* 0x0000884a01007387 */ /* 0x000fe20000100a00 */
[----:B------:R-:W-:-:S03]  /*30050*/  IMAD.MOV.U32 R216, RZ, RZ, R249 ;  /* 0x000000ffffd87224 */ /* 0x000fc600078e00f9 */
[----:B------:R-:W-:Y:S04]  /*30060*/  STL.64 [R1+0x70], R68 ;  /* 0x0000704401007387 */ /* 0x000fe80000100a00 */
[----:B------:R-:W-:Y:S04]  /*30070*/  STL.64 [R1+0x78], R70 ;  /* 0x0000784601007387 */ /* 0x000fe80000100a00 */
[----:B------:R-:W-:Y:S01]  /*30080*/  STL.64 [R1+0x60], R64 ;  /* 0x0000604001007387 */ /* 0x000fe20000100a00 */
[----:B------:R-:W-:-:S03]  /*30090*/  IMAD.MOV.U32 R217, RZ, RZ, R248 ;  /* 0x000000ffffd97224 */ /* 0x000fc600078e00f8 */
[----:B------:R-:W-:Y:S01]  /*300a0*/  STL.64 [R1+0x68], R66 ;  /* 0x0000684201007387 */ /* 0x000fe20000100a00 */
[----:B------:R-:W-:-:S03]  /*300b0*/  MOV R218, R246 ;  /* 0x000000f600da7202 */ /* 0x000fc60000000f00 */
[----:B------:R-:W2:Y:S01]  /*300c0*/  LDL.LU R249, [R1+0x32e0] ;  /* 0x0032e00001f97983 */ /* 0x000ea20000300800 */
[----:B------:R-:W-:-:S03]  /*300d0*/  IMAD.MOV.U32 R219, RZ, RZ, R245 ;  /* 0x000000ffffdb7224 */ /* 0x000fc600078e00f5 */
[----:B------:R1:W-:Y:S04]  /*300e0*/  STL.64 [R1+0x50], R60 ;  /* 0x0000503c01007387 */ /* 0x0003e80000100a00 */
[----:B------:R3:W-:Y:S04]  /*300f0*/  STL.64 [R1+0x58], R62 ;  /* 0x0000583e01007387 */ /* 0x0007e80000100a00 */
[----:B------:R-:W4:Y:S04]  /*30100*/  LDL.LU R248, [R1+0x32dc] ;  /* 0x0032dc0001f87983 */ /* 0x000f280000300800 */
[----:B------:R-:W4:Y:S04]  /*30110*/  LDL.LU R246, [R1+0x32d8] ;  /* 0x0032d80001f67983 */ /* 0x000f280000300800 */
[----:B------:R-:W4:Y:S04]  /*30120*/  LDL.LU R245, [R1+0x32d4] ;  /* 0x0032d40001f57983 */ /* 0x000f280000300800 */
[----:B-1----:R-:W4:Y:S04]  /*30130*/  LDL.LU R60, [R1+0x30] ;  /* 0x00003000013c7983 */ /* 0x002f280000300800 */
[----:B------:R-:W4:Y:S04]  /*30140*/  LDL.LU R61, [R1+0x34] ;  /* 0x00003400013d7983 */ /* 0x000f280000300800 */
[----:B---3--:R-:W3:Y:S04]  /*30150*/  LDL.LU R62, [R1+0x38] ;  /* 0x00003800013e7983 */ /* 0x008ee80000300800 */
[----:B------:R-:W3:Y:S01]  /*30160*/  LDL.LU R63, [R1+0x3c] ;  /* 0x00003c00013f7983 */ /* 0x000ee20000300800 */
[----:B------:R-:W-:-:S03]  /*30170*/  IMAD.MOV.U32 R20, RZ, RZ, R80 ;  /* 0x000000ffff147224 */ /* 0x000fc600078e0050 */
[----:B------:R-:W3:Y:S01]  /*30180*/  LDL.LU R64, [R1+0x40] ;  /* 0x0000400001407983 */ /* 0x000ee20000300800 */
[----:B------:R-:W-:-:S03]  /*30190*/  IMAD.MOV.U32 R17, RZ, RZ, R81 ;  /* 0x000000ffff117224 */ /* 0x000fc600078e0051 */
[----:B------:R-:W3:Y:S01]  /*301a0*/  LDL.LU R65, [R1+0x44] ;  /* 0x0000440001417983 */ /* 0x000ee20000300800 */
[----:B------:R-:W-:-:S03]  /*301b0*/  MOV R16, R82 ;  /* 0x0000005200107202 */ /* 0x000fc60000000f00 */
[----:B------:R-:W3:Y:S01]  /*301c0*/  LDL.LU R66, [R1+0x48] ;  /* 0x0000480001427983 */ /* 0x000ee20000300800 */
[----:B------:R-:W-:-:S03]  /*301d0*/  IMAD.MOV.U32 R13, RZ, RZ, R83 ;  /* 0x000000ffff0d7224 */ /* 0x000fc600078e0053 */
[----:B------:R-:W3:Y:S04]  /*301e0*/  LDL.LU R67, [R1+0x4c] ;  /* 0x00004c0001437983 */ /* 0x000ee80000300800 */
[----:B------:R-:W3:Y:S04]  /*301f0*/  LDL.LU R80, [R1] ;  /* 0x0000000001507983 */ /* 0x000ee80000300800 */
        /* <DEDUP_REMOVED lines=10> */
[----:B------:R-:W3:Y:S04]  /*302a0*/  LDL.LU R86, [R1+0x28] ;  /* 0x0000280001567983 */ /* 0x000ee80000300800 */
[----:B------:R-:W3:Y:S04]  /*302b0*/  LDL.LU R87, [R1+0x2c] ;  /* 0x00002c0001577983 */ /* 0x000ee80000300800 */
[----:B------:R-:W3:Y:S04]  /*302c0*/  LDL.LU R224, [R1+0x1b0] ;  /* 0x0001b00001e07983 */ /* 0x000ee80000300800 */
[----:B------:R-:W3:Y:S04]  /*302d0*/  LDL.LU R225, [R1+0x1b4] ;  /* 0x0001b40001e17983 */ /* 0x000ee80000300800 */
[----:B------:R-:W3:Y:S01]  /*302e0*/  LDL.LU R18, [R1+0x32d0] ;  /* 0x0032d00001127983 */ /* 0x000ee20000300800 */
[----:B------:R-:W-:-:S03]  /*302f0*/  IMAD.MOV.U32 R227, RZ, RZ, R244 ;  /* 0x000000ffffe37224 */ /* 0x000fc600078e00f4 */
[----:B------:R-:W3:Y:S01]  /*30300*/  LDL.LU R244, [R1+0x32cc] ;  /* 0x0032cc0001f47983 */ /* 0x000ee20000300800 */
[----:B------:R-:W-:Y:S02]  /*30310*/  IMAD.MOV.U32 R72, RZ, RZ, R19 ;  /* 0x000000ffff487224 */ /* 0x000fe400078e0013 */
[----:B------:R-:W-:Y:S02]  /*30320*/  IMAD.MOV.U32 R73, RZ, RZ, R22 ;  /* 0x000000ffff497224 */ /* 0x000fe400078e0016 */
[----:B------:R-:W-:Y:S02]  /*30330*/  IMAD.MOV.U32 R74, RZ, RZ, R23 ;  /* 0x000000ffff4a7224 */ /* 0x000fe400078e0017 */
[----:B--2---:R-:W-:Y:S02]  /*30340*/  IMAD.MOV.U32 R79, RZ, RZ, R249 ;  /* 0x000000ffff4f7224 */ /* 0x004fe400078e00f9 */
[----:B----4-:R-:W-:Y:S02]  /*30350*/  IMAD.MOV.U32 R78, RZ, RZ, R248 ;  /* 0x000000ffff4e7224 */ /* 0x010fe400078e00f8 */
[----:B------:R-:W-:Y:S01]  /*30360*/  IMAD.MOV.U32 R77, RZ, RZ, R246 ;  /* 0x000000ffff4d7224 */ /* 0x000fe200078e00f6 */
[----:B------:R-:W-:-:S02]  /*30370*/  MOV R76, R245 ;  /* 0x000000f5004c7202 */ /* 0x000fc40000000f00 */
[----:B------:R-:W2:Y:S04]  /*30380*/  LDL.LU R245, [R1+0x32c8] ;  /* 0x0032c80001f57983 */ /* 0x000ea80000300800 */
[----:B------:R-:W2:Y:S04]  /*30390*/  LDL.LU R246, [R1+0x32c4] ;  /* 0x0032c40001f67983 */ /* 0x000ea80000300800 */
[----:B------:R-:W4:Y:S04]  /*303a0*/  LDL.LU R248, [R1+0x32c0] ;  /* 0x0032c00001f87983 */ /* 0x000f280000300800 */
[----:B------:R-:W4:Y:S04]  /*303b0*/  LDL.LU R249, [R1+0x32bc] ;  /* 0x0032bc0001f97983 */ /* 0x000f280000300800 */
[----:B------:R-:W2:Y:S04]  /*303c0*/  LDL.LU R108, [R1+0x1d0] ;  /* 0x0001d000016c7983 */ /* 0x000ea80000300800 */
[----:B------:R-:W2:Y:S04]  /*303d0*/  LDL.LU R109, [R1+0x1d4] ;  /* 0x0001d400016d7983 */ /* 0x000ea80000300800 */
[----:B------:R-:W2:Y:S01]  /*303e0*/  LDL.LU R110, [R1+0x1d8] ;  /* 0x0001d800016e7983 */ /* 0x000ea20000300800 */
[----:B---3--:R-:W-:-:S03]  /*303f0*/  MOV R111, R18 ;  /* 0x00000012006f7202 */ /* 0x008fc60000000f00 */
[----:B------:R-:W3:Y:S04]  /*30400*/  LDL.LU R18, [R1+0x32b8] ;  /* 0x0032b80001127983 */ /* 0x000ee80000300800 */
[----:B------:R-:W3:Y:S04]  /*30410*/  LDL.LU R19, [R1+0x32b4] ;  /* 0x0032b40001137983 */ /* 0x000ee80000300800 */
[----:B------:R-:W2:Y:S04]  /*30420*/  LDL.LU R22, [R1+0x32b0] ;  /* 0x0032b00001167983 */ /* 0x000ea80000300800 */
[----:B------:R-:W2:Y:S01]  /*30430*/  LDL.LU R23, [R1+0x32ac] ;  /* 0x0032ac0001177983 */ /* 0x000ea20000300800 */
[----:B------:R-:W-:Y:S01]  /*30440*/  MOV R75, R250 ;  /* 0x000000fa004b7202 */ /* 0x000fe20000000f00 */
[----:B------:R-:W-:-:S02]  /*30450*/  IMAD.MOV.U32 R68, RZ, RZ, R251 ;  /* 0x000000ffff447224 */ /* 0x000fc400078e00fb */
[----:B------:R-:W4:Y:S01]  /*30460*/  LDL.LU R250, [R1+0x32a8] ;  /* 0x0032a80001fa7983 */ /* 0x000f220000300800 */
[----:B------:R-:W-:Y:S01]  /*30470*/  IMAD.MOV.U32 R69, RZ, RZ, R206 ;  /* 0x000000ffff457224 */ /* 0x000fe200078e00ce */
[----:B------:R-:W-:Y:S01]  /*30480*/  MOV R71, R10 ;  /* 0x0000000a00477202 */ /* 0x000fe20000000f00 */
[----:B------:R-:W-:Y:S01]  /*30490*/  IMAD.MOV.U32 R70, RZ, RZ, R6 ;  /* 0x000000ffff467224 */ /* 0x000fe200078e0006 */
[----:B------:R-:W4:Y:S04]  /*304a0*/  LDL.LU R251, [R1+0x32a4] ;  /* 0x0032a40001fb7983 */ /* 0x000f280000300800 */
[----:B------:R-:W4:Y:S04]  /*304b0*/  LDL.LU R206, [R1+0x32a0] ;  /* 0x0032a00001ce7983 */ /* 0x000f280000300800 */
[----:B------:R-:W4:Y:S04]  /*304c0*/  LDL.LU R6, [R1+0x329c] ;  /* 0x00329c0001067983 */ /* 0x000f280000300800 */
[----:B------:R-:W4:Y:S01]  /*304d0*/  LDL.LU R10, [R1+0x3298] ;  /* 0x00329800010a7983 */ /* 0x000f220000300800 */
[C---:B---3--:R-:W-:Y:S08]  /*304e0*/  HMMA.1688.F32.TF32 R60, R192.reuse, R18, R60 ;  /* 0x00000012c03c723c */ /* 0x048ff0000008103c */
[----:B--2---:R-:W-:Y:S07]  /*304f0*/  HMMA.1688.F32.TF32 R88, R192, R22, R64 ;  /* 0x00000016c058723c */ /* 0x004fee0000081040 */
[----:B------:R-:W-:-:S02]  /*30500*/  IMAD.MOV.U32 R64, RZ, RZ, R11 ;  /* 0x000000ffff407224 */ /* 0x000fc400078e000b */
[----:B------:R-:W-:Y:S02]  /*30510*/  IMAD.MOV.U32 R65, RZ, RZ, R14 ;  /* 0x000000ffff417224 */ /* 0x000fe400078e000e */
[----:B------:R-:W-:Y:S01]  /*30520*/  IMAD.MOV.U32 R66, RZ, RZ, R15 ;  /* 0x000000ffff427224 */ /* 0x000fe200078e000f */
[----:B------:R-:W-:-:S11]  /*30530*/  MOV R67, R7 ;  /* 0x0000000700437202 */ /* 0x000fd60000000f00 */
[----:B------:R-:W-:Y:S04]  /*30540*/  STL.64 [R1+0x40], R88 ;  /* 0x0000405801007387 */ /* 0x000fe80000100a00 */
[----:B------:R-:W-:Y:S04]  /*30550*/  STL.64 [R1+0x48], R90 ;  /* 0x0000485a01007387 */ /* 0x000fe80000100a00 */
[----:B------:R-:W4:Y:S04]  /*30560*/  LDL.LU R11, [R1+0x3294] ;  /* 0x00329400010b7983 */ /* 0x000f280000300800 */
[----:B------:R1:W-:Y:S04]  /*30570*/  STL.64 [R1+0x30], R60 ;  /* 0x0000303c01007387 */ /* 0x0003e80000100a00 */
[----:B------:R2:W-:Y:S04]  /*30580*/  STL.64 [R1+0x38], R62 ;  /* 0x0000383e01007387 */ /* 0x0005e80000100a00 */
[----:B------:R-:W3:Y:S04]  /*30590*/  LDL.LU R14, [R1+0x3290] ;  /* 0x00329000010e7983 */ /* 0x000ee80000300800 */
[----:B------:R-:W3:Y:S01]  /*305a0*/  LDL.LU R15, [R1+0x328c] ;  /* 0x00328c00010f7983 */ /* 0x000ee20000300800 */
[----:B-1----:R-:W-:-:S03]  /*305b0*/  IMAD.MOV.U32 R60, RZ, RZ, R207 ;  /* 0x000000ffff3c7224 */ /* 0x002fc600078e00cf */
[----:B------:R-:W4:Y:S04]  /*305c0*/  LDL.LU R7, [R1+0x3288] ;  /* 0x0032880001077983 */ /* 0x000f280000300800 */
[----:B------:R-:W4:Y:S01]  /*305d0*/  LDL.LU R207, [R1+0x3284] ;  /* 0x0032840001cf7983 */ /* 0x000f220000300800 */
[----:B------:R-:W-:Y:S01]  /*305e0*/  IMAD.MOV.U32 R61, RZ, RZ, R247 ;  /* 0x000000ffff3d7224 */ /* 0x000fe200078e00f7 */
[----:B--2---:R-:W-:Y:S01]  /*305f0*/  MOV R63, R235 ;  /* 0x000000eb003f7202 */ /* 0x004fe20000000f00 */
[----:B------:R-:W-:Y:S01]  /*30600*/  IMAD.MOV.U32 R62, RZ, RZ, R234 ;  /* 0x000000ffff3e7224 */ /* 0x000fe200078e00ea */
[----:B------:R-:W2:Y:S04]  /*30610*/  LDL.LU R247, [R1+0x3280] ;  /* 0x0032800001f77983 */ /* 0x000ea80000300800 */
[----:B------:R-:W2:Y:S04]  /*30620*/  LDL.LU R234, [R1+0x327c] ;  /* 0x00327c0001ea7983 */ /* 0x000ea80000300800 */
[----:B------:R-:W2:Y:S01]  /*30630*/  LDL.LU R235, [R1+0x3278] ;  /* 0x0032780001eb7983 */ /* 0x000ea20000300800 */
[C---:B------:R-:W-:Y:S08]  /*30640*/  HMMA.1688.F32.TF32 R136, R236.reuse, R56, R136 ;  /* 0x00000038ec88723c */ /* 0x040ff00000081088 */
[C---:B------:R-:W-:Y:S08]  /*30650*/  HMMA.1688.F32.TF32 R140, R236.reuse, R52, R140 ;  /* 0x00000034ec8c723c */ /* 0x040ff0000008108c */
[C---:B------:R-:W-:Y:S08]  /*30660*/  HMMA.1688.F32.TF32 R144, R236.reuse, R48, R144 ;  /* 0x00000030ec90723c */ /* 0x040ff00000081090 */
[C---:B------:R-:W-:Y:S08]  /*30670*/  HMMA.1688.F32.TF32 R200, R236.reuse, R44, R200 ;  /* 0x0000002cecc8723c */ /* 0x040ff000000810c8 */
        /* <DEDUP_REMOVED lines=8> */
[C---:B------:R-:W-:Y:S08]  /*30700*/  HMMA.1688.F32.TF32 R64, R236.reuse, R34, R64 ;  /* 0x00000022ec40723c */ /* 0x040ff00000081040 */
[----:B------:R-:W-:Y:S08]  /*30710*/  HMMA.1688.F32.TF32 R60, R236, R30, R60 ;  /* 0x0000001eec3c723c */ /* 0x000ff0000008103c */
        /* <DEDUP_REMOVED lines=8> */
[----:B------:R-:W-:Y:S06]  /*307a0*/  STL [R1+0x30e4], R248 ;  /* 0x0030e4f801007387 */ /* 0x000fec0000100800 */
[----:B------:R-:W-:Y:S04]  /*307b0*/  STL.64 [R1], R80 ;  /* 0x0000005001007387 */ /* 0x000fe80000100a00 */
[----:B------:R2:W-:Y:S02]  /*307c0*/  STL.64 [R1+0x8], R82 ;  /* 0x0000085201007387 */ /* 0x0005e40000100a00 */
[----:B--2---:R-:W-:Y:S02]  /*307d0*/  HMMA.1688.F32.TF32 R80, R192, R234, R244 ;  /* 0x000000eac050723c */ /* 0x004fe400000810f4 */
[----:B------:R-:W-:Y:S04]  /*307e0*/  STL [R1+0x30e0], R249 ;  /* 0x0030e0f901007387 */ /* 0x000fe80000100800 */
[----:B------:R-:W-:Y:S02]  /*307f0*/  STL [R1+0x30dc], R250 ;  /* 0x0030dcfa01007387 */ /* 0x000fe40000100800 */
[C---:B------:R-:W-:Y:S02]  /*30800*/  HMMA.1688.F32.TF32 R88, R236.reuse, R58, R108 ;  /* 0x0000003aec58723c */ /* 0x040fe4000008106c */
[----:B------:R-:W-:Y:S04]  /*30810*/  STL [R1+0x30d8], R251 ;  /* 0x0030d8fb01007387 */ /* 0x000fe80000100800 */
[----:B------:R-:W-:Y:S02]  /*30820*/  LDS R192, [R0+0x14200] ;  /* 0x0142000000c07984 */ /* 0x000fe40000000800 */
[C---:B------:R-:W-:Y:S02]  /*30830*/  HMMA.1688.F32.TF32 R84, R236.reuse, R54, R76 ;  /* 0x00000036ec54723c */ /* 0x040fe4000008104c */
[----:B------:R-:W-:Y:S04]  /*30840*/  LDS R194, [R0+0x16200] ;  /* 0x0162000000c27984 */ /* 0x000fe80000000800 */
[----:B------:R-:W-:Y:S02]  /*30850*/  LDS R193, [R3+0x14200] ;  /* 0x0142000003c17984 */ /* 0x000fe40000000800 */
[C---:B------:R-:W-:Y:S02]  /*30860*/  HMMA.1688.F32.TF32 R76, R236.reuse, R46, R72 ;  /* 0x0000002eec4c723c */ /* 0x040fe40000081048 */
[----:B------:R-:W-:Y:S04]  /*30870*/  STL.64 [R1+0x600], R80 ;  /* 0x0006005001007387 */ /* 0x000fe80000100a00 */
[----:B------:R1:W-:Y:S02]  /*30880*/  STL.64 [R1+0x608], R82 ;  /* 0x0006085201007387 */ /* 0x0003e40000100a00 */
[C---:B------:R-:W-:Y:S02]  /*30890*/  HMMA.1688.F32.TF32 R72, R236.reuse, R42, R216 ;  /* 0x0000002aec48723c */ /* 0x040fe400000810d8 */
[----:B------:R-:W2:Y:S06]  /*308a0*/  LDS R195, [R3+0x16200] ;  /* 0x0162000003c37984 */ /* 0x000eac0000000800 */
[----:B-1----:R-:W-:Y:S01]  /*308b0*/  HMMA.1688.F32.TF32 R80, R236, R50, R224 ;  /* 0x00000032ec50723c */ /* 0x002fe200000810e0 */
[----:B------:R-:W-:Y:S04]  /*308c0*/  STL.64 [R1+0x1d0], R88 ;  /* 0x0001d05801007387 */ /* 0x000fe80000100a00 */
[----:B------:R-:W-:Y:S04]  /*308d0*/  STL.64 [R1+0x1d8], R90 ;  /* 0x0001d85a01007387 */ /* 0x000fe80000100a00 */
[----:B------:R-:W-:Y:S04]  /*308e0*/  STL.64 [R1+0x1c0], R84 ;  /* 0x0001c05401007387 */ /* 0x000fe80000100a00 */
[----:B------:R-:W-:Y:S03]  /*308f0*/  STL.64 [R1+0x1c8], R86 ;  /* 0x0001c85601007387 */ /* 0x000fe60000100a00 */
[----:B------:R-:W-:Y:S01]  /*30900*/  IMAD.MOV.U32 R248, RZ, RZ, R75 ;  /* 0x000000fffff87224 */ /* 0x000fe200078e004b */
[----:B------:R-:W-:Y:S01]  /*30910*/  MOV R251, R70 ;  /* 0x0000004600fb7202 */ /* 0x000fe20000000f00 */
[----:B------:R-:W-:-:S05]  /*30920*/  IMAD.MOV.U32 R250, RZ, RZ, R69 ;  /* 0x000000fffffa7224 */ /* 0x000fca00078e0045 */
[----:B------:R-:W-:Y:S04]  /*30930*/  STL.64 [R1+0x1b0], R80 ;  /* 0x0001b05001007387 */ /* 0x000fe80000100a00 */
[----:B------:R-:W-:Y:S01]  /*30940*/  STL.64 [R1+0x1b8], R82 ;  /* 0x0001b85201007387 */ /* 0x000fe20000100a00 */
[----:B------:R-:W-:-:S03]  /*30950*/  IMAD.MOV.U32 R249, RZ, RZ, R68 ;  /* 0x000000fffff97224 */ /* 0x000fc600078e0044 */
[----:B------:R-:W-:Y:S04]  /*30960*/  STL.64 [R1+0x190], R72 ;  /* 0x0001904801007387 */ /* 0x000fe80000100a00 */
[----:B------:R-:W-:Y:S04]  /*30970*/  STL.64 [R1+0x1a0], R76 ;  /* 0x0001a04c01007387 */ /* 0x000fe80000100a00 */
[----:B------:R-:W-:Y:S04]  /*30980*/  STL.64 [R1+0x1a8], R78 ;  /* 0x0001a84e01007387 */ /* 0x000fe80000100a00 */
[----:B------:R-:W-:Y:S04]  /*30990*/  STL [R1+0x198], R74 ;  /* 0x0001984a01007387 */ /* 0x000fe80000100800 */
[----:B------:R1:W-:Y:S04]  /*309a0*/  STL [R1+0x30e8], R248 ;  /* 0x0030e8f801007387 */ /* 0x0003e80000100800 */
[----:B------:R-:W-:Y:S04]  /*309b0*/  STL [R1+0x18c], R71 ;  /* 0x00018c4701007387 */ /* 0x000fe80000100800 */
[----:B------:R3:W-:Y:S01]  /*309c0*/  STL [R1+0x30f4], R251 ;  /* 0x0030f4fb01007387 */ /* 0x0007e20000100800 */
[----:B-1----:R-:W-:-:S03]  /*309d0*/  IMAD.MOV.U32 R248, RZ, RZ, R65 ;  /* 0x000000fffff87224 */ /* 0x002fc600078e0041 */
[----:B------:R1:W-:Y:S04]  /*309e0*/  STL [R1+0x30f0], R250 ;  /* 0x0030f0fa01007387 */ /* 0x0003e80000100800 */
[----:B------:R4:W-:Y:S04]  /*309f0*/  STL [R1+0x30ec], R249 ;  /* 0x0030ecf901007387 */ /* 0x0009e80000100800 */
[----:B------:R-:W-:Y:S01]  /*30a00*/  STL [R1+0x170], R64 ;  /* 0x0001704001007387 */ /* 0x000fe20000100800 */
[----:B---3--:R-:W-:-:S03]  /*30a10*/  IMAD.MOV.U32 R251, RZ, RZ, R61 ;  /* 0x000000fffffb7224 */ /* 0x008fc600078e003d */
[----:B------:R-:W-:Y:S01]  /*30a20*/  STL.64 [R1+0x178], R66 ;  /* 0x0001784201007387 */ /* 0x000fe20000100a00 */
[----:B-1----:R-:W-:-:S03]  /*30a30*/  IMAD.MOV.U32 R250, RZ, RZ, R62 ;  /* 0x000000fffffa7224 */ /* 0x002fc600078e003e */
[----:B------:R-:W-:Y:S01]  /*30a40*/  STL [R1+0x30f8], R248 ;  /* 0x0030f8f801007387 */ /* 0x000fe20000100800 */
[----:B----4-:R-:W-:-:S03]  /*30a50*/  MOV R249, R63 ;  /* 0x0000003f00f97202 */ /* 0x010fc60000000f00 */
[----:B------:R1:W-:Y:S04]  /*30a60*/  STL [R1+0x160], R60 ;  /* 0x0001603c01007387 */ /* 0x0003e80000100800 */
[----:B-1----:R-:W3:Y:S04]  /*30a70*/  LDL.LU R60, [R1+0x1e0] ;  /* 0x0001e000013c7983 */ /* 0x002ee80000300800 */
        /* <DEDUP_REMOVED lines=95> */
[----:B------:R1:W-:Y:S04]  /*31070*/  STL [R1+0x3100], R250 ;  /* 0x003100fa01007387 */ /* 0x0003e80000100800 */
[----:B------:R1:W-:Y:S01]  /*31080*/  STL [R1+0x30fc], R249 ;  /* 0x0030fcf901007387 */ /* 0x0003e20000100800 */
[----:B--2---:R-:W-:Y:S08]  /*31090*/  HMMA.1688.F32.TF32 R80, R192, R30, R80 ;  /* 0x0000001ec050723c */ /* 0x004ff00000081050 */
[C---:B---3--:R-:W-:Y:S08]  /*310a0*/  HMMA.1688.F32.TF32 R96, R236.reuse, R234, R96 ;  /* 0x000000eaec60723c */ /* 0x048ff00000081060 */
[C---:B----4-:R-:W-:Y:S08]  /*310b0*/  HMMA.1688.F32.TF32 R172, R236.reuse, R206, R172 ;  /* 0x000000ceecac723c */ /* 0x050ff000000810ac */
[C---:B------:R-:W-:Y:S08]  /*310c0*/  HMMA.1688.F32.TF32 R104, R236.reuse, R10, R104 ;  /* 0x0000000aec68723c */ /* 0x040ff00000081068 */
[C---:B------:R-:W-:Y:S08]  /*310d0*/  HMMA.1688.F32.TF32 R180, R236.reuse, R14, R180 ;  /* 0x0000000eecb4723c */ /* 0x040ff000000810b4 */
[C---:B------:R-:W-:Y:S08]  /*310e0*/  HMMA.1688.F32.TF32 R116, R236.reuse, R22, R116 ;  /* 0x00000016ec74723c */ /* 0x040ff00000081074 */
[C---:B------:R-:W-:Y:S08]  /*310f0*/  HMMA.1688.F32.TF32 R120, R236.reuse, R26, R120 ;  /* 0x0000001aec78723c */ /* 0x040ff00000081078 */
[----:B------:R-:W-:Y:S08]  /*31100*/  HMMA.1688.F32.TF32 R112, R236, R18, R112 ;  /* 0x00000012ec70723c */ /* 0x000ff00000081070 */
[----:B------:R-:W-:-:S07]  /*31110*/  IMAD.MOV.U32 R248, RZ, RZ, R119 ;  /* 0x000000fffff87224 */ /* 0x000fce00078e0077 */
[----:B------:R-:W-:Y:S04]  /*31120*/  STL.64 [R1+0x150], R120 ;  /* 0x0001507801007387 */ /* 0x000fe80000100a00 */
[----:B------:R2:W-:Y:S01]  /*31130*/  STL.64 [R1+0x158], R122 ;  /* 0x0001587a01007387 */ /* 0x0005e20000100a00 */
[----:B------:R-:W-:Y:S01]  /*31140*/  HMMA.1688.F32.TF32 R244, R236, R6, R244 ;  /* 0x00000006ecf4723c */ /* 0x000fe200000810f4 */
[----:B-1----:R-:W-:Y:S02]  /*31150*/  IMAD.MOV.U32 R250, RZ, RZ, R116 ;  /* 0x000000fffffa7224 */ /* 0x002fe400078e0074 */
[----:B------:R-:W-:Y:S01]  /*31160*/  LDS R236, [R0+0x14300] ;  /* 0x0143000000ec7984 */ /* 0x000fe20000000800 */
[----:B------:R-:W-:-:S03]  /*31170*/  IMAD.MOV.U32 R249, RZ, RZ, R117 ;  /* 0x000000fffff97224 */ /* 0x000fc600078e0075 */
[----:B------:R-:W-:Y:S04]  /*31180*/  LDS R238, [R0+0x16300] ;  /* 0x0163000000ee7984 */ /* 0x000fe80000000800 */
[----:B--2---:R-:W2:Y:S04]  /*31190*/  LDL.LU.64 R122, [R1+0x3270] ;  /* 0x00327000017a7983 */ /* 0x004ea80000300a00 */
[----:B------:R-:W2:Y:S04]  /*311a0*/  LDL.LU.64 R120, [R1+0x3268] ;  /* 0x0032680001787983 */ /* 0x000ea80000300a00 */
[----:B------:R1:W-:Y:S01]  /*311b0*/  STL [R1+0x148], R118 ;  /* 0x0001487601007387 */ /* 0x0003e20000100800 */
[C---:B------:R-:W-:Y:S03]  /*311c0*/  HMMA.1688.F32.TF32 R156, R192.reuse, R50, R156 ;  /* 0x00000032c09c723c */ /* 0x040fe6000008109c */
[----:B------:R-:W-:Y:S04]  /*311d0*/  LDS R237, [R3+0x14300] ;  /* 0x0143000003ed7984 */ /* 0x000fe80000000800 */
[----:B------:R-:W3:Y:S04]  /*311e0*/  LDS R239, [R3+0x16300] ;  /* 0x0163000003ef7984 */ /* 0x000ee80000000800 */
        /* <DEDUP_REMOVED lines=21> */
[C---:B-1----:R-:W-:Y:S11]  /*31340*/  HMMA.1688.F32.TF32 R96, R192.reuse, R58, R164 ;  /* 0x0000003ac060723c */ /* 0x042ff600000810a4 */
[----:B------:R-:W-:Y:S11]  /*31350*/  @!UPT UIADD3 URZ, URZ, URZ, URZ ;  /* 0x0000003f3f3ff290 */ /* 0x000ff6000fffe03f */
[----:B------:R-:W-:Y:S01]  /*31360*/  @!UPT UIADD3 URZ, URZ, URZ, URZ ;  /* 0x0000003f3f3ff290 */ /* 0x000fe2000fffe03f */
[----:B------:R-:W-:Y:S04]  /*31370*/  STL.64 [R1+0x4c0], R96 ;  /* 0x0004c06001007387 */ /* 0x000fe80000100a00 */
[----:B------:R1:W-:Y:S04]  /*31380*/  STL.64 [R1+0x4c8], R98 ;  /* 0x0004c86201007387 */ /* 0x0003e80000100a00 */
[----:B------:R-:W-:Y:S04]  /*31390*/  STL.64 [R1+0x4b0], R92 ;  /* 0x0004b05c01007387 */ /* 0x000fe80000100a00 */
[----:B------:R3:W-:Y:S01]  /*313a0*/  STL.64 [R1+0x4b8], R94 ;  /* 0x0004b85e01007387 */ /* 0x0007e20000100a00 */
[C---:B-1----:R-:W-:Y:S08]  /*313b0*/  HMMA.1688.F32.TF32 R96, R192.reuse, R46, R88 ;  /* 0x0000002ec060723c */ /* 0x042ff00000081058 */
[C---:B---3--:R-:W-:Y:S08]  /*313c0*/  HMMA.1688.F32.TF32 R92, R192.reuse, R42, R148 ;  /* 0x0000002ac05c723c */ /* 0x048ff00000081094 */
        /* <DEDUP_REMOVED lines=15> */
[C---:B---3--:R-:W-:Y:S08]  /*314c0*/  HMMA.1688.F32.TF32 R84, R192.reuse, R22, R76 ;  /* 0x00000016c054723c */ /* 0x048ff0000008104c */
        /* <DEDUP_REMOVED lines=18> */
[----:B------:R-:W2:Y:S04]  /*315f0*/  LDL.LU R216, [R1+0x250] ;  /* 0x0002500001d87983 */ /* 0x000ea80000300800 */
[----:B------:R1:W-:Y:S04]  /*31600*/  STL.64 [R1+0x1f0], R64 ;  /* 0x0001f04001007387 */ /* 0x0003e80000100a00 */
[----:B------:R1:W-:Y:S04]  /*31610*/  STL.64 [R1+0x1f8], R66 ;  /* 0x0001f84201007387 */ /* 0x0003e80000100a00 */
        /* <DEDUP_REMOVED lines=11> */
[----:B---3--:R-:W2:Y:S04]  /*316d0*/  LDL.LU R78, [R1+0x388] ;  /* 0x00038800014e7983 */ /* 0x008ea80000300800 */
[----:B------:R-:W2:Y:S04]  /*316e0*/  LDL.LU R79, [R1+0x38c] ;  /* 0x00038c00014f7983 */ /* 0x000ea80000300800 */
        /* <DEDUP_REMOVED lines=70> */
[C---:B----4-:R-:W-:Y:S11]  /*31b50*/  HMMA.1688.F32.TF32 R172, R236.reuse, R58, R172 ;  /* 0x0000003aecac723c */ /* 0x050ff600000810ac */
[----:B------:R-:W-:Y:S11]  /*31b60*/  @!UPT UIADD3 URZ, URZ, URZ, URZ ;  /* 0x0000003f3f3ff290 */ /* 0x000ff6000fffe03f */
[----:B------:R-:W-:Y:S01]  /*31b70*/  @!UPT UIADD3 URZ, URZ, URZ, URZ ;  /* 0x0000003f3f3ff290 */ /* 0x000fe2000fffe03f */
[----:B------:R-:W-:Y:S04]  /*31b80*/  STL.64 [R1+0x440], R172 ;  /* 0x000440ac01007387 */ /* 0x000fe80000100a00 */
[----:B------:R2:W-:Y:S04]  /*31b90*/  STL.64 [R1+0x448], R174 ;  /* 0x000448ae01007387 */ /* 0x0005e80000100a00 */
[----:B--2---:R-:W2:Y:S04]  /*31ba0*/  LDL.LU.64 R174, [R1+0x3220] ;  /* 0x0032200001ae7983 */ /* 0x004ea80000300a00 */
[----:B------:R-:W2:Y:S04]  /*31bb0*/  LDL.LU.64 R172, [R1+0x3218] ;  /* 0x0032180001ac7983 */ /* 0x000ea80000300a00 */
[----:B------:R-:W-:Y:S04]  /*31bc0*/  STL.64 [R1+0x430], R244 ;  /* 0x000430f401007387 */ /* 0x000fe80000100a00 */
[----:B------:R3:W-:Y:S02]  /*31bd0*/  STL.64 [R1+0x438], R246 ;  /* 0x000438f601007387 */ /* 0x0007e40000100a00 */
[C---:B---3--:R-:W-:Y:S08]  /*31be0*/  HMMA.1688.F32.TF32 R244, R236.reuse, R50, R96 ;  /* 0x00000032ecf4723c */ /* 0x048ff00000081060 */
[C---:B------:R-:W-:Y:S08]  /*31bf0*/  HMMA.1688.F32.TF32 R96, R236.reuse, R46, R164 ;  /* 0x0000002eec60723c */ /* 0x040ff000000810a4 */
[C---:B------:R-:W-:Y:S07]  /*31c00*/  HMMA.1688.F32.TF32 R156, R236.reuse, R38, R156 ;  /* 0x00000026ec9c723c */ /* 0x040fee000008109c */
[----:B------:R-:W-:Y:S04]  /*31c10*/  STL.64 [R1+0x420], R244 ;  /* 0x000420f401007387 */ /* 0x000fe80000100a00 */
[----:B------:R-:W-:Y:S04]  /*31c20*/  STL.64 [R1+0x428], R246 ;  /* 0x000428f601007387 */ /* 0x000fe80000100a00 */
[----:B------:R-:W-:Y:S04]  /*31c30*/  STL.64 [R1+0x410], R96 ;  /* 0x0004106001007387 */ /* 0x000fe80000100a00 */
[----:B------:R3:W-:Y:S04]  /*31c40*/  STL.64 [R1+0x418], R98 ;  /* 0x0004186201007387 */ /* 0x0007e80000100a00 */
[----:B------:R-:W-:Y:S04]  /*31c50*/  STL.64 [R1+0x400], R92 ;  /* 0x0004005c01007387 */ /* 0x000fe80000100a00 */
[----:B------:R4:W-:Y:S01]  /*31c60*/  STL.64 [R1+0x408], R94 ;  /* 0x0004085e01007387 */ /* 0x0009e20000100a00 */
[C---:B---3--:R-:W-:Y:S08]  /*31c70*/  HMMA.1688.F32.TF32 R96, R236.reuse, R34, R88 ;  /* 0x00000022ec60723c */ /* 0x048ff00000081058 */
        /* <DEDUP_REMOVED lines=184> */
[----:B------:R-:W-:Y:S03]  /*32800*/  LDS R194, [R0+0x16600] ;  /* 0x0166000000c27984 */ /* 0x000fe60000000800 */
[C---:B------:R-:W-:Y:S01]  /*32810*/  HMMA.1688.F32.TF32 R244, R236.reuse, R30, R244 ;  /* 0x0000001eecf4723c */ /* 0x040fe200000810f4 */
[----:B------:R-:W-:Y:S04]  /*32820*/  LDS R193, [R3+0x14600] ;  /* 0x0146000003c17984 */ /* 0x000fe80000000800 */
[----:B------:R-:W1:Y:S10]  /*32830*/  LDS R195, [R3+0x16600] ;  /* 0x0166000003c37984 */ /* 0x000e740000000800 */
[----:B------:R-:W-:Y:S04]  /*32840*/  STL.64 [R1+0x5f0], R60 ;  /* 0x0005f03c01007387 */ /* 0x000fe80000100a00 */
[----:B------:R2:W-:Y:S02]  /*32850*/  STL.64 [R1+0x5f8], R62 ;  /* 0x0005f83e01007387 */ /* 0x0005e40000100a00 */
[C---:B--2---:R-:W-:Y:S02]  /*32860*/  HMMA.1688.F32.TF32 R60, R236.reuse, R58, R64 ;  /* 0x0000003aec3c723c */ /* 0x044fe40000081040 */
[----:B------:R-:W2:Y:S11]  /*32870*/  LDL.LU R64, [R1+0x4e0] ;  /* 0x0004e00001407983 */ /* 0x000eb60000300800 */
[----:B------:R-:W-:Y:S10]  /*32880*/  @!UPT UIADD3 URZ, URZ, URZ, URZ ;  /* 0x0000003f3f3ff290 */ /* 0x000ff4000fffe03f */
[----:B------:R-:W-:Y:S04]  /*32890*/  STL.64 [R1+0x5e0], R60 ;  /* 0x0005e03c01007387 */ /* 0x000fe80000100a00 */
[----:B------:R-:W-:Y:S04]  /*328a0*/  STL.64 [R1+0x5e8], R62 ;  /* 0x0005e83e01007387 */ /* 0x000fe80000100a00 */
[----:B------:R-:W2:Y:S04]  /*328b0*/  LDL.LU R65, [R1+0x4e4] ;  /* 0x0004e40001417983 */ /* 0x000ea80000300800 */
[----:B------:R-:W-:Y:S04]  /*328c0*/  STL.64 [R1+0x540], R76 ;  /* 0x0005404c01007387 */ /* 0x000fe80000100a00 */
[----:B------:R1:W-:Y:S01]  /*328d0*/  STL.64 [R1+0x548], R78 ;  /* 0x0005484e01007387 */ /* 0x0003e20000100a00 */
[----:B------:R-:W-:Y:S01]  /*328e0*/  MOV R66, R252 ;  /* 0x000000fc00427202 */ /* 0x000fe20000000f00 */
[----:B------:R-:W-:Y:S01]  /*328f0*/  IMAD.MOV.U32 R67, RZ, RZ, R2 ;  /* 0x000000ffff437224 */ /* 0x000fe200078e0002 */
[C---:B------:R-:W-:Y:S01]  /*32900*/  HMMA.1688.F32.TF32 R100, R236.reuse, R234, R100 ;  /* 0x000000eaec64723c */ /* 0x040fe20000081064 */
        /* <DEDUP_REMOVED lines=26> */
[----:B------:R3:W-:Y:S04]  /*32ab0*/  STL.64 [R1+0x4f8], R66 ;  /* 0x0004f84201007387 */ /* 0x0007e80000100a00 */
[----:B------:R-:W-:Y:S04]  /*32ac0*/  STL.64 [R1+0x4e0], R244 ;  /* 0x0004e0f401007387 */ /* 0x000fe80000100a00 */
[----:B------:R-:W-:Y:S04]  /*32ad0*/  STL.64 [R1+0x4e8], R246 ;  /* 0x0004e8f601007387 */ /* 0x000fe80000100a00 */
[----:B------:R-:W-:Y:S04]  /*32ae0*/  LDS R244, [R0+0x18000] ;  /* 0x0180000000f47984 */ /* 0x000fe80000000800 */
[----:B------:R-:W-:Y:S04]  /*32af0*/  LDS R246, [R0+0x1a000] ;  /* 0x01a0000000f67984 */ /* 0x000fe80000000800 */
[----:B------:R-:W-:Y:S04]  /*32b00*/  LDS R245, [R3+0x18000] ;  /* 0x0180000003f57984 */ /* 0x000fe80000000800 */
[----:B------:R-:W-:Y:S01]  /*32b10*/  LDS R247, [R3+0x1a000] ;  /* 0x01a0000003f77984 */ /* 0x000fe20000000800 */
[C---:B---3--:R-:W-:Y:S08]  /*32b20*/  HMMA.1688.F32.TF32 R64, R236.reuse, R22, R216 ;  /* 0x00000016ec40723c */ /* 0x048ff000000810d8 */
[----:B----4-:R-:W-:Y:S11]  /*32b30*/  HMMA.1688.F32.TF32 R68, R236, R26, R68 ;  /* 0x0000001aec44723c */ /* 0x010ff60000081044 */
[----:B------:R-:W-:Y:S05]  /*32b40*/  @!UPT UIADD3 URZ, URZ, URZ, URZ ;  /* 0x0000003f3f3ff290 */ /* 0x000fea000fffe03f */
[----:B------:R-:W-:Y:S02]  /*32b50*/  IMAD.MOV.U32 R252, RZ, RZ, R66 ;  /* 0x000000fffffc7224 */ /* 0x000fe400078e0042 */
[----:B------:R-:W-:-:S05]  /*32b60*/  IMAD.MOV.U32 R2, RZ, RZ, R67 ;  /* 0x000000ffff027224 */ /* 0x000fca00078e0043 */
[----:B------:R-:W-:Y:S04]  /*32b70*/  STL.64 [R1+0x5d0], R68 ;  /* 0x0005d04401007387 */ /* 0x000fe80000100a00 */
[----:B------:R1:W-:Y:S04]  /*32b80*/  STL.64 [R1+0x5d8], R70 ;  /* 0x0005d84601007387 */ /* 0x0003e80000100a00 */
[----:B------:R2:W-:Y:S01]  /*32b90*/  STL.64 [R1+0x5c0], R64 ;  /* 0x0005c04001007387 */ /* 0x0005e20000100a00 */
[C---:B-1----:R-:W-:Y:S08]  /*32ba0*/  HMMA.1688.F32.TF32 R68, R236.reuse, R18, R72 ;  /* 0x00000012ec44723c */ /* 0x042ff00000081048 */
[C---:B--2---:R-:W-:Y:S08]  /*32bb0*/  HMMA.1688.F32.TF32 R64, R236.reuse, R14, R224 ;  /* 0x0000000eec40723c */ /* 0x044ff000000810e0 */
[C---:B------:R-:W-:Y:S07]  /*32bc0*/  HMMA.1688.F32.TF32 R72, R236.reuse, R10, R76 ;  /* 0x0000000aec48723c */ /* 0x040fee000008104c */
[----:B------:R-:W-:Y:S04]  /*32bd0*/  STL.64 [R1+0x5b0], R68 ;  /* 0x0005b04401007387 */ /* 0x000fe80000100a00 */
[----:B------:R1:W-:Y:S04]  /*32be0*/  STL.64 [R1+0x5b8], R70 ;  /* 0x0005b84601007387 */ /* 0x0003e80000100a00 */
[----:B------:R-:W-:Y:S04]  /*32bf0*/  STL.64 [R1+0x5a0], R64 ;  /* 0x0005a04001007387 */ /* 0x000fe80000100a00 */
[----:B------:R2:W-:Y:S01]  /*32c00*/  STL.64 [R1+0x5a8], R66 ;  /* 0x0005a84201007387 */ /* 0x0005e20000100a00 */
[C---:B-1----:R-:W-:Y:S08]  /*32c10*/  HMMA.1688.F32.TF32 R68, R236.reuse, R6, R108 ;  /* 0x00000006ec44723c */ /* 0x042ff0000008106c */
[----:B--2---:R-:W-:Y:S01]  /*32c20*/  HMMA.1688.F32.TF32 R64, R236, R206, R80 ;  /* 0x000000ceec40723c */ /* 0x004fe20000081050 */
[----:B------:R-:W-:Y:S04]  /*32c30*/  STL.64 [R1+0x710], R72 ;  /* 0x0007104801007387 */ /* 0x000fe80000100a00 */
[----:B------:R-:W-:Y:S10]  /*32c40*/  STL.64 [R1+0x718], R74 ;  /* 0x0007184a01007387 */ /* 0x000ff40000100a00 */
[----:B------:R-:W-:Y:S04]  /*32c50*/  STL.64 [R1+0x700], R68 ;  /* 0x0007004401007387 */ /* 0x000fe80000100a00 */
[----:B------:R-:W-:Y:S04]  /*32c60*/  STL.64 [R1+0x708], R70 ;  /* 0x0007084601007387 */ /* 0x000fe80000100a00 */
[----:B------:R-:W-:Y:S04]  /*32c70*/  STL [R1+0x30d4], R100 ;  /* 0x0030d46401007387 */ /* 0x000fe80000100800 */
[----:B------:R-:W-:Y:S04]  /*32c80*/  STL.64 [R1+0x6f0], R64 ;  /* 0x0006f04001007387 */ /* 0x000fe80000100a00 */
[----:B------:R1:W-:Y:S02]  /*32c90*/  STL.64 [R1+0x6f8], R66 ;  /* 0x0006f84201007387 */ /* 0x0003e40000100a00 */
[C---:B-1----:R-:W-:Y:S02]  /*32ca0*/  HMMA.1688.F32.TF32 R64, R192.reuse, R54, R148 ;  /* 0x00000036c040723c */ /* 0x042fe40000081094 */
[----:B------:R1:W-:Y:S04]  /*32cb0*/  STL [R1+0x30d0], R101 ;  /* 0x0030d06501007387 */ /* 0x0003e80000100800 */
[----:B------:R2:W-:Y:S02]  /*32cc0*/  STL [R1+0x30cc], R102 ;  /* 0x0030cc6601007387 */ /* 0x0005e40000100800 */
[C---:B------:R-:W-:Y:S02]  /*32cd0*/  HMMA.1688.F32.TF32 R68, R192.reuse, R58, R84 ;  /* 0x0000003ac044723c */ /* 0x040fe40000081054 */
[----:B------:R3:W-:Y:S11]  /*32ce0*/  STL [R1+0x30c8], R103 ;  /* 0x0030c86701007387 */ /* 0x0007f60000100800 */
[----:B------:R-:W-:Y:S03]  /*32cf0*/  @!UPT UIADD3 URZ, URZ, URZ, URZ ;  /* 0x0000003f3f3ff290 */ /* 0x000fe6000fffe03f */
[----:B------:R-:W-:Y:S01]  /*32d00*/  MOV R100, R64 ;  /* 0x0000004000647202 */ /* 0x000fe20000000f00 */
[----:B-1----:R-:W-:Y:S02]  /*32d10*/  IMAD.MOV.U32 R101, RZ, RZ, R65 ;  /* 0x000000ffff657224 */ /* 0x002fe400078e0041 */
[----:B--2---:R-:W-:Y:S02]  /*32d20*/  IMAD.MOV.U32 R102, RZ, RZ, R66 ;  /* 0x000000ffff667224 */ /* 0x004fe400078e0042 */
[----:B---3--:R-:W-:Y:S02]  /*32d30*/  IMAD.MOV.U32 R103, RZ, RZ, R67 ;  /* 0x000000ffff677224 */ /* 0x008fe400078e0043 */
[C---:B------:R-:W-:Y:S01]  /*32d40*/  HMMA.1688.F32.TF32 R64, R192.reuse, R50, R88 ;  /* 0x00000032c040723c */ /* 0x040fe20000081058 */
[----:B------:R-:W-:Y:S04]  /*32d50*/  STL.64 [R1+0x6e0], R68 ;  /* 0x0006e04401007387 */ /* 0x000fe80000100a00 */
[----:B------:R1:W-:Y:S03]  /*32d60*/  STL.64 [R1+0x6e8], R70 ;  /* 0x0006e84601007387 */ /* 0x0003e60000100a00 */
[C---:B------:R-:W-:Y:S08]  /*32d70*/  HMMA.1688.F32.TF32 R72, R192.reuse, R46, R156 ;  /* 0x0000002ec048723c */ /* 0x040ff0000008109c */
[C---:B-1----:R-:W-:Y:S07]  /*32d80*/  HMMA.1688.F32.TF32 R68, R192.reuse, R42, R92 ;  /* 0x0000002ac044723c */ /* 0x042fee000008105c */
[----:B------:R-:W-:Y:S01]  /*32d90*/  STL.64 [R1+0x6c0], R64 ;  /* 0x0006c04001007387 */ /* 0x000fe20000100a00 */
[C---:B------:R-:W-:Y:S03]  /*32da0*/  HMMA.1688.F32.TF32 R108, R192.reuse, R34, R96 ;  /* 0x00000022c06c723c */ /* 0x040fe60000081060 */
[----:B------:R1:W-:Y:S05]  /*32db0*/  STL.64 [R1+0x6c8], R66 ;  /* 0x0006c84201007387 */ /* 0x0003ea0000100a00 */
[C---:B-1----:R-:W-:Y:S01]  /*32dc0*/  HMMA.1688.F32.TF32 R64, R192.reuse, R38, R164 ;  /* 0x00000026c040723c */ /* 0x042fe200000810a4 */
[----:B------:R-:W-:Y:S04]  /*32dd0*/  STL.64 [R1+0x6b0], R72 ;  /* 0x0006b04801007387 */ /* 0x000fe80000100a00 */
[----:B------:R-:W-:Y:S04]  /*32de0*/  STL.64 [R1+0x6b8], R74 ;  /* 0x0006b84a01007387 */ /* 0x000fe80000100a00 */
[----:B------:R-:W-:Y:S04]  /*32df0*/  STL.64 [R1+0x6a0], R68 ;  /* 0x0006a04401007387 */ /* 0x000fe80000100a00 */
[----:B------:R1:W-:Y:S04]  /*32e00*/  STL.64 [R1+0x6a8], R70 ;  /* 0x0006a84601007387 */ /* 0x0003e80000100a00 */
[----:B------:R-:W-:Y:S06]  /*32e10*/  STL [R1+0x30c4], R108 ;  /* 0x0030c46c01007387 */ /* 0x000fec0000100800 */
[----:B------:R-:W-:Y:S01]  /*32e20*/  STL.64 [R1+0x690], R64 ;  /* 0x0006904001007387 */ /* 0x000fe20000100a00 */
[C---:B-1----:R-:W-:Y:S03]  /*32e30*/  HMMA.1688.F32.TF32 R68, R192.reuse, R30, R172 ;  /* 0x0000001ec044723c */ /* 0x042fe600000810ac */
[----:B------:R1:W-:Y:S05]  /*32e40*/  STL.64 [R1+0x698], R66 ;  /* 0x0006984201007387 */ /* 0x0003ea0000100a00 */
[C---:B-1----:R-:W-:Y:S01]  /*32e50*/  HMMA.1688.F32.TF32 R64, R192.reuse, R26, R104 ;  /* 0x0000001ac040723c */ /* 0x042fe20000081068 */
[----:B------:R-:W-:Y:S04]  /*32e60*/  STL [R1+0x30c0], R109 ;  /* 0x0030c06d01007387 */ /* 0x000fe80000100800 */
[----:B------:R-:W-:Y:S04]  /*32e70*/  STL [R1+0x30bc], R110 ;  /* 0x0030bc6e01007387 */ /* 0x000fe80000100800 */
[----:B------:R-:W-:Y:S06]  /*32e80*/  STL [R1+0x30b8], R111 ;  /* 0x0030b86f01007387 */ /* 0x000fec0000100800 */
[----:B------:R-:W-:Y:S04]  /*32e90*/  STL.64 [R1+0x680], R68 ;  /* 0x0006804401007387 */ /* 0x000fe80000100a00 */
[----:B------:R-:W-:Y:S04]  /*32ea0*/  STL.64 [R1+0x688], R70 ;  /* 0x0006884601007387 */ /* 0x000fe80000100a00 */
[----:B------:R-:W-:Y:S04]  /*32eb0*/  STL.64 [R1+0x670], R64 ;  /* 0x0006704001007387 */ /* 0x000fe80000100a00 */
[----:B------:R1:W-:Y:S02]  /*32ec0*/  STL.64 [R1+0x678], R66 ;  /* 0x0006784201007387 */ /* 0x0003e40000100a00 */
[C---:B-1----:R-:W-:Y:S08]  /*32ed0*/  HMMA.1688.F32.TF32 R64, R192.reuse, R14, R116 ;  /* 0x0000000ec040723c */ /* 0x042ff00000081074 */
[C---:B------:R-:W-:Y:S08]  /*32ee0*/  HMMA.1688.F32.TF32 R72, R192.reuse, R22, R180 ;  /* 0x00000016c048723c */ /* 0x040ff000000810b4 */
[----:B------:R-:W-:Y:S08]  /*32ef0*/  HMMA.1688.F32.TF32 R68, R192, R18, R112 ;  /* 0x00000012c044723c */ /* 0x000ff00000081070 */
[----:B------:R-:W-:Y:S01]  /*32f00*/  MOV R99, R64 ;  /* 0x0000004000637202 */ /* 0x000fe20000000f00 */
[----:B------:R-:W-:-:S02]  /*32f10*/  IMAD.MOV.U32 R98, RZ, RZ, R65 ;  /* 0x000000ffff627224 */ /* 0x000fc400078e0041 */
[----:B------:R-:W-:Y:S02]  /*32f20*/  IMAD.MOV.U32 R97, RZ, RZ, R66 ;  /* 0x000000ffff617224 */ /* 0x000fe400078e0042 */
[----:B------:R-:W-:Y:S02]  /*32f30*/  IMAD.MOV.U32 R96, RZ, RZ, R67 ;  /* 0x000000ffff607224 */ /* 0x000fe400078e0043 */
[----:B------:R-:W-:Y:S01]  /*32f40*/  HMMA.1688.F32.TF32 R64, R192, R10, R120 ;  /* 0x0000000ac040723c */ /* 0x000fe20000081078 */
[----:B------:R-:W-:Y:S04]  /*32f50*/  STL.64 [R1+0x660], R72 ;  /* 0x0006604801007387 */ /* 0x000fe80000100a00 */
[----:B------:R1:W-:Y:S04]  /*32f60*/  STL.64 [R1+0x668], R74 ;  /* 0x0006684a01007387 */ /* 0x0003e80000100a00 */
[----:B------:R-:W-:Y:S01]  /*32f70*/  STL.64 [R1+0x650], R68 ;  /* 0x0006504401007387 */ /* 0x000fe20000100a00 */
[----:B------:R-:W-:Y:S03]  /*32f80*/  HMMA.1688.F32.TF32 R148, R60, R58, R136 ;  /* 0x0000003a3c94723c */ /* 0x000fe60000081088 */
[----:B------:R2:W-:Y:S05]  /*32f90*/  STL.64 [R1+0x658], R70 ;  /* 0x0006584601007387 */ /* 0x0005ea0000100a00 */
[----:B-1----:R-:W-:Y:S06]  /*32fa0*/  HMMA.1688.F32.TF32 R72, R192, R6, R124 ;  /* 0x00000006c048723c */ /* 0x002fec000008107c */
[----:B------:R-:W-:-:S02]  /*32fb0*/  MOV R108, R64 ;  /* 0x00000040006c7202 */ /* 0x000fc40000000f00 */
[----:B--2---:R-:W-:Y:S01]  /*32fc0*/  HMMA.1688.F32.TF32 R68, R192, R206, R128 ;  /* 0x000000cec044723c */ /* 0x004fe20000081080 */
[----:B------:R-:W-:Y:S02]  /*32fd0*/  IMAD.MOV.U32 R109, RZ, RZ, R65 ;  /* 0x000000ffff6d7224 */ /* 0x000fe400078e0041 */
[----:B------:R-:W-:Y:S02]  /*32fe0*/  IMAD.MOV.U32 R110, RZ, RZ, R66 ;  /* 0x000000ffff6e7224 */ /* 0x000fe400078e0042 */
[----:B------:R-:W-:-:S03]  /*32ff0*/  IMAD.MOV.U32 R111, RZ, RZ, R67 ;  /* 0x000000ffff6f7224 */ /* 0x000fc600078e0043 */
[----:B------:R-:W-:Y:S08]  /*33000*/  HMMA.1688.F32.TF32 R64, R192, R234, R132 ;  /* 0x000000eac040723c */ /* 0x000ff00000081084 */
[C---:B------:R-:W-:Y:S08]  /*33010*/  HMMA.1688.F32.TF32 R156, R60.reuse, R50, R144 ;  /* 0x000000323c9c723c */ /* 0x040ff00000081090 */
[C---:B------:R-:W-:Y:S01]  /*33020*/  HMMA.1688.F32.TF32 R52, R60.reuse, R54, R140 ;  /* 0x000000363c34723c */ /* 0x040fe2000008108c */
[----:B------:R-:W-:Y:S07]  /*33030*/  STL.64 [R1+0x620], R72 ;  /* 0x0006204801007387 */ /* 0x000fee0000100a00 */
[C---:B------:R-:W-:Y:S01]  /*33040*/  HMMA.1688.F32.TF32 R164, R60.reuse, R42, R152 ;  /* 0x0000002a3ca4723c */ /* 0x040fe20000081098 */
[----:B------:R-:W-:Y:S07]  /*33050*/  STL.64 [R1+0x628], R74 ;  /* 0x0006284a01007387 */ /* 0x000fee0000100a00 */
[C---:B------:R-:W-:Y:S01]  /*33060*/  HMMA.1688.F32.TF32 R44, R60.reuse, R46, R200 ;  /* 0x0000002e3c2c723c */ /* 0x040fe200000810c8 */
[----:B------:R-:W-:Y:S04]  /*33070*/  STL.64 [R1+0x610], R68 ;  /* 0x0006104401007387 */ /* 0x000fe80000100a00 */
[----:B------:R-:W-:Y:S04]  /*33080*/  STL.64 [R1+0x618], R70 ;  /* 0x0006184601007387 */ /* 0x000fe80000100a00 */
[----:B------:R-:W-:Y:S04]  /*33090*/  STL [R1+0x3098], R148 ;  /* 0x0030989401007387 */ /* 0x000fe80000100800 */
[----:B------:R-:W-:Y:S04]  /*330a0*/  STL.64 [R1+0x590], R64 ;  /* 0x0005904001007387 */ /* 0x000fe80000100a00 */
[----:B------:R-:W-:Y:S04]  /*330b0*/  STL.64 [R1+0x598], R66 ;  /* 0x0005984201007387 */ /* 0x000fe80000100a00 */
[----:B------:R-:W-:Y:S04]  /*330c0*/  STL [R1+0x3094], R149 ;  /* 0x0030949501007387 */ /* 0x000fe80000100800 */
[----:B------:R-:W-:Y:S04]  /*330d0*/  STL [R1+0x3090], R150 ;  /* 0x0030909601007387 */ /* 0x000fe80000100800 */
[----:B------:R-:W-:Y:S04]  /*330e0*/  STL [R1+0x308c], R151 ;  /* 0x00308c9701007387 */ /* 0x000fe80000100800 */
[----:B------:R-:W-:Y:S04]  /*330f0*/  STL [R1+0x30a4], R156 ;  /* 0x0030a49c01007387 */ /* 0x000fe80000100800 */
[----:B------:R-:W-:Y:S04]  /*33100*/  STL.64 [R1+0x580], R52 ;  /* 0x0005803401007387 */ /* 0x000fe80000100a00 */
[----:B------:R-:W-:Y:S04]  /*33110*/  STL.64 [R1+0x588], R54 ;  /* 0x0005883601007387 */ /* 0x000fe80000100a00 */
[----:B------:R-:W-:Y:S04]  /*33120*/  STL [R1+0x30a0], R157 ;  /* 0x0030a09d01007387 */ /* 0x000fe80000100800 */
[----:B------:R-:W-:Y:S04]  /*33130*/  STL [R1+0x309c], R158 ;  /* 0x00309c9e01007387 */ /* 0x000fe80000100800 */
[----:B------:R-:W-:Y:S04]  /*33140*/  STL [R1+0x3088], R159 ;  /* 0x0030889f01007387 */ /* 0x000fe80000100800 */
[----:B------:R1:W-:Y:S04]  /*33150*/  STL [R1+0x30b4], R164 ;  /* 0x0030b4a401007387 */ /* 0x0003e80000100800 */
[----:B------:R-:W-:Y:S04]  /*33160*/  STL.64 [R1+0x570], R44 ;  /* 0x0005702c01007387 */ /* 0x000fe80000100a00 */
[----:B------:R-:W-:Y:S04]  /*33170*/  STL.64 [R1+0x578], R46 ;  /* 0x0005782e01007387 */ /* 0x000fe80000100a00 */
[----:B------:R2:W-:Y:S04]  /*33180*/  STL [R1+0x30b0], R165 ;  /* 0x0030b0a501007387 */ /* 0x0005e80000100800 */
[----:B------:R3:W-:Y:S04]  /*33190*/  STL [R1+0x30ac], R166 ;  /* 0x0030aca601007387 */ /* 0x0007e80000100800 */
[----:B------:R2:W-:Y:S04]  /*331a0*/  STL [R1+0x30a8], R167 ;  /* 0x0030a8a701007387 */ /* 0x0005e80000100800 */
[----:B------:R-:W4:Y:S01]  /*331b0*/  LDL R5, [R1+0x1e6c] ;  /* 0x001e6c0001057983 */ /* 0x000f220000100800 */
[C---:B------:R-:W-:Y:S08]  /*331c0*/  HMMA.1688.F32.TF32 R40, R60.reuse, R18, R176 ;  /* 0x000000123c28723c */ /* 0x040ff000000810b0 */
[C---:B------:R-:W-:Y:S08]  /*331d0*/  HMMA.1688.F32.TF32 R216, R60.reuse, R30, R212 ;  /* 0x0000001e3cd8723c */ /* 0x040ff000000810d4 */
[----:B------:R-:W-:Y:S01]  /*331e0*/  HMMA.1688.F32.TF32 R224, R60, R22, R220 ;  /* 0x000000163ce0723c */ /* 0x000fe200000810dc */
[----:B------:R-:W-:Y:S01]  /*331f0*/  IMAD.MOV.U32 R76, RZ, RZ, R36 ;  /* 0x000000ffff4c7224 */ /* 0x000fe200078e0024 */
[----:B------:R-:W-:Y:S01]  /*33200*/  MOV R78, R32 ;  /* 0x00000020004e7202 */ /* 0x000fe20000000f00 */
[----:B------:R-:W-:-:S02]  /*33210*/  IMAD.MOV.U32 R77, RZ, RZ, R33 ;  /* 0x000000ffff4d7224 */ /* 0x000fc400078e0021 */
[----:B------:R-:W-:Y:S02]  /*33220*/  IMAD.MOV.U32 R79, RZ, RZ, R29 ;  /* 0x000000ffff4f7224 */ /* 0x000fe400078e001d */
[----:B------:R-:W-:Y:S01]  /*33230*/  IMAD.MOV.U32 R80, RZ, RZ, R28 ;  /* 0x000000ffff507224 */ /* 0x000fe200078e001c */
[C---:B------:R-:W-:Y:S01]  /*33240*/  HMMA.1688.F32.TF32 R48, R60.reuse, R38, R208 ;  /* 0x000000263c30723c */ /* 0x040fe200000810d0 */
[----:B-1----:R-:W-:Y:S01]  /*33250*/  MOV R164, R40 ;  /* 0x0000002800a47202 */ /* 0x002fe20000000f00 */
[----:B--2---:R-:W-:Y:S01]  /*33260*/  IMAD.MOV.U32 R165, RZ, RZ, R41 ;  /* 0x000000ffffa57224 */ /* 0x004fe200078e0029 */
[----:B------:R-:W-:Y:S01]  /*33270*/  MOV R81, R25 ;  /* 0x0000001900517202 */ /* 0x000fe20000000f00 */
[----:B---3--:R-:W-:Y:S02]  /*33280*/  IMAD.MOV.U32 R166, RZ, RZ, R42 ;  /* 0x000000ffffa67224 */ /* 0x008fe400078e002a */
[----:B------:R-:W-:Y:S01]  /*33290*/  IMAD.MOV.U32 R236, RZ, RZ, R12 ;  /* 0x000000ffffec7224 */ /* 0x000fe200078e000c */
[----:B------:R-:W-:Y:S01]  /*332a0*/  MOV R238, R8 ;  /* 0x0000000800ee7202 */ /* 0x000fe20000000f00 */
[----:B------:R-:W-:Y:S01]  /*332b0*/  IMAD.MOV.U32 R167, RZ, RZ, R43 ;  /* 0x000000ffffa77224 */ /* 0x000fe200078e002b */
[----:B------:R-:W-:Y:S01]  /*332c0*/  HMMA.1688.F32.TF32 R172, R60, R34, R160 ;  /* 0x000000223cac723c */ /* 0x000fe200000810a0 */
[----:B------:R-:W-:Y:S01]  /*332d0*/  IMAD.MOV.U32 R82, RZ, RZ, R24 ;  /* 0x000000ffff527224 */ /* 0x000fe200078e0018 */
[----:B------:R-:W-:Y:S01]  /*332e0*/  LDS R68, [R0+0x18100] ;  /* 0x0181000000447984 */ /* 0x000fe20000000800 */
[----:B------:R-:W-:-:S02]  /*332f0*/  IMAD.MOV.U32 R83, RZ, RZ, R21 ;  /* 0x000000ffff537224 */ /* 0x000fc400078e0015 */
[----:B------:R-:W-:Y:S01]  /*33300*/  IMAD.MOV.U32 R237, RZ, RZ, R9 ;  /* 0x000000ffffed7224 */ /* 0x000fe200078e0009 */
[----:B------:R-:W-:Y:S02]  /*33310*/  LDS R70, [R0+0x1a100] ;  /* 0x01a1000000467984 */ /* 0x000fe40000000800 */
[C---:B------:R-:W-:Y:S01]  /*33320*/  HMMA.1688.F32.TF32 R40, R60.reuse, R10, R184 ;  /* 0x0000000a3c28723c */ /* 0x040fe200000810b8 */
[----:B------:R-:W-:Y:S01]  /*33330*/  IMAD.MOV.U32 R239, RZ, RZ, R4 ;  /* 0x000000ffffef7224 */ /* 0x000fe200078e0004 */
[----:B------:R-:W-:Y:S04]  /*33340*/  LDS R69, [R3+0x18100] ;  /* 0x0181000003457984 */ /* 0x000fe80000000800 */
[----:B------:R-:W-:Y:S02]  /*33350*/  LDS R71, [R3+0x1a100] ;  /* 0x01a1000003477984 */ /* 0x000fe40000000800 */
[C---:B------:R-:W-:Y:S08]  /*33360*/  HMMA.1688.F32.TF32 R180, R60.reuse, R26, R168 ;  /* 0x0000001a3cb4723c */ /* 0x040ff000000810a8 */
[C---:B------:R-:W-:Y:S08]  /*33370*/  HMMA.1688.F32.TF32 R192, R60.reuse, R14, R228 ;  /* 0x0000000e3cc0723c */ /* 0x040ff000000810e4 */
[C---:B------:R-:W-:Y:S08]  /*33380*/  HMMA.1688.F32.TF32 R200, R60.reuse, R6, R188 ;  /* 0x000000063cc8723c */ /* 0x040ff000000810bc */
[C---:B------:R-:W-:Y:S08]  /*33390*/  HMMA.1688.F32.TF32 R204, R60.reuse, R206, R196 ;  /* 0x000000ce3ccc723c */ /* 0x040ff000000810c4 */
[----:B------:R-:W-:Y:S01]  /*333a0*/  HMMA.1688.F32.TF32 R232, R60, R234, R240 ;  /* 0x000000ea3ce8723c */ /* 0x000fe200000810f0 */
[----:B------:R-:W-:Y:S01]  /*333b0*/  MOV R211, R48 ;  /* 0x0000003000d37202 */ /* 0x000fe20000000f00 */
[----:B------:R-:W-:-:S02]  /*333c0*/  IMAD.MOV.U32 R210, RZ, RZ, R49 ;  /* 0x000000ffffd27224 */ /* 0x000fc400078e0031 */
[----:B------:R-:W-:Y:S02]  /*333d0*/  IMAD.MOV.U32 R209, RZ, RZ, R50 ;  /* 0x000000ffffd17224 */ /* 0x000fe400078e0032 */
[----:B------:R-:W-:Y:S01]  /*333e0*/  IMAD.MOV.U32 R208, RZ, RZ, R51 ;  /* 0x000000ffffd07224 */ /* 0x000fe200078e0033 */
[----:B------:R-:W-:Y:S01]  /*333f0*/  MOV R156, R40 ;  /* 0x00000028009c7202 */ /* 0x000fe20000000f00 */
[----:B------:R-:W-:Y:S01]  /*33400*/  IMAD.MOV.U32 R157, RZ, RZ, R41 ;  /* 0x000000ffff9d7224 */ /* 0x000fe200078e0029 */
[----:B------:R-:W-:Y:S01]  /*33410*/  MOV R148, R43 ;  /* 0x0000002b00947202 */ /* 0x000fe20000000f00 */
[----:B------:R-:W-:Y:S01]  /*33420*/  IMAD.MOV.U32 R158, RZ, RZ, R42 ;  /* 0x000000ffff9e7224 */ /* 0x000fe200078e002a */
[----:B------:R-:W-:Y:S01]  /*33430*/  MOV R64, R20 ;  /* 0x0000001400407202 */ /* 0x000fe20000000f00 */
[----:B------:R-:W-:Y:S02]  /*33440*/  IMAD.MOV.U32 R65, RZ, RZ, R17 ;  /* 0x000000ffff417224 */ /* 0x000fe400078e0011 */
[----:B------:R-:W-:Y:S01]  /*33450*/  IMAD.MOV.U32 R66, RZ, RZ, R16 ;  /* 0x000000ffff427224 */ /* 0x000fe200078e0010 */
[----:B------:R-:W-:Y:S01]  /*33460*/  MOV R67, R13 ;  /* 0x0000000d00437202 */ /* 0x000fe20000000f00 */
[----:B----4-:R-:W1:Y:S04]  /*33470*/  LDSM.16.M88.4 R60, [R5+0x40080] ;  /* 0x04008000053c783b */ /* 0x010e680000000200 */
[----:B------:R-:W2:Y:S04]  /*33480*/  LDSM.16.M88.4 R56, [R5+0x41080] ;  /* 0x041080000538783b */ /* 0x000ea80000000200 */
[----:B------:R-:W3:Y:S04]  /*33490*/  LDSM.16.M88.4 R52, [R5+0x42080] ;  /* 0x042080000534783b */ /* 0x000ee80000000200 */
[----:B------:R-:W4:Y:S04]  /*334a0*/  LDSM.16.M88.4 R48, [R5+0x43080] ;  /* 0x043080000530783b */ /* 0x000f280000000200 */
[----:B------:R-:W1:Y:S04]  /*334b0*/  LDSM.16.M88.4 R44, [R5+0x44080] ;  /* 0x04408000052c783b */ /* 0x000e680000000200 */
[----:B------:R-:W2:Y:S04]  /*334c0*/  LDSM.16.M88.4 R40, [R5+0x45080] ;  /* 0x045080000528783b */ /* 0x000ea80000000200 */
[----:B------:R-:W3:Y:S04]  /*334d0*/  LDSM.16.M88.4 R36, [R5+0x46080] ;  /* 0x046080000524783b */ /* 0x000ee80000000200 */
[----:B------:R-:W3:Y:S04]  /*334e0*/  LDSM.16.M88.4 R32, [R5+0x47080] ;  /* 0x047080000520783b */ /* 0x000ee80000000200 */
[----:B------:R-:W3:Y:S04]  /*334f0*/  LDSM.16.M88.4 R28, [R5+0x48080] ;  /* 0x04808000051c783b */ /* 0x000ee80000000200 */
[----:B------:R-:W4:Y:S04]  /*33500*/  LDSM.16.M88.4 R24, [R5+0x49080] ;  /* 0x049080000518783b */ /* 0x000f280000000200 */
[----:B------:R-:W4:Y:S04]  /*33510*/  LDSM.16.M88.4 R20, [R5+0x4a080] ;  /* 0x04a080000514783b */ /* 0x000f280000000200 */
[----:B------:R-:W4:Y:S04]  /*33520*/  LDSM.16.M88.4 R16, [R5+0x4b080] ;  /* 0x04b080000510783b */ /* 0x000f280000000200 */
[----:B------:R-:W4:Y:S04]  /*33530*/  LDSM.16.M88.4 R12, [R5+0x4c080] ;  /* 0x04c08000050c783b */ /* 0x000f280000000200 */
[----:B------:R-:W4:Y:S04]  /*33540*/  LDSM.16.M88.4 R8, [R5+0x4d080] ;  /* 0x04d080000508783b */ /* 0x000f280000000200 */
[----:B------:R-:W4:Y:S01]  /*33550*/  LDSM.16.M88.4 R240, [R5+0x4e080] ;  /* 0x04e0800005f0783b */ /* 0x000f220000000200 */
[----:B-1----:R-:W-:Y:S03]  /*33560*/  HMMA.1688.F32.TF32 R84, R244, R60, R236 ;  /* 0x0000003cf454723c */ /* 0x002fe600000810ec */
[----:B--2---:R-:W-:Y:S04]  /*33570*/  STL [R1+0x2f98], R58 ;  /* 0x002f983a01007387 */ /* 0x004fe80000100800 */
[----:B------:R-:W1:Y:S04]  /*33580*/  LDSM.16.M88.4 R4, [R5+0x4f080] ;  /* 0x04f080000504783b */ /* 0x000e680000000200 */
        /* <DEDUP_REMOVED lines=17> */
[----:B------:R-:W-:Y:S01]  /*336a0*/  MOV R150, R85 ;  /* 0x0000005500967202 */ /* 0x000fe20000000f00 */
[----:B------:R-:W-:Y:S02]  /*336b0*/  IMAD.MOV.U32 R151, RZ, RZ, R86 ;  /* 0x000000ffff977224 */ /* 0x000fe400078e0056 */
[----:B------:R-:W-:Y:S01]  /*336c0*/  STL [R1+0x2fc0], R27 ;  /* 0x002fc01b01007387 */ /* 0x000fe20000100800 */
[----:B------:R-:W-:-:S03]  /*336d0*/  IMAD.MOV.U32 R159, RZ, RZ, R87 ;  /* 0x000000ffff9f7224 */ /* 0x000fc600078e0057 */
[----:B------:R-:W-:Y:S01]  /*336e0*/  STL [R1+0x2fcc], R22 ;  /* 0x002fcc1601007387 */ /* 0x000fe20000100800 */
[C---:B------:R-:W-:Y:S03]  /*336f0*/  HMMA.1688.F32.TF32 R84, R244.reuse, R56, R64 ;  /* 0x00000038f454723c */ /* 0x040fe60000081040 */
        /* <DEDUP_REMOVED lines=9> */
[----:B------:R-:W2:Y:S04]  /*33790*/  LDL.LU R72, [R1+0x90] ;  /* 0x0000900001487983 */ /* 0x000ea80000300800 */
[----:B------:R-:W2:Y:S04]  /*337a0*/  LDL.LU R73, [R1+0x94] ;  /* 0x0000940001497983 */ /* 0x000ea80000300800 */
[----:B------:R-:W2:Y:S04]  /*337b0*/  LDL.LU R74, [R1+0x98] ;  /* 0x00009800014a7983 */ /* 0x000ea80000300800 */
[----:B------:R-:W2:Y:S04]  /*337c0*/  LDL.LU R75, [R1+0x9c] ;  /* 0x00009c00014b7983 */ /* 0x000ea80000300800 */
[----:B-1----:R-:W-:Y:S04]  /*337d0*/  STL [R1+0x2ff4], R6 ;  /* 0x002ff40601007387 */ /* 0x002fe80000100800 */
[----:B------:R1:W-:Y:S04]  /*337e0*/  STL [R1+0x2ff0], R7 ;  /* 0x002ff00701007387 */ /* 0x0003e80000100800 */
[----:B------:R-:W3:Y:S04]  /*337f0*/  LDL.LU R64, [R1+0x80] ;  /* 0x0000800001407983 */ /* 0x000ee80000300800 */
[----:B------:R-:W-:Y:S04]  /*33800*/  STL.64 [R1+0xc0], R84 ;  /* 0x0000c05401007387 */ /* 0x000fe80000100a00 */
[----:B------:R-:W-:Y:S04]  /*33810*/  STL.64 [R1+0xc8], R86 ;  /* 0x0000c85601007387 */ /* 0x000fe80000100a00 */
[----:B------:R-:W3:Y:S04]  /*33820*/  LDL.LU R65, [R1+0x84] ;  /* 0x0000840001417983 */ /* 0x000ee80000300800 */
[----:B------:R-:W3:Y:S04]  /*33830*/  LDL.LU R66, [R1+0x88] ;  /* 0x0000880001427983 */ /* 0x000ee80000300800 */
[----:B------:R-:W3:Y:S01]  /*33840*/  LDL.LU R67, [R1+0x8c] ;  /* 0x00008c0001437983 */ /* 0x000ee20000300800 */
[C---:B------:R-:W-:Y:S08]  /*33850*/  HMMA.1688.F32.TF32 R80, R244.reuse, R52, R80 ;  /* 0x00000034f450723c */ /* 0x040ff00000081050 */
[----:B------:R-:W-:Y:S11]  /*33860*/  HMMA.1688.F32.TF32 R76, R244, R48, R76 ;  /* 0x00000030f44c723c */ /* 0x000ff6000008104c */
[----:B------:R-:W-:Y:S05]  /*33870*/  @!UPT UIADD3 URZ, URZ, URZ, URZ ;  /* 0x0000003f3f3ff290 */ /* 0x000fea000fffe03f */
[----:B-1----:R-:W-:Y:S01]  /*33880*/  IMAD.MOV.U32 R7, RZ, RZ, R83 ;  /* 0x000000ffff077224 */ /* 0x002fe200078e0053 */
[----:B------:R-:W-:Y:S01]  /*33890*/  MOV R6, R82 ;  /* 0x0000005200067202 */ /* 0x000fe20000000f00 */
[----:B------:R-:W-:Y:S04]  /*338a0*/  STL.64 [R1+0xb0], R80 ;  /* 0x0000b05001007387 */ /* 0x000fe80000100a00 */
[----:B------:R-:W-:Y:S02]  /*338b0*/  STL [R1+0x2ffc], R7 ;  /* 0x002ffc0701007387 */ /* 0x000fe40000100800 */
[----:B------:R-:W-:Y:S01]  /*338c0*/  IMAD.MOV.U32 R14, RZ, RZ, R76 ;  /* 0x000000ffff0e7224 */ /* 0x000fe200078e004c */
[----:B------:R-:W-:Y:S01]  /*338d0*/  MOV R15, R77 ;  /* 0x0000004d000f7202 */ /* 0x000fe20000000f00 */
[----:B------:R-:W-:Y:S01]  /*338e0*/  STL [R1+0x2ff8], R6 ;  /* 0x002ff80601007387 */ /* 0x000fe20000100800 */
[----:B------:R-:W-:-:S02]  /*338f0*/  IMAD.MOV.U32 R19, RZ, RZ, R79 ;  /* 0x000000ffff137224 */ /* 0x000fc400078e004f */
[----:B------:R-:W-:Y:S01]  /*33900*/  IMAD.MOV.U32 R18, RZ, RZ, R78 ;  /* 0x000000ffff127224 */ /* 0x000fe200078e004e */
[----:B------:R-:W4:Y:S04]  /*33910*/  LDL.LU R76, [R1+0x70] ;  /* 0x00007000014c7983 */ /* 0x000f280000300800 */
[----:B------:R-:W4:Y:S04]  /*33920*/  LDL.LU R77, [R1+0x74] ;  /* 0x00007400014d7983 */ /* 0x000f280000300800 */
[----:B------:R-:W4:Y:S04]  /*33930*/  LDL.LU R78, [R1+0x78] ;  /* 0x00007800014e7983 */ /* 0x000f280000300800 */
[----:B------:R-:W4:Y:S04]  /*33940*/  LDL.LU R79, [R1+0x7c] ;  /* 0x00007c00014f7983 */ /* 0x000f280000300800 */
[----:B------:R-:W-:Y:S04]  /*33950*/  STL [R1+0x300c], R19 ;  /* 0x00300c1301007387 */ /* 0x000fe80000100800 */
[----:B------:R-:W-:Y:S04]  /*33960*/  STL [R1+0x3008], R18 ;  /* 0x0030081201007387 */ /* 0x000fe80000100800 */
[----:B------:R1:W-:Y:S04]  /*33970*/  STL [R1+0x3004], R15 ;  /* 0x0030040f01007387 */ /* 0x0003e80000100800 */
[----:B------:R1:W-:Y:S01]  /*33980*/  STL [R1+0x3000], R14 ;  /* 0x0030000e01007387 */ /* 0x0003e20000100800 */
[C---:B--2---:R-:W-:Y:S11]  /*33990*/  HMMA.1688.F32.TF32 R72, R244.reuse, R44, R72 ;  /* 0x0000002cf448723c */ /* 0x044ff60000081048 */
[----:B------:R-:W-:Y:S11]  /*339a0*/  @!UPT UIADD3 URZ, URZ, URZ, URZ ;  /* 0x0000003f3f3ff290 */ /* 0x000ff6000fffe03f */
[----:B------:R-:W-:Y:S02]  /*339b0*/  @!UPT UIADD3 URZ, URZ, URZ, URZ ;  /* 0x0000003f3f3ff290 */ /* 0x000fe4000fffe03f */
[----:B------:R-:W-:Y:S01]  /*339c0*/  MOV R242, R72 ;  /* 0x0000004800f27202 */ /* 0x000fe20000000f00 */
[----:B---3--:R-:W-:Y:S01]  /*339d0*/  HMMA.1688.F32.TF32 R64, R244, R40, R64 ;  /* 0x00000028f440723c */ /* 0x008fe20000081040 */
[----:B------:R-:W-:Y:S01]  /*339e0*/  IMAD.MOV.U32 R243, RZ, RZ, R73 ;  /* 0x000000fffff37224 */ /* 0x000fe200078e0049 */
[----:B------:R-:W2:Y:S01]  /*339f0*/  LDL.LU R72, [R1+0x60] ;  /* 0x0000600001487983 */ /* 0x000ea20000300800 */
[----:B------:R-:W-:Y:S01]  /*33a00*/  IMAD.MOV.U32 R10, RZ, RZ, R74 ;  /* 0x000000ffff0a7224 */ /* 0x000fe200078e004a */
[----:B------:R-:W-:Y:S02]  /*33a10*/  MOV R11, R75 ;  /* 0x0000004b000b7202 */ /* 0x000fe40000000f00 */
[----:B------:R-:W2:Y:S04]  /*33a20*/  LDL.LU R73, [R1+0x64] ;  /* 0x0000640001497983 */ /* 0x000ea80000300800 */
[----:B------:R-:W2:Y:S04]  /*33a30*/  LDL.LU R74, [R1+0x68] ;  /* 0x00006800014a7983 */ /* 0x000ea80000300800 */
[----:B------:R-:W2:Y:S04]  /*33a40*/  LDL.LU R75, [R1+0x6c] ;  /* 0x00006c00014b7983 */ /* 0x000ea80000300800 */
[----:B------:R-:W-:Y:S04]  /*33a50*/  STL [R1+0x301c], R11 ;  /* 0x00301c0b01007387 */ /* 0x000fe80000100800 */
[----:B------:R-:W-:Y:S02]  /*33a60*/  STL [R1+0x3018], R10 ;  /* 0x0030180a01007387 */ /* 0x000fe40000100800 */
[----:B-1----:R-:W-:-:S02]  /*33a70*/  IMAD.MOV.U32 R15, RZ, RZ, R64 ;  /* 0x000000ffff0f7224 */ /* 0x002fc400078e0040 */
[----:B------:R-:W-:Y:S01]  /*33a80*/  STL [R1+0x3014], R243 ;  /* 0x003014f301007387 */ /* 0x000fe20000100800 */
[----:B------:R-:W-:Y:S01]  /*33a90*/  IMAD.MOV.U32 R14, RZ, RZ, R65 ;  /* 0x000000ffff0e7224 */ /* 0x000fe200078e0041 */
[----:B------:R-:W-:Y:S02]  /*33aa0*/  MOV R7, R66 ;  /* 0x0000004200077202 */ /* 0x000fe40000000f00 */
[----:B------:R1:W-:Y:S01]  /*33ab0*/  STL [R1+0x3010], R242 ;  /* 0x003010f201007387 */ /* 0x0003e20000100800 */
[----:B------:R-:W-:-:S03]  /*33ac0*/  IMAD.MOV.U32 R6, RZ, RZ, R67 ;  /* 0x000000ffff067224 */ /* 0x000fc600078e0043 */
[----:B------:R-:W3:Y:S04]  /*33ad0*/  LDL.LU R64, [R1+0x50] ;  /* 0x0000500001407983 */ /* 0x000ee80000300800 */
[----:B------:R-:W3:Y:S04]  /*33ae0*/  LDL.LU R65, [R1+0x54] ;  /* 0x0000540001417983 */ /* 0x000ee80000300800 */
[----:B------:R-:W3:Y:S04]  /*33af0*/  LDL.LU R66, [R1+0x58] ;  /* 0x0000580001427983 */ /* 0x000ee80000300800 */
[----:B------:R-:W3:Y:S01]  /*33b00*/  LDL.LU R67, [R1+0x5c] ;  /* 0x00005c0001437983 */ /* 0x000ee20000300800 */
[----:B----4-:R-:W-:Y:S03]  /*33b10*/  HMMA.1688.F32.TF32 R76, R244, R36, R76 ;  /* 0x00000024f44c723c */ /* 0x010fe6000008104c */
[----:B------:R-:W-:Y:S04]  /*33b20*/  STL [R1+0x302c], R6 ;  /* 0x00302c0601007387 */ /* 0x000fe80000100800 */
[----:B------:R-:W-:Y:S04]  /*33b30*/  STL [R1+0x3028], R7 ;  /* 0x0030280701007387 */ /* 0x000fe80000100800 */
[----:B------:R4:W-:Y:S04]  /*33b40*/  STL [R1+0x3024], R14 ;  /* 0x0030240e01007387 */ /* 0x0009e80000100800 */
[----:B------:R1:W-:Y:S04]  /*33b50*/  STL [R1+0x3020], R15 ;  /* 0x0030200f01007387 */ /* 0x0003e80000100800 */
[----:B------:R-:W4:Y:S04]  /*33b60*/  LDL.LU R236, [R1+0x40] ;  /* 0x0000400001ec7983 */ /* 0x000f280000300800 */
[----:B------:R-:W4:Y:S01]  /*33b70*/  LDL.LU R237, [R1+0x44] ;  /* 0x0000440001ed7983 */ /* 0x000f220000300800 */
[----:B------:R-:W-:Y:S01]  /*33b80*/  IMAD.MOV.U32 R18, RZ, RZ, R79 ;  /* 0x000000ffff127224 */ /* 0x000fe200078e004f */
[----:B-1----:R-:W-:Y:S01]  /*33b90*/  MOV R242, R77 ;  /* 0x0000004d00f27202 */ /* 0x002fe20000000f00 */
[----:B------:R-:W-:Y:S01]  /*33ba0*/  IMAD.MOV.U32 R19, RZ, RZ, R78 ;  /* 0x000000ffff137224 */ /* 0x000fe200078e004e */
[----:B------:R-:W4:Y:S01]  /*33bb0*/  LDL.LU R238, [R1+0x48] ;  /* 0x0000480001ee7983 */ /* 0x000f220000300800 */
[----:B------:R-:W-:-:S03]  /*33bc0*/  IMAD.MOV.U32 R243, RZ, RZ, R76 ;  /* 0x000000fffff37224 */ /* 0x000fc600078e004c */
[----:B------:R-:W4:Y:S04]  /*33bd0*/  LDL.LU R239, [R1+0x4c] ;  /* 0x00004c0001ef7983 */ /* 0x000f280000300800 */
[----:B------:R-:W-:Y:S04]  /*33be0*/  STL [R1+0x303c], R18 ;  /* 0x00303c1201007387 */ /* 0x000fe80000100800 */
[----:B------:R-:W-:Y:S04]  /*33bf0*/  STL [R1+0x3038], R19 ;  /* 0x0030381301007387 */ /* 0x000fe80000100800 */
[----:B------:R-:W-:Y:S04]  /*33c00*/  STL [R1+0x3034], R242 ;  /* 0x003034f201007387 */ /* 0x000fe80000100800 */
[----:B------:R1:W-:Y:S04]  /*33c10*/  STL [R1+0x3030], R243 ;  /* 0x003030f301007387 */ /* 0x0003e80000100800 */
[----:B------:R-:W4:Y:S04]  /*33c20*/  LDL.LU R80, [R1+0x30] ;  /* 0x0000300001507983 */ /* 0x000f280000300800 */
[----:B------:R-:W4:Y:S04]  /*33c30*/  LDL.LU R81, [R1+0x34] ;  /* 0x0000340001517983 */ /* 0x000f280000300800 */
[----:B------:R-:W4:Y:S04]  /*33c40*/  LDL.LU R82, [R1+0x38] ;  /* 0x0000380001527983 */ /* 0x000f280000300800 */
[----:B------:R-:W4:Y:S01]  /*33c50*/  LDL.LU R83, [R1+0x3c] ;  /* 0x00003c0001537983 */ /* 0x000f220000300800 */
[C---:B--2---:R-:W-:Y:S11]  /*33c60*/  HMMA.1688.F32.TF32 R72, R244.reuse, R32, R72 ;  /* 0x00000020f448723c */ /* 0x044ff60000081048 */
[----:B------:R-:W-:Y:S11]  /*33c70*/  @!UPT UIADD3 URZ, URZ, URZ, URZ ;  /* 0x0000003f3f3ff290 */ /* 0x000ff6000fffe03f */
[----:B------:R-:W-:Y:S02]  /*33c80*/  @!UPT UIADD3 URZ, URZ, URZ, URZ ;  /* 0x0000003f3f3ff290 */ /* 0x000fe4000fffe03f */
[----:B------:R-:W-:Y:S01]  /*33c90*/  MOV R27, R75 ;  /* 0x0000004b001b7202 */ /* 0x000fe20000000f00 */
[----:B---3--:R-:W-:Y:S01]  /*33ca0*/  HMMA.1688.F32.TF32 R64, R244, R28, R64 ;  /* 0x0000001cf440723c */ /* 0x008fe20000081040 */
[----:B------:R-:W-:Y:S01]  /*33cb0*/  IMAD.MOV.U32 R26, RZ, RZ, R74 ;  /* 0x000000ffff1a7224 */ /* 0x000fe200078e004a */
[----:B------:R-:W-:Y:S01]  /*33cc0*/  MOV R22, R72 ;  /* 0x0000004800167202 */ /* 0x000fe20000000f00 */
[----:B------:R-:W-:Y:S01]  /*33cd0*/  IMAD.MOV.U32 R23, RZ, RZ, R73 ;  /* 0x000000ffff177224 */ /* 0x000fe200078e0049 */
[----:B------:R-:W-:Y:S04]  /*33ce0*/  STL [R1+0x304c], R27 ;  /* 0x00304c1b01007387 */ /* 0x000fe80000100800 */
[----:B------:R-:W-:Y:S04]  /*33cf0*/  STL [R1+0x3048], R26 ;  /* 0x0030481a01007387 */ /* 0x000fe80000100800 */
[----:B------:R2:W-:Y:S04]  /*33d00*/  STL [R1+0x3044], R23 ;  /* 0x0030441701007387 */ /* 0x0005e80000100800 */
[----:B------:R2:W-:Y:S04]  /*33d10*/  STL [R1+0x3040], R22 ;  /* 0x0030401601007387 */ /* 0x0005e80000100800 */
[----:B------:R-:W3:Y:S04]  /*33d20*/  LDL.LU R76, [R1+0x20] ;  /* 0x00002000014c7983 */ /* 0x000ee80000300800 */
[----:B------:R-:W3:Y:S04]  /*33d30*/  LDL.LU R77, [R1+0x24] ;  /* 0x00002400014d7983 */ /* 0x000ee80000300800 */
[----:B------:R-:W3:Y:S04]  /*33d40*/  LDL.LU R78, [R1+0x28] ;  /* 0x00002800014e7983 */ /* 0x000ee80000300800 */
[----:B------:R-:W3:Y:S01]  /*33d50*/  LDL.LU R79, [R1+0x2c] ;  /* 0x00002c00014f7983 */ /* 0x000ee20000300800 */
[----:B----4-:R-:W-:-:S03]  /*33d60*/  IMAD.MOV.U32 R14, RZ, RZ, R64 ;  /* 0x000000ffff0e7224 */ /* 0x010fc600078e0040 */
[----:B------:R-:W4:Y:S01]  /*33d70*/  LDL.LU R72, [R1+0x10] ;  /* 0x0000100001487983 */ /* 0x000f220000300800 */
[----:B------:R-:W-:-:S03]  /*33d80*/  IMAD.MOV.U32 R15, RZ, RZ, R65 ;  /* 0x000000ffff0f7224 */ /* 0x000fc600078e0041 */
[----:B------:R-:W4:Y:S01]  /*33d90*/  LDL.LU R73, [R1+0x14] ;  /* 0x0000140001497983 */ /* 0x000f220000300800 */
[----:B------:R-:W-:-:S03]  /*33da0*/  MOV R11, R66 ;  /* 0x00000042000b7202 */ /* 0x000fc60000000f00 */
[----:B------:R-:W4:Y:S01]  /*33db0*/  LDL.LU R74, [R1+0x18] ;  /* 0x00001800014a7983 */ /* 0x000f220000300800 */
[----:B------:R-:W-:-:S03]  /*33dc0*/  IMAD.MOV.U32 R10, RZ, RZ, R67 ;  /* 0x000000ffff0a7224 */ /* 0x000fc600078e0043 */
[----:B------:R-:W4:Y:S04]  /*33dd0*/  LDL.LU R75, [R1+0x1c] ;  /* 0x00001c00014b7983 */ /* 0x000f280000300800 */
[----:B------:R-:W4:Y:S04]  /*33de0*/  LDL.LU R64, [R1] ;  /* 0x0000000001407983 */ /* 0x000f280000300800 */
[----:B------:R-:W4:Y:S04]  /*33df0*/  LDL.LU R65, [R1+0x4] ;  /* 0x0000040001417983 */ /* 0x000f280000300800 */
[----:B------:R-:W4:Y:S04]  /*33e00*/  LDL.LU R66, [R1+0x8] ;  /* 0x0000080001427983 */ /* 0x000f280000300800 */
[----:B------:R-:W4:Y:S01]  /*33e10*/  LDL.LU R67, [R1+0xc] ;  /* 0x00000c0001437983 */ /* 0x000f220000300800 */
[C---:B------:R-:W-:Y:S08]  /*33e20*/  HMMA.1688.F32.TF32 R84, R244.reuse, R24, R236 ;  /* 0x00000018f454723c */ /* 0x040ff000000810ec */
[----:B------:R-:W-:Y:S01]  /*33e30*/  HMMA.1688.F32.TF32 R80, R244, R20, R80 ;  /* 0x00000014f450723c */ /* 0x000fe20000081050 */
[----:B------:R-:W-:Y:S04]  /*33e40*/  STL [R1+0x305c], R10 ;  /* 0x00305c0a01007387 */ /* 0x000fe80000100800 */
[----:B------:R-:W-:Y:S04]  /*33e50*/  STL [R1+0x3058], R11 ;  /* 0x0030580b01007387 */ /* 0x000fe80000100800 */
[----:B------:R-:W-:Y:S07]  /*33e60*/  STL [R1+0x3054], R15 ;  /* 0x0030540f01007387 */ /* 0x000fee0000100800 */
[----:B------:R-:W-:Y:S01]  /*33e70*/  IMAD.MOV.U32 R7, RZ, RZ, R87 ;  /* 0x000000ffff077224 */ /* 0x000fe200078e0057 */
[----:B-1----:R-:W-:Y:S01]  /*33e80*/  MOV R243, R85 ;  /* 0x0000005500f37202 */ /* 0x002fe20000000f00 */
[----:B------:R-:W-:Y:S01]  /*33e90*/  IMAD.MOV.U32 R6, RZ, RZ, R86 ;  /* 0x000000ffff067224 */ /* 0x000fe200078e0056 */
[----:B------:R-:W-:Y:S01]  /*33ea0*/  STL [R1+0x3050], R14 ;  /* 0x0030500e01007387 */ /* 0x000fe20000100800 */
[----:B------:R-:W-:-:S03]  /*33eb0*/  IMAD.MOV.U32 R242, RZ, RZ, R84 ;  /* 0x000000fffff27224 */ /* 0x000fc600078e0054 */
[----:B------:R-:W-:Y:S01]  /*33ec0*/  STL [R1+0x306c], R7 ;  /* 0x00306c0701007387 */ /* 0x000fe20000100800 */
[----:B------:R-:W-:Y:S01]  /*33ed0*/  MOV R19, R83 ;  /* 0x0000005300137202 */ /* 0x000fe20000000f00 */
[----:B------:R-:W-:Y:S01]  /*33ee0*/  IMAD.MOV.U32 R18, RZ, RZ, R82 ;  /* 0x000000ffff127224 */ /* 0x000fe200078e0052 */
[----:B--2---:R-:W-:Y:S01]  /*33ef0*/  MOV R23, R80 ;  /* 0x0000005000177202 */ /* 0x004fe20000000f00 */
[----:B------:R-:W-:Y:S01]  /*33f00*/  STL [R1+0x3068], R6 ;  /* 0x0030680601007387 */ /* 0x000fe20000100800 */
[----:B------:R-:W-:-:S03]  /*33f10*/  IMAD.MOV.U32 R22, RZ, RZ, R81 ;  /* 0x000000ffff167224 */ /* 0x000fc600078e0051 */
[----:B------:R1:W-:Y:S04]  /*33f20*/  STL [R1+0x3064], R243 ;  /* 0x003064f301007387 */ /* 0x0003e80000100800 */
[----:B------:R2:W-:Y:S04]  /*33f30*/  STL [R1+0x3060], R242 ;  /* 0x003060f201007387 */ /* 0x0005e80000100800 */
[----:B------:R-:W-:Y:S04]  /*33f40*/  STL [R1+0x307c], R19 ;  /* 0x00307c1301007387 */ /* 0x000fe80000100800 */
[----:B------:R-:W-:Y:S04]  /*33f50*/  STL [R1+0x3078], R18 ;  /* 0x0030781201007387 */ /* 0x000fe80000100800 */
[----:B------:R-:W-:Y:S04]  /*33f60*/  STL [R1+0x3074], R22 ;  /* 0x0030741601007387 */ /* 0x000fe80000100800 */
[----:B------:R-:W-:Y:S01]  /*33f70*/  STL [R1+0x3070], R23 ;  /* 0x0030701701007387 */ /* 0x000fe20000100800 */
[C---:B---3--:R-:W-:Y:S08]  /*33f80*/  HMMA.1688.F32.TF32 R76, R244.reuse, R16, R76 ;  /* 0x00000010f44c723c */ /* 0x048ff0000008104c */
[----:B----4-:R-:W-:Y:S11]  /*33f90*/  HMMA.1688.F32.TF32 R64, R244, R8, R64 ;  /* 0x00000008f440723c */ /* 0x010ff60000081040 */
[----:B------:R-:W-:Y:S05]  /*33fa0*/  @!UPT UIADD3 URZ, URZ, URZ, URZ ;  /* 0x0000003f3f3ff290 */ /* 0x000fea000fffe03f */
[----:B------:R-:W-:Y:S02]  /*33fb0*/  IMAD.MOV.U32 R31, RZ, RZ, R77 ;  /* 0x000000ffff1f7224 */ /* 0x000fe400078e004d */
[----:B------:R-:W-:-:S03]  /*33fc0*/  IMAD.MOV.U32 R30, RZ, RZ, R76 ;  /* 0x000000ffff1e7224 */ /* 0x000fc600078e004c */
[----:B------:R3:W-:Y:S04]  /*33fd0*/  STL [R1+0x3084], R31 ;  /* 0x0030841f01007387 */ /* 0x0007e80000100800 */
[----:B------:R4:W-:Y:S01]  /*33fe0*/  STL [R1+0x3080], R30 ;  /* 0x0030801e01007387 */ /* 0x0009e20000100800 */
[----:B-1----:R-:W-:Y:S01]  /*33ff0*/  MOV R243, R64 ;  /* 0x0000004000f37202 */ /* 0x002fe20000000f00 */
[----:B--2---:R-:W-:Y:S02]  /*34000*/  IMAD.MOV.U32 R242, RZ, RZ, R65 ;  /* 0x000000fffff27224 */ /* 0x004fe400078e0041 */
[----:B------:R-:W-:Y:S02]  /*34010*/  IMAD.MOV.U32 R64, RZ, RZ, R250 ;  /* 0x000000ffff407224 */ /* 0x000fe400078e00fa */
[----:B------:R-:W2:Y:S01]  /*34020*/  LDL.LU R250, [R1+0x3100] ;  /* 0x0031000001fa7983 */ /* 0x000ea20000300800 */
[----:B------:R-:W-:-:S03]  /*34030*/  IMAD.MOV.U32 R65, RZ, RZ, R249 ;  /* 0x000000ffff417224 */ /* 0x000fc600078e00f9 */
[----:B------:R-:W3:Y:S01]  /*34040*/  LDL.LU R249, [R1+0x30fc] ;  /* 0x0030fc0001f97983 */ /* 0x000ee20000300800 */
[----:B------:R-:W-:Y:S01]  /*34050*/  IMAD.MOV.U32 R10, RZ, RZ, R66 ;  /* 0x000000ffff0a7224 */ /* 0x000fe200078e0042 */
[----:B------:R-:W-:Y:S02]  /*34060*/  MOV R11, R67 ;  /* 0x00000043000b7202 */ /* 0x000fe40000000f00 */
[----:B------:R-:W4:Y:S01]  /*34070*/  LDL.LU R66, [R1+0x148] ;  /* 0x0001480001427983 */ /* 0x000f220000300800 */
[----:B------:R-:W-:-:S03]  /*34080*/  MOV R67, R248 ;  /* 0x000000f800437202 */ /* 0x000fc60000000f00 */
[----:B------:R-:W4:Y:S01]  /*34090*/  LDL.LU R248, [R1+0x30f8] ;  /* 0x0030f80001f87983 */ /* 0x000f220000300800 */
[----:B------:R-:W-:Y:S01]  /*340a0*/  MOV R34, R78 ;  /* 0x0000004e00227202 */ /* 0x000fe20000000f00 */
[----:B------:R-:W-:Y:S02]  /*340b0*/  IMAD.MOV.U32 R77, RZ, RZ, R251 ;  /* 0x000000ffff4d7224 */ /* 0x000fe400078e00fb */
[----:B------:R-:W4:Y:S01]  /*340c0*/  LDL.LU R76, [R1+0x160] ;  /* 0x00016000014c7983 */ /* 0x000f220000300800 */
[----:B------:R-:W-:-:S03]  /*340d0*/  IMAD.MOV.U32 R35, RZ, RZ, R79 ;  /* 0x000000ffff237224 */ /* 0x000fc600078e004f */
[----:B------:R-:W4:Y:S01]  /*340e0*/  LDL.LU R251, [R1+0x30f4] ;  /* 0x0030f40001fb7983 */ /* 0x000f220000300800 */
[----:B--2---:R-:W-:-:S03]  /*340f0*/  IMAD.MOV.U32 R78, RZ, RZ, R250 ;  /* 0x000000ffff4e7224 */ /* 0x004fc600078e00fa */
[----:B------:R-:W2:Y:S01]  /*34100*/  LDL.LU R250, [R1+0x30f0] ;  /* 0x0030f00001fa7983 */ /* 0x000ea20000300800 */
[----:B---3--:R-:W-:-:S03]  /*34110*/  MOV R79, R249 ;  /* 0x000000f9004f7202 */ /* 0x008fc60000000f00 */
        /* <DEDUP_REMOVED lines=18> */
[----:B----4-:R-:W-:-:S03]  /*34240*/  IMAD.MOV.U32 R81, RZ, RZ, R248 ;  /* 0x000000ffff517224 */ /* 0x010fc600078e00f8 */
        /* <DEDUP_REMOVED lines=10> */
[----:B------:R-:W-:Y:S01]  /*342f0*/  HMMA.1688.F32.TF32 R72, R244, R12, R72 ;  /* 0x0000000cf448723c */ /* 0x000fe20000081048 */
[----:B------:R-:W-:Y:S11]  /*34300*/  IMAD.MOV.U32 R238, RZ, RZ, R251 ;  /* 0x000000ffffee7224 */ /* 0x000ff600078e00fb */
[----:B------:R-:W-:Y:S11]  /*34310*/  @!UPT UIADD3 URZ, URZ, URZ, URZ ;  /* 0x0000003f3f3ff290 */ /* 0x000ff6000fffe03f */
[----:B------:R-:W-:Y:S01]  /*34320*/  @!UPT UIADD3 URZ, URZ, URZ, URZ ;  /* 0x0000003f3f3ff290 */ /* 0x000fe2000fffe03f */
[----:B------:R-:W-:Y:S01]  /*34330*/  IMAD.MOV.U32 R15, RZ, RZ, R72 ;  /* 0x000000ffff0f7224 */ /* 0x000fe200078e0048 */
[----:B------:R-:W-:Y:S01]  /*34340*/  MOV R14, R73 ;  /* 0x00000049000e7202 */ /* 0x000fe20000000f00 */
[----:B------:R-:W-:Y:S02]  /*34350*/  IMAD.MOV.U32 R27, RZ, RZ, R74 ;  /* 0x000000ffff1b7224 */ /* 0x000fe400078e004a */
[----:B------:R-:W-:Y:S02]  /*34360*/  IMAD.MOV.U32 R26, RZ, RZ, R75 ;  /* 0x000000ffff1a7224 */ /* 0x000fe400078e004b */
[----:B--2---:R-:W-:Y:S01]  /*34370*/  IMAD.MOV.U32 R237, RZ, RZ, R250 ;  /* 0x000000ffffed7224 */ /* 0x004fe200078e00fa */
[----:B---3--:R-:W-:Y:S01]  /*34380*/  MOV R236, R249 ;  /* 0x000000f900ec7202 */ /* 0x008fe20000000f00 */
[----:B----4-:R-:W-:Y:S02]  /*34390*/  IMAD.MOV.U32 R87, RZ, RZ, R248 ;  /* 0x000000ffff577224 */ /* 0x010fe400078e00f8 */
[----:B------:R-:W2:Y:S04]  /*343a0*/  LDL.LU R248, [R1+0x30e4] ;  /* 0x0030e40001f87983 */ /* 0x000ea80000300800 */
[----:B------:R-:W2:Y:S04]  /*343b0*/  LDL.LU R249, [R1+0x30e0] ;  /* 0x0030e00001f97983 */ /* 0x000ea80000300800 */
[----:B------:R-:W2:Y:S04]  /*343c0*/  LDL.LU R250, [R1+0x30dc] ;  /* 0x0030dc0001fa7983 */ /* 0x000ea80000300800 */
[----:B------:R-:W2:Y:S04]  /*343d0*/  LDL.LU R251, [R1+0x30d8] ;  /* 0x0030d80001fb7983 */ /* 0x000ea80000300800 */
[----:B------:R-:W3:Y:S04]  /*343e0*/  LDL.LU R239, [R1+0x18c] ;  /* 0x00018c0001ef7983 */ /* 0x000ee80000300800 */
[----:B------:R-:W4:Y:S04]  /*343f0*/  LDL.LU R72, [R1+0x150] ;  /* 0x0001500001487983 */ /* 0x000f280000300800 */
[----:B------:R-:W4:Y:S04]  /*34400*/  LDL.LU R73, [R1+0x154] ;  /* 0x0001540001497983 */ /* 0x000f280000300800 */
[----:B------:R-:W4:Y:S04]  /*34410*/  LDL.LU R74, [R1+0x158] ;  /* 0x00015800014a7983 */ /* 0x000f280000300800 */
[----:B------:R-:W4:Y:S01]  /*34420*/  LDL.LU R75, [R1+0x15c] ;  /* 0x00015c00014b7983 */ /* 0x000f220000300800 */
[C---:B------:R-:W-:Y:S08]  /*34430*/  HMMA.1688.F32.TF32 R84, R68.reuse, R44, R84 ;  /* 0x0000002c4454723c */ /* 0x040ff00000081054 */
[C---:B------:R-:W-:Y:S08]  /*34440*/  HMMA.1688.F32.TF32 R80, R68.reuse, R36, R80 ;  /* 0x000000244450723c */ /* 0x040ff00000081050 */
[----:B------:R-:W-:Y:S08]  /*34450*/  HMMA.1688.F32.TF32 R76, R68, R32, R76 ;  /* 0x00000020444c723c */ /* 0x000ff0000008104c */
[----:B------:R-:W-:Y:S01]  /*34460*/  IMAD.MOV.U32 R31, RZ, RZ, R84 ;  /* 0x000000ffff1f7224 */ /* 0x000fe200078e0054 */
[----:B------:R-:W-:Y:S01]  /*34470*/  MOV R19, R86 ;  /* 0x0000005600137202 */ /* 0x000fe20000000f00 */
[----:B------:R-:W-:-:S02]  /*34480*/  IMAD.MOV.U32 R30, RZ, RZ, R85 ;  /* 0x000000ffff1e7224 */ /* 0x000fc400078e0055 */
[----:B------:R-:W-:Y:S01]  /*34490*/  IMAD.MOV.U32 R18, RZ, RZ, R87 ;  /* 0x000000ffff127224 */ /* 0x000fe200078e0057 */
[C---:B------:R-:W-:Y:S08]  /*344a0*/  HMMA.1688.F32.TF32 R64, R68.reuse, R24, R64 ;  /* 0x000000184440723c */ /* 0x040ff00000081040 */
[C---:B------:R-:W-:Y:S08]  /*344b0*/  HMMA.1688.F32.TF32 R88, R68.reuse, R48, R88 ;  /* 0x000000304458723c */ /* 0x040ff00000081058 */
[C---:B------:R-:W-:Y:S08]  /*344c0*/  HMMA.1688.F32.TF32 R92, R68.reuse, R52, R92 ;  /* 0x00000034445c723c */ /* 0x040ff0000008105c */
[----:B------:R-:W-:Y:S08]  /*344d0*/  HMMA.1688.F32.TF32 R104, R68, R56, R104 ;  /* 0x000000384468723c */ /* 0x000ff00000081068 */
[----:B------:R-:W-:Y:S01]  /*344e0*/  MOV R55, R88 ;  /* 0x0000005800377202 */ /* 0x000fe20000000f00 */
[----:B------:R-:W-:Y:S01]  /*344f0*/  IMAD.MOV.U32 R47, RZ, RZ, R89 ;  /* 0x000000ffff2f7224 */ /* 0x000fe200078e0059 */
[----:B------:R-:W-:Y:S01]  /*34500*/  MOV R51, R91 ;  /* 0x0000005b00337202 */ /* 0x000fe20000000f00 */
[----:B------:R-:W-:-:S05]  /*34510*/  IMAD.MOV.U32 R50, RZ, RZ, R90 ;  /* 0x000000ffff327224 */ /* 0x000fca00078e005a */
[----:B------:R-:W-:Y:S01]  /*34520*/  IMAD.MOV.U32 R22, RZ, RZ, R92 ;  /* 0x000000ffff167224 */ /* 0x000fe200078e005c */
[----:B------:R-:W-:Y:S01]  /*34530*/  MOV R23, R93 ;  /* 0x0000005d00177202 */ /* 0x000fe20000000f00 */
[----:B------:R-:W-:Y:S02]  /*34540*/  IMAD.MOV.U32 R7, RZ, RZ, R94 ;  /* 0x000000ffff077224 */ /* 0x000fe400078e005e */
[----:B------:R-:W-:-:S04]  /*34550*/  IMAD.MOV.U32 R6, RZ, RZ, R95 ;  /* 0x000000ffff067224 */ /* 0x000fc800078e005f */
[----:B------:R-:W-:Y:S01]  /*34560*/  IMAD.MOV.U32 R38, RZ, RZ, R104 ;  /* 0x000000ffff267224 */ /* 0x000fe200078e0068 */
[----:B------:R-:W-:Y:S01]  /*34570*/  MOV R42, R106 ;  /* 0x0000006a002a7202 */ /* 0x000fe20000000f00 */
[----:B------:R-:W-:Y:S02]  /*34580*/  IMAD.MOV.U32 R39, RZ, RZ, R105 ;  /* 0x000000ffff277224 */ /* 0x000fe400078e0069 */
[----:B------:R-:W-:Y:S01]  /*34590*/  IMAD.MOV.U32 R43, RZ, RZ, R107 ;  /* 0x000000ffff2b7224 */ /* 0x000fe200078e006b */
[C---:B------:R-:W-:Y:S11]  /*345a0*/  HMMA.1688.F32.TF32 R112, R68.reuse, R60, R112 ;  /* 0x0000003c4470723c */ /* 0x040ff60000081070 */
[----:B------:R-:W-:Y:S11]  /*345b0*/  @!UPT UIADD3 URZ, URZ, URZ, URZ ;  /* 0x0000003f3f3ff290 */ /* 0x000ff6000fffe03f */
[----:B------:R-:W-:Y:S02]  /*345c0*/  @!UPT UIADD3 URZ, URZ, URZ, URZ ;  /* 0x0000003f3f3ff290 */ /* 0x000fe4000fffe03f */
[----:B------:R-:W-:Y:S01]  /*345d0*/  MOV R46, R112 ;  /* 0x00000070002e7202 */ /* 0x000fe20000000f00 */
[----:B------:R-:W-:Y:S01]  /*345e0*/  IMAD.MOV.U32 R58, RZ, RZ, R113 ;  /* 0x000000ffff3a7224 */ /* 0x000fe200078e0071 */
[----:B------:R-:W-:Y:S01]  /*345f0*/  MOV R54, R115 ;  /* 0x0000007300367202 */ /* 0x000fe20000000f00 */
[----:B------:R-:W-:Y:S01]  /*34600*/  IMAD.MOV.U32 R59, RZ, RZ, R114 ;  /* 0x000000ffff3b7224 */ /* 0x000fe200078e0072 */
[C---:B---3--:R-:W-:Y:S08]  /*34610*/  HMMA.1688.F32.TF32 R84, R68.reuse, R40, R236 ;  /* 0x000000284454723c */ /* 0x048ff000000810ec */
[----:B----4-:R-:W-:Y:S11]  /*34620*/  HMMA.1688.F32.TF32 R72, R68, R28, R72 ;  /* 0x0000001c4448723c */ /* 0x010ff60000081048 */
[----:B------:R-:W-:Y:S04]  /*34630*/  @!UPT UIADD3 URZ, URZ, URZ, URZ ;  /* 0x0000003f3f3ff290 */ /* 0x000fe8000fffe03f */
[----:B------:R-:W-:Y:S04]  /*34640*/  STL.64 [R1+0x180], R84 ;  /* 0x0001805401007387 */ /* 0x000fe80000100a00 */
[----:B------:R-:W-:Y:S04]  /*34650*/  STL.64 [R1+0x188], R86 ;  /* 0x0001885601007387 */ /* 0x000fe80000100a00 */
[----:B------:R-:W-:Y:S04]  /*34660*/  STL.64 [R1+0x170], R80 ;  /* 0x0001705001007387 */ /* 0x000fe80000100a00 */
[----:B------:R-:W-:Y:S04]  /*34670*/  STL.64 [R1+0x178], R82 ;  /* 0x0001785201007387 */ /* 0x000fe80000100a00 */
[----:B------:R1:W-:Y:S04]  /*34680*/  STL.64 [R1+0x160], R76 ;  /* 0x0001604c01007387 */ /* 0x0003e80000100a00 */
[----:B------:R3:W-:Y:S04]  /*34690*/  STL.64 [R1+0x168], R78 ;  /* 0x0001684e01007387 */ /* 0x0007e80000100a00 */
[----:B-1----:R-:W4:Y:S04]  /*346a0*/  LDL.LU R76, [R1+0x1e0] ;  /* 0x0001e000014c7983 */ /* 0x002f280000300800 */
[----:B------:R-:W-:Y:S04]  /*346b0*/  STL.64 [R1+0x150], R72 ;  /* 0x0001504801007387 */ /* 0x000fe80000100a00 */
[----:B------:R-:W-:Y:S04]  /*346c0*/  STL.64 [R1+0x158], R74 ;  /* 0x0001584a01007387 */ /* 0x000fe80000100a00 */
[----:B------:R1:W-:Y:S04]  /*346d0*/  STL.64 [R1+0x140], R64 ;  /* 0x0001404001007387 */ /* 0x0003e80000100a00 */
[----:B------:R1:W-:Y:S04]  /*346e0*/  STL.64 [R1+0x148], R66 ;  /* 0x0001484201007387 */ /* 0x0003e80000100a00 */
[----:B------:R-:W4:Y:S04]  /*346f0*/  LDL.LU R77, [R1+0x1e4] ;  /* 0x0001e400014d7983 */ /* 0x000f280000300800 */
[----:B---3--:R-:W4:Y:S04]  /*34700*/  LDL.LU R78, [R1+0x1e8] ;  /* 0x0001e800014e7983 */ /* 0x008f280000300800 */
        /* <DEDUP_REMOVED lines=16> */
[C---:B--2---:R-:W-:Y:S03]  /*34810*/  HMMA.1688.F32.TF32 R248, R244.reuse, R240, R248 ;  /* 0x000000f0f4f8723c */ /* 0x044fe600000810f8 */
[----:B------:R-:W3:Y:S04]  /*34820*/  LDL.LU R95, [R1+0x23c] ;  /* 0x00023c00015f7983 */ /* 0x000ee80000300800 */
[----:B------:R-:W2:Y:S01]  /*34830*/  LDL.LU R104, [R1+0x240] ;  /* 0x0002400001687983 */ /* 0x000ea20000300800 */
[-C--:B------:R-:W-:Y:S03]  /*34840*/  HMMA.1688.F32.TF32 R244, R244, R4.reuse, R116 ;  /* 0x00000004f4f4723c */ /* 0x080fe60000081074 */
        /* <DEDUP_REMOVED lines=72> */
[C---:B---3--:R-:W-:Y:S01]  /*34cd0*/  HMMA.1688.F32.TF32 R176, R68.reuse, R16, R64 ;  /* 0x0000001044b0723c */ /* 0x048fe20000081040 */
[----:B------:R-:W-:Y:S04]  /*34ce0*/  LDS R64, [R0+0x18200] ;  /* 0x0182000000407984 */ /* 0x000fe80000000800 */
[----:B------:R-:W-:Y:S04]  /*34cf0*/  LDS R66, [R0+0x1a200] ;  /* 0x01a2000000427984 */ /* 0x000fe80000000800 */
[----:B------:R-:W-:Y:S04]  /*34d00*/  LDS R65, [R3+0x18200] ;  /* 0x0182000003417984 */ /* 0x000fe80000000800 */
[----:B------:R-:W1:Y:S01]  /*34d10*/  LDS R67, [R3+0x1a200] ;  /* 0x01a2000003437984 */ /* 0x000e620000000800 */
[C---:B----4-:R-:W-:Y:S08]  /*34d20*/  HMMA.1688.F32.TF32 R184, R68.reuse, R20, R220 ;  /* 0x0000001444b8723c */ /* 0x050ff000000810dc */
[C---:B------:R-:W-:Y:S11]  /*34d30*/  HMMA.1688.F32.TF32 R160, R68.reuse, R240, R160 ;  /* 0x000000f044a0723c */ /* 0x040ff600000810a0 */
[----:B------:R-:W-:Y:S04]  /*34d40*/  @!UPT UIADD3 URZ, URZ, URZ, URZ ;  /* 0x0000003f3f3ff290 */ /* 0x000fe8000fffe03f */
[----:B------:R-:W-:Y:S04]  /*34d50*/  STL.64 [R1+0x130], R184 ;  /* 0x000130b801007387 */ /* 0x000fe80000100a00 */
[----:B------:R-:W-:Y:S04]  /*34d60*/  STL.64 [R1+0x138], R186 ;  /* 0x000138ba01007387 */ /* 0x000fe80000100a00 */
[----:B------:R-:W-:Y:S04]  /*34d70*/  STL.64 [R1+0x120], R176 ;  /* 0x000120b001007387 */ /* 0x000fe80000100a00 */
[----:B------:R2:W-:Y:S02]  /*34d80*/  STL.64 [R1+0x128], R178 ;  /* 0x000128b201007387 */ /* 0x0005e40000100a00 */
[C---:B--2---:R-:W-:Y:S08]  /*34d90*/  HMMA.1688.F32.TF32 R176, R68.reuse, R12, R168 ;  /* 0x0000000c44b0723c */ /* 0x044ff000000810a8 */
[----:B------:R-:W-:Y:S01]  /*34da0*/  HMMA.1688.F32.TF32 R168, R68, R8, R212 ;  /* 0x0000000844a8723c */ /* 0x000fe200000810d4 */
[----:B------:R-:W-:Y:S04]  /*34db0*/  LDS R68, [R0+0x18300] ;  /* 0x0183000000447984 */ /* 0x000fe80000000800 */
[----:B------:R-:W-:Y:S04]  /*34dc0*/  LDS R70, [R0+0x1a300] ;  /* 0x01a3000000467984 */ /* 0x000fe80000000800 */
[----:B------:R-:W-:Y:S04]  /*34dd0*/  LDS R69, [R3+0x18300] ;  /* 0x0183000003457984 */ /* 0x000fe80000000800 */
[----:B------:R-:W2:Y:S04]  /*34de0*/  LDS R71, [R3+0x1a300] ;  /* 0x01a3000003477984 */ /* 0x000ea80000000800 */
        /* <DEDUP_REMOVED lines=8> */
[C---:B-1----:R-:W-:Y:S08]  /*34e70*/  HMMA.1688.F32.TF32 R160, R64.reuse, R60, R144 ;  /* 0x0000003c40a0723c */ /* 0x042ff00000081090 */
[C---:B---3--:R-:W-:Y:S08]  /*34e80*/  HMMA.1688.F32.TF32 R152, R64.reuse, R56, R140 ;  /* 0x000000384098723c */ /* 0x048ff0000008108c */
        /* <DEDUP_REMOVED lines=27> */
[C---:B--2---:R-:W-:Y:S01]  /*35040*/  HMMA.1688.F32.TF32 R64, R68.reuse, R60, R72 ;  /* 0x0000003c4440723c */ /* 0x044fe20000081048 */
        /* <DEDUP_REMOVED lines=21> */
[----:B------:R4:W-:Y:S04]  /*351a0*/  STL.64 [R1+0x448], R66 ;  /* 0x0004484201007387 */ /* 0x0009e80000100a00 */
        /* <DEDUP_REMOVED lines=104> */
[----:B------:R1:W-:Y:S02]  /*35830*/  STL.64 [R1+0x418], R66 ;  /* 0x0004184201007387 */ /* 0x0003e40000100a00 */
[C---:B-1----:R-:W-:Y:S02]  /*35840*/  HMMA.1688.F32.TF32 R64, R68.reuse, R36, R152 ;  /* 0x000000244440723c */ /* 0x042fe40000081098 */
[----:B------:R-:W-:Y:S04]  /*35850*/  STL.64 [R1+0x400], R168 ;  /* 0x000400a801007387 */ /* 0x000fe80000100a00 */
[----:B------:R-:W-:Y:S02]  /*35860*/  STL.64 [R1+0x408], R170 ;  /* 0x000408aa01007387 */ /* 0x000fe40000100a00 */
[C---:B------:R-:W-:Y:S02]  /*35870*/  HMMA.1688.F32.TF32 R144, R68.reuse, R32, R144 ;  /* 0x000000204490723c */ /* 0x040fe40000081090 */
[----:B------:R-:W-:Y:S04]  /*35880*/  STL.64 [R1+0x3f0], R160 ;  /* 0x0003f0a001007387 */ /* 0x000fe80000100a00 */
[----:B------:R-:W-:Y:S09]  /*35890*/  STL.64 [R1+0x3f8], R162 ;  /* 0x0003f8a201007387 */ /* 0x000ff20000100a00 */
[----:B------:R-:W-:Y:S04]  /*358a0*/  STL.64 [R1+0x3e0], R64 ;  /* 0x0003e04001007387 */ /* 0x000fe80000100a00 */
[----:B------:R1:W-:Y:S02]  /*358b0*/  STL.64 [R1+0x3e8], R66 ;  /* 0x0003e84201007387 */ /* 0x0003e40000100a00 */
[C---:B-1----:R-:W-:Y:S02]  /*358c0*/  HMMA.1688.F32.TF32 R64, R68.reuse, R24, R136 ;  /* 0x000000184440723c */ /* 0x042fe40000081088 */
[----:B------:R-:W-:Y:S04]  /*358d0*/  STL.64 [R1+0x3d0], R144 ;  /* 0x0003d09001007387 */ /* 0x000fe80000100a00 */
[----:B------:R-:W-:Y:S04]  /*358e0*/  STL.64 [R1+0x3d8], R146 ;  /* 0x0003d89201007387 */ /* 0x000fe80000100a00 */
[----:B------:R-:W-:Y:S04]  /*358f0*/  STL.64 [R1+0x3c0], R140 ;  /* 0x0003c08c01007387 */ /* 0x000fe80000100a00 */
[----:B------:R-:W-:Y:S01]  /*35900*/  STL.64 [R1+0x3c8], R142 ;  /* 0x0003c88e01007387 */ /* 0x000fe20000100a00 */
[C---:B------:R-:W-:Y:S03]  /*35910*/  HMMA.1688.F32.TF32 R132, R68.reuse, R20, R132 ;  /* 0x000000144484723c */ /* 0x040fe60000081084 */
[----:B------:R-:W-:Y:S04]  /*35920*/  LDS R144, [R0+0x18600] ;  /* 0x0186000000907984 */ /* 0x000fe80000000800 */
[----:B------:R-:W-:Y:S04]  /*35930*/  LDS R146, [R0+0x1a600] ;  /* 0x01a6000000927984 */ /* 0x000fe80000000800 */
[----:B------:R-:W-:Y:S04]  /*35940*/  STL.64 [R1+0x3b0], R64 ;  /* 0x0003b04001007387 */ /* 0x000fe80000100a00 */
[----:B------:R-:W-:Y:S04]  /*35950*/  STL.64 [R1+0x3b8], R66 ;  /* 0x0003b84201007387 */ /* 0x000fe80000100a00 */
[----:B------:R-:W-:Y:S04]  /*35960*/  LDS R64, [R0+0x18400] ;  /* 0x0184000000407984 */ /* 0x000fe80000000800 */
[----:B------:R-:W-:Y:S04]  /*35970*/  LDS R66, [R0+0x1a400] ;  /* 0x01a4000000427984 */ /* 0x000fe80000000800 */
[----:B------:R-:W-:Y:S04]  /*35980*/  LDS R65, [R3+0x18400] ;  /* 0x0184000003417984 */ /* 0x000fe80000000800 */
[----:B------:R-:W1:Y:S01]  /*35990*/  LDS R67, [R3+0x1a400] ;  /* 0x01a4000003437984 */ /* 0x000e620000000800 */
[C---:B------:R-:W-:Y:S08]  /*359a0*/  HMMA.1688.F32.TF32 R128, R68.reuse, R16, R128 ;  /* 0x000000104480723c */ /* 0x040ff00000081080 */
[C---:B------:R-:W-:Y:S01]  /*359b0*/  HMMA.1688.F32.TF32 R124, R68.reuse, R12, R124 ;  /* 0x0000000c447c723c */ /* 0x040fe2000008107c */
[----:B------:R-:W-:Y:S04]  /*359c0*/  LDS R145, [R3+0x18600] ;  /* 0x0186000003917984 */ /* 0x000fe80000000800 */
[----:B------:R-:W-:Y:S03]  /*359d0*/  LDS R147, [R3+0x1a600] ;  /* 0x01a6000003937984 */ /* 0x000fe60000000800 */
        /* <DEDUP_REMOVED lines=25> */
[C---:B--2---:R-:W-:Y:S02]  /*35b70*/  HMMA.1688.F32.TF32 R68, R64.reuse, R44, R236 ;  /* 0x0000002c4044723c */ /* 0x044fe400000810ec */
        /* <DEDUP_REMOVED lines=8> */
[C---:B--2---:R-:W-:Y:S02]  /*35c00*/  HMMA.1688.F32.TF32 R68, R64.reuse, R32, R72 ;  /* 0x000000204044723c */ /* 0x044fe40000081048 */
[----:B------:R2:W-:Y:S04]  /*35c10*/  STL.64 [R1+0x300], R80 ;  /* 0x0003005001007387 */ /* 0x0005e80000100a00 */
[----:B------:R3:W-:Y:S04]  /*35c20*/  STL.64 [R1+0x308], R82 ;  /* 0x0003085201007387 */ /* 0x0007e80000100a00 */
[----:B--2---:R-:W2:Y:S04]  /*35c30*/  LDL.LU R80, [R1+0x500] ;  /* 0x0005000001507983 */ /* 0x004ea80000300800 */
[----:B------:R4:W-:Y:S04]  /*35c40*/  STL.64 [R1+0x2f0], R76 ;  /* 0x0002f04c01007387 */ /* 0x0009e80000100a00 */
[----:B------:R1:W-:Y:S05]  /*35c50*/  STL.64 [R1+0x2f8], R78 ;  /* 0x0002f84e01007387 */ /* 0x0003ea0000100a00 */
[----:B------:R-:W-:Y:S04]  /*35c60*/  STL.64 [R1+0x2e0], R68 ;  /* 0x0002e04401007387 */ /* 0x000fe80000100a00 */
[----:B------:R1:W-:Y:S04]  /*35c70*/  STL.64 [R1+0x2e8], R70 ;  /* 0x0002e84601007387 */ /* 0x0003e80000100a00 */
        /* <DEDUP_REMOVED lines=55> */
[----:B----4-:R-:W4:Y:S04]  /*35ff0*/  LDL.LU R76, [R1+0x4f0] ;  /* 0x0004f000014c7983 */ /* 0x010f280000300800 */
[----:B------:R-:W4:Y:S04]  /*36000*/  LDL.LU R77, [R1+0x4f4] ;  /* 0x0004f400014d7983 */ /* 0x000f280000300800 */
[----:B-1----:R-:W4:Y:S04]  /*36010*/  LDL.LU R78, [R1+0x4f8] ;  /* 0x0004f800014e7983 */ /* 0x002f280000300800 */
[----:B------:R-:W4:Y:S01]  /*36020*/  LDL.LU R79, [R1+0x4fc] ;  /* 0x0004fc00014f7983 */ /* 0x000f220000300800 */
[C---:B--2---:R-:W-:Y:S08]  /*36030*/  HMMA.1688.F32.TF32 R120, R64.reuse, R8, R120 ;  /* 0x000000084078723c */ /* 0x044ff00000081078 */
[C---:B---3--:R-:W-:Y:S08]  /*36040*/  HMMA.1688.F32.TF32 R124, R64.reuse, R12, R124 ;  /* 0x0000000c407c723c */ /* 0x048ff0000008107c */
[C---:B------:R-:W-:Y:S08]  /*36050*/  HMMA.1688.F32.TF32 R68, R64.reuse, R28, R140 ;  /* 0x0000001c4044723c */ /* 0x040ff0000008108c */
[C---:B------:R-:W-:Y:S08]  /*36060*/  HMMA.1688.F32.TF32 R136, R64.reuse, R24, R136 ;  /* 0x000000184088723c */ /* 0x040ff00000081088 */
[C---:B------:R-:W-:Y:S07]  /*36070*/  HMMA.1688.F32.TF32 R132, R64.reuse, R20, R132 ;  /* 0x000000144084723c */ /* 0x040fee0000081084 */
[----:B------:R-:W-:Y:S04]  /*36080*/  STL.64 [R1+0x2d0], R68 ;  /* 0x0002d04401007387 */ /* 0x000fe80000100a00 */
[----:B------:R1:W-:Y:S02]  /*36090*/  STL.64 [R1+0x2d8], R70 ;  /* 0x0002d84601007387 */ /* 0x0003e40000100a00 */
[C---:B-1----:R-:W-:Y:S02]  /*360a0*/  HMMA.1688.F32.TF32 R68, R64.reuse, R16, R128 ;  /* 0x000000104044723c */ /* 0x042fe40000081080 */
[----:B------:R-:W-:Y:S04]  /*360b0*/  STL.64 [R1+0x2c0], R136 ;  /* 0x0002c08801007387 */ /* 0x000fe80000100a00 */
[----:B------:R-:W-:Y:S04]  /*360c0*/  STL.64 [R1+0x2c8], R138 ;  /* 0x0002c88a01007387 */ /* 0x000fe80000100a00 */
[----:B------:R-:W-:Y:S04]  /*360d0*/  STL.64 [R1+0x2b0], R132 ;  /* 0x0002b08401007387 */ /* 0x000fe80000100a00 */
[----:B------:R-:W-:Y:S09]  /*360e0*/  STL.64 [R1+0x2b8], R134 ;  /* 0x0002b88601007387 */ /* 0x000ff20000100a00 */
[----:B------:R-:W-:Y:S04]  /*360f0*/  STL.64 [R1+0x2a0], R68 ;  /* 0x0002a04401007387 */ /* 0x000fe80000100a00 */
[----:B------:R1:W-:Y:S02]  /*36100*/  STL.64 [R1+0x2a8], R70 ;  /* 0x0002a84601007387 */ /* 0x0003e40000100a00 */
[C---:B-1----:R-:W-:Y:S02]  /*36110*/  HMMA.1688.F32.TF32 R68, R64.reuse, R240, R236 ;  /* 0x000000f04044723c */ /* 0x042fe400000810ec */
[----:B------:R-:W-:Y:S04]  /*36120*/  STL.64 [R1+0x290], R124 ;  /* 0x0002907c01007387 */ /* 0x000fe80000100a00 */
[----:B------:R-:W-:Y:S04]  /*36130*/  STL.64 [R1+0x298], R126 ;  /* 0x0002987e01007387 */ /* 0x000fe80000100a00 */
[----:B------:R-:W2:Y:S01]  /*36140*/  LDL.LU R236, [R1+0x4e0] ;  /* 0x0004e00001ec7983 */ /* 0x000ea20000300800 */
[----:B------:R-:W-:Y:S03]  /*36150*/  HMMA.1688.F32.TF32 R64, R64, R4, R116 ;  /* 0x000000044040723c */ /* 0x000fe60000081074 */
[----:B------:R-:W-:Y:S04]  /*36160*/  STL.64 [R1+0x280], R120 ;  /* 0x0002807801007387 */ /* 0x000fe80000100a00 */
[----:B------:R-:W-:Y:S05]  /*36170*/  STL.64 [R1+0x288], R122 ;  /* 0x0002887a01007387 */ /* 0x000fea0000100a00 */
[----:B------:R-:W-:Y:S04]  /*36180*/  STL.64 [R1+0x270], R68 ;  /* 0x0002704401007387 */ /* 0x000fe80000100a00 */
[----:B------:R1:W-:Y:S04]  /*36190*/  STL.64 [R1+0x278], R70 ;  /* 0x0002784601007387 */ /* 0x0003e80000100a00 */
[----:B------:R-:W2:Y:S04]  /*361a0*/  LDL.LU R237, [R1+0x4e4] ;  /* 0x0004e40001ed7983 */ /* 0x000ea80000300800 */
[----:B------:R-:W2:Y:S01]  /*361b0*/  LDL.LU R238, [R1+0x4e8] ;  /* 0x0004e80001ee7983 */ /* 0x000ea20000300800 */
[C---:B-1----:R-:W-:Y:S03]  /*361c0*/  HMMA.1688.F32.TF32 R68, R112.reuse, R60, R104 ;  /* 0x0000003c7044723c */ /* 0x042fe60000081068 */
[----:B------:R-:W2:Y:S04]  /*361d0*/  LDL.LU R239, [R1+0x4ec] ;  /* 0x0004ec0001ef7983 */ /* 0x000ea80000300800 */
[----:B------:R-:W-:Y:S04]  /*361e0*/  STL.64 [R1+0x2e38], R66 ;  /* 0x002e384201007387 */ /* 0x000fe80000100a00 */
[----:B------:R1:W-:Y:S11]  /*361f0*/  STL.64 [R1+0x2e30], R64 ;  /* 0x002e304001007387 */ /* 0x0003f60000100a00 */
[----:B------:R-:W-:Y:S01]  /*36200*/  @!UPT UIADD3 URZ, URZ, URZ, URZ ;  /* 0x0000003f3f3ff290 */ /* 0x000fe2000fffe03f */
[----:B------:R-:W-:Y:S01]  /*36210*/  STL.64 [R1+0x2e48], R70 ;  /* 0x002e484601007387 */ /* 0x000fe20000100a00 */
[C---:B-1----:R-:W-:Y:S03]  /*36220*/  HMMA.1688.F32.TF32 R64, R112.reuse, R52, R72 ;  /* 0x000000347040723c */ /* 0x042fe60000081048 */
[----:B------:R1:W-:Y:S04]  /*36230*/  STL.64 [R1+0x2e40], R68 ;  /* 0x002e404401007387 */ /* 0x0003e80000100a00 */
[----:B------:R-:W3:Y:S01]  /*36240*/  LDL.LU R72, [R1+0x5d0] ;  /* 0x0005d00001487983 */ /* 0x000ee20000300800 */
[C---:B-1----:R-:W-:Y:S11]  /*36250*/  HMMA.1688.F32.TF32 R68, R112.reuse, R56, R92 ;  /* 0x000000387044723c */ /* 0x042ff6000008105c */
[----:B------:R-:W-:Y:S11]  /*36260*/  @!UPT UIADD3 URZ, URZ, URZ, URZ ;  /* 0x0000003f3f3ff290 */ /* 0x000ff6000fffe03f */
[----:B------:R-:W-:Y:S01]  /*36270*/  @!UPT UIADD3 URZ, URZ, URZ, URZ ;  /* 0x0000003f3f3ff290 */ /* 0x000fe2000fffe03f */
[----:B------:R-:W-:Y:S04]  /*36280*/  STL.64 [R1+0x540], R68 ;  /* 0x0005404401007387 */ /* 0x000fe80000100a00 */
[----:B------:R-:W-:Y:S04]  /*36290*/  STL.64 [R1+0x548], R70 ;  /* 0x0005484601007387 */ /* 0x000fe80000100a00 */
[----:B------:R-:W-:Y:S04]  /*362a0*/  STL.64 [R1+0x530], R64 ;  /* 0x0005304001007387 */ /* 0x000fe80000100a00 */
[----:B------:R1:W-:Y:S04]  /*362b0*/  STL.64 [R1+0x538], R66 ;  /* 0x0005384201007387 */ /* 0x0003e80000100a00 */
[----:B------:R-:W3:Y:S04]  /*362c0*/  LDL.LU R73, [R1+0x5d4] ;  /* 0x0005d40001497983 */ /* 0x000ee80000300800 */
[----:B------:R-:W3:Y:S04]  /*362d0*/  LDL.LU R74, [R1+0x5d8] ;  /* 0x0005d800014a7983 */ /* 0x000ee80000300800 */
[----:B------:R-:W3:Y:S04]  /*362e0*/  LDL.LU R75, [R1+0x5dc] ;  /* 0x0005dc00014b7983 */ /* 0x000ee80000300800 */
[----:B------:R-:W3:Y:S04]  /*362f0*/  LDL.LU R92, [R1+0x5c0] ;  /* 0x0005c000015c7983 */ /* 0x000ee80000300800 */
[----:B------:R-:W3:Y:S01]  /*36300*/  LDL.LU R93, [R1+0x5c4] ;  /* 0x0005c400015d7983 */ /* 0x000ee20000300800 */
[C---:B-1----:R-:W-:Y:S08]  /*36310*/  HMMA.1688.F32.TF32 R64, R112.reuse, R48, R88 ;  /* 0x000000307040723c */ /* 0x042ff00000081058 */
[C---:B------:R-:W-:Y:S08]  /*36320*/  HMMA.1688.F32.TF32 R84, R112.reuse, R44, R84 ;  /* 0x0000002c7054723c */ /* 0x040ff00000081054 */
[C---:B------:R-:W-:Y:S07]  /*36330*/  HMMA.1688.F32.TF32 R68, R112.reuse, R40, R80 ;  /* 0x000000287044723c */ /* 0x040fee0000081050 */
[----:B------:R-:W-:Y:S04]  /*36340*/  STL.64 [R1+0x520], R64 ;  /* 0x0005204001007387 */ /* 0x000fe80000100a00 */
[----:B------:R4:W-:Y:S02]  /*36350*/  STL.64 [R1+0x528], R66 ;  /* 0x0005284201007387 */ /* 0x0009e40000100a00 */
[----:B----4-:R-:W-:Y:S02]  /*36360*/  HMMA.1688.F32.TF32 R64, R112, R36, R76 ;  /* 0x000000247040723c */ /* 0x010fe4000008104c */
[----:B------:R1:W-:Y:S01]  /*36370*/  STL.64 [R1+0x510], R84 ;  /* 0x0005105401007387 */ /* 0x0003e20000100a00 */
[----:B------:R-:W-:Y:S01]  /*36380*/  IMAD.MOV.U32 R94, RZ, RZ, R252 ;  /* 0x000000ffff5e7224 */ /* 0x000fe200078e00fc */
[----:B------:R-:W-:-:S02]  /*36390*/  MOV R95, R2 ;  /* 0x00000002005f7202 */ /* 0x000fc40000000f00 */
[----:B------:R-:W-:Y:S04]  /*363a0*/  STL.64 [R1+0x518], R86 ;  /* 0x0005185601007387 */ /* 0x000fe80000100a00 */
[----:B------:R-:W-:Y:S04]  /*363b0*/  STL.64 [R1+0x500], R68 ;  /* 0x0005004401007387 */ /* 0x000fe80000100a00 */
[----:B------:R-:W-:Y:S09]  /*363c0*/  STL.64 [R1+0x508], R70 ;  /* 0x0005084601007387 */ /* 0x000ff20000100a00 */
[----:B------:R2:W-:Y:S01]  /*363d0*/  STL.64 [R1+0x4f0], R64 ;  /* 0x0004f04001007387 */ /* 0x0005e20000100a00 */
[----:B------:R-:W-:-:S02]  /*363e0*/  IMAD.MOV.U32 R252, RZ, RZ, R66 ;  /* 0x000000fffffc7224 */ /* 0x000fc400078e0042 */
[----:B------:R-:W-:Y:S01]  /*363f0*/  IMAD.MOV.U32 R2, RZ, RZ, R67 ;  /* 0x000000ffff027224 */ /* 0x000fe200078e0043 */
        /* <DEDUP_REMOVED lines=8> */
[----:B-1----:R-:W4:Y:S01]  /*36480*/  LDL.LU R84, [R1+0x710] ;  /* 0x0007100001547983 */ /* 0x002f220000300800 */
[----:B------:R-:W-:Y:S01]  /*36490*/  MOV R116, R100 ;  /* 0x0000006400747202 */ /* 0x000fe20000000f00 */
[----:B------:R-:W-:Y:S01]  /*364a0*/  IMAD.MOV.U32 R117, RZ, RZ, R101 ;  /* 0x000000ffff757224 */ /* 0x000fe200078e0065 */
[----:B------:R-:W-:Y:S01]  /*364b0*/  MOV R119, R103 ;  /* 0x0000006700777202 */ /* 0x000fe20000000f00 */
[----:B------:R-:W-:Y:S01]  /*364c0*/  IMAD.MOV.U32 R118, RZ, RZ, R102 ;  /* 0x000000ffff767224 */ /* 0x000fe200078e0066 */
[C---:B--2---:R-:W-:Y:S11]  /*364d0*/  HMMA.1688.F32.TF32 R64, R112.reuse, R32, R236 ;  /* 0x000000207040723c */ /* 0x044ff600000810ec */
[----:B------:R-:W-:Y:S11]  /*364e0*/  @!UPT UIADD3 URZ, URZ, URZ, URZ ;  /* 0x0000003f3f3ff290 */ /* 0x000ff6000fffe03f */
[----:B------:R-:W-:Y:S01]  /*364f0*/  @!UPT UIADD3 URZ, URZ, URZ, URZ ;  /* 0x0000003f3f3ff290 */ /* 0x000fe2000fffe03f */
        /* <DEDUP_REMOVED lines=13> */
[C---:B---3--:R-:W-:Y:S08]  /*365d0*/  HMMA.1688.F32.TF32 R72, R112.reuse, R28, R72 ;  /* 0x0000001c7048723c */ /* 0x048ff00000081048 */
[C---:B------:R-:W-:Y:S11]  /*365e0*/  HMMA.1688.F32.TF32 R220, R112.reuse, R24, R92 ;  /* 0x0000001870dc723c */ /* 0x040ff6000008105c */
[----:B------:R-:W-:Y:S04]  /*365f0*/  @!UPT UIADD3 URZ, URZ, URZ, URZ ;  /* 0x0000003f3f3ff290 */ /* 0x000fe8000fffe03f */
[----:B------:R-:W-:Y:S04]  /*36600*/  STL.64 [R1+0x2de0], R74 ;  /* 0x002de04a01007387 */ /* 0x000fe80000100a00 */
[----:B------:R-:W-:Y:S04]  /*36610*/  STL.64 [R1+0x2dd8], R72 ;  /* 0x002dd84801007387 */ /* 0x000fe80000100a00 */
        /* <DEDUP_REMOVED lines=8> */
[----:B------:R-:W-:Y:S01]  /*366a0*/  STL.64 [R1+0x2df0], R222 ;  /* 0x002df0de01007387 */ /* 0x000fe20000100a00 */
[C---:B----4-:R-:W-:Y:S08]  /*366b0*/  HMMA.1688.F32.TF32 R76, R112.reuse, R20, R76 ;  /* 0x00000014704c723c */ /* 0x050ff0000008104c */
[----:B------:R-:W-:Y:S01]  /*366c0*/  HMMA.1688.F32.TF32 R80, R112, R16, R80 ;  /* 0x000000107050723c */ /* 0x000fe20000081050 */
[----:B------:R-:W-:Y:S11]  /*366d0*/  STL.64 [R1+0x2de8], R220 ;  /* 0x002de8dc01007387 */ /* 0x000ff60000100a00 */
[----:B------:R-:W-:Y:S03]  /*366e0*/  @!UPT UIADD3 URZ, URZ, URZ, URZ ;  /* 0x0000003f3f3ff290 */ /* 0x000fe6000fffe03f */
[----:B------:R-:W-:Y:S04]  /*366f0*/  STL.64 [R1+0x2e00], R78 ;  /* 0x002e004e01007387 */ /* 0x000fe80000100a00 */
[----:B------:R-:W-:Y:S04]  /*36700*/  STL.64 [R1+0x2df8], R76 ;  /* 0x002df84c01007387 */ /* 0x000fe80000100a00 */
[----:B------:R-:W-:Y:S04]  /*36710*/  STL.64 [R1+0x2e10], R82 ;  /* 0x002e105201007387 */ /* 0x000fe80000100a00 */
[----:B------:R-:W-:Y:S01]  /*36720*/  STL.64 [R1+0x2e08], R80 ;  /* 0x002e085001007387 */ /* 0x000fe20000100a00 */
[----:B------:R-:W-:Y:S01]  /*36730*/  IMAD.MOV.U32 R131, RZ, RZ, R96 ;  /* 0x000000ffff837224 */ /* 0x000fe200078e0060 */
[----:B------:R-:W-:Y:S01]  /*36740*/  MOV R130, R97 ;  /* 0x0000006100827202 */ /* 0x000fe20000000f00 */
[----:B------:R-:W-:-:S02]  /*36750*/  IMAD.MOV.U32 R129, RZ, RZ, R98 ;  /* 0x000000ffff817224 */ /* 0x000fc400078e0062 */
[----:B------:R-:W-:Y:S01]  /*36760*/  IMAD.MOV.U32 R128, RZ, RZ, R99 ;  /* 0x000000ffff807224 */ /* 0x000fe200078e0063 */
[----:B------:R-:W-:Y:S01]  /*36770*/  HMMA.1688.F32.TF32 R160, R144, R56, R116 ;  /* 0x0000003890a0723c */ /* 0x000fe20000081074 */
[----:B------:R-:W-:Y:S01]  /*36780*/  IMAD.MOV.U32 R132, RZ, RZ, R108 ;  /* 0x000000ffff847224 */ /* 0x000fe200078e006c */
[----:B------:R-:W-:Y:S01]  /*36790*/  MOV R133, R109 ;  /* 0x0000006d00857202 */ /* 0x000fe20000000f00 */
[----:B------:R-:W-:Y:S02]  /*367a0*/  IMAD.MOV.U32 R134, RZ, RZ, R110 ;  /* 0x000000ffff867224 */ /* 0x000fe400078e006e */
[----:B------:R-:W-:-:S03]  /*367b0*/  IMAD.MOV.U32 R135, RZ, RZ, R111 ;  /* 0x000000ffff877224 */ /* 0x000fc600078e006f */
[C---:B--2---:R-:W-:Y:S08]  /*367c0*/  HMMA.1688.F32.TF32 R84, R112.reuse, R12, R84 ;  /* 0x0000000c7054723c */ /* 0x044ff00000081054 */
[C---:B------:R-:W-:Y:S08]  /*367d0*/  HMMA.1688.F32.TF32 R104, R112.reuse, R8, R88 ;  /* 0x000000087068723c */ /* 0x040ff00000081058 */
[----:B------:R-:W-:Y:S07]  /*367e0*/  HMMA.1688.F32.TF32 R88, R112, R240, R236 ;  /* 0x000000f07058723c */ /* 0x000fee00000810ec */
[----:B------:R-:W-:Y:S04]  /*367f0*/  STL.64 [R1+0x2e20], R86 ;  /* 0x002e205601007387 */ /* 0x000fe80000100a00 */
[----:B------:R-:W-:Y:S04]  /*36800*/  STL.64 [R1+0x2e18], R84 ;  /* 0x002e185401007387 */ /* 0x000fe80000100a00 */
[----:B------:R-:W-:Y:S04]  /*36810*/  STL.64 [R1+0x2e58], R106 ;  /* 0x002e586a01007387 */ /* 0x000fe80000100a00 */
[----:B------:R-:W-:Y:S01]  /*36820*/  STL.64 [R1+0x2e50], R104 ;  /* 0x002e506801007387 */ /* 0x000fe20000100a00 */
[----:B---3--:R-:W-:Y:S08]  /*36830*/  HMMA.1688.F32.TF32 R92, R144, R60, R92 ;  /* 0x0000003c905c723c */ /* 0x008ff0000008105c */
[----:B------:R-:W-:Y:S01]  /*36840*/  HMMA.1688.F32.TF32 R112, R112, R4, R100 ;  /* 0x000000047070723c */ /* 0x000fe20000081064 */
[----:B------:R-:W-:Y:S04]  /*36850*/  STL.64 [R1+0x2e68], R90 ;  /* 0x002e685a01007387 */ /* 0x000fe80000100a00 */
[----:B------:R-:W-:Y:S03]  /*36860*/  STL.64 [R1+0x2e60], R88 ;  /* 0x002e605801007387 */ /* 0x000fe60000100a00 */
[C---:B------:R-:W-:Y:S01]  /*36870*/  HMMA.1688.F32.TF32 R128, R144.reuse, R16, R128 ;  /* 0x000000109080723c */ /* 0x040fe20000081080 */
[----:B------:R-:W-:Y:S04]  /*36880*/  LDS R236, [R0+0x18700] ;  /* 0x0187000000ec7984 */ /* 0x000fe80000000800 */
[----:B------:R-:W-:Y:S03]  /*36890*/  LDS R238, [R0+0x1a700] ;  /* 0x01a7000000ee7984 */ /* 0x000fe60000000800 */
[C---:B------:R-:W-:Y:S01]  /*368a0*/  HMMA.1688.F32.TF32 R132, R144.reuse, R12, R132 ;  /* 0x0000000c9084723c */ /* 0x040fe20000081084 */
[----:B------:R-:W-:Y:S04]  /*368b0*/  LDS R237, [R3+0x18700] ;  /* 0x0187000003ed7984 */ /* 0x000fe80000000800 */
[----:B------:R-:W2:Y:S04]  /*368c0*/  LDS R239, [R3+0x1a700] ;  /* 0x01a7000003ef7984 */ /* 0x000ea80000000800 */
        /* <DEDUP_REMOVED lines=40> */
[----:B------:R-:W-:Y:S04]  /*36b50*/  STL.64 [R1+0x2e98], R162 ;  /* 0x002e98a201007387 */ /* 0x000fe80000100a00 */
[----:B------:R-:W-:Y:S01]  /*36b60*/  STL.64 [R1+0x2e90], R160 ;  /* 0x002e90a001007387 */ /* 0x000fe20000100a00 */
[C---:B---3--:R-:W-:Y:S08]  /*36b70*/  HMMA.1688.F32.TF32 R168, R144.reuse, R48, R212 ;  /* 0x0000003090a8723c */ /* 0x048ff000000810d4 */
[C---:B----4-:R-:W-:Y:S08]  /*36b80*/  HMMA.1688.F32.TF32 R96, R144.reuse, R52, R96 ;  /* 0x000000349060723c */ /* 0x050ff00000081060 */
[C---:B--2---:R-:W-:Y:S08]  /*36b90*/  HMMA.1688.F32.TF32 R100, R144.reuse, R44, R152 ;  /* 0x0000002c9064723c */ /* 0x044ff00000081098 */
[C---:B------:R-:W-:Y:S07]  /*36ba0*/  HMMA.1688.F32.TF32 R176, R144.reuse, R40, R140 ;  /* 0x0000002890b0723c */ /* 0x040fee000008108c */
[----:B------:R-:W-:Y:S01]  /*36bb0*/  STL.64 [R1+0x2ea8], R98 ;  /* 0x002ea86201007387 */ /* 0x000fe20000100a00 */
[C---:B------:R-:W-:Y:S03]  /*36bc0*/  HMMA.1688.F32.TF32 R184, R144.reuse, R32, R136 ;  /* 0x0000002090b8723c */ /* 0x040fe60000081088 */
[----:B------:R-:W-:Y:S05]  /*36bd0*/  STL.64 [R1+0x2ea0], R96 ;  /* 0x002ea06001007387 */ /* 0x000fea0000100a00 */
[C---:B------:R-:W-:Y:S01]  /*36be0*/  HMMA.1688.F32.TF32 R116, R144.reuse, R28, R116 ;  /* 0x0000001c9074723c */ /* 0x040fe20000081074 */
[----:B------:R-:W-:Y:S07]  /*36bf0*/  STL.64 [R1+0x2eb8], R170 ;  /* 0x002eb8aa01007387 */ /* 0x000fee0000100a00 */
[C---:B------:R-:W-:Y:S01]  /*36c00*/  HMMA.1688.F32.TF32 R120, R144.reuse, R24, R120 ;  /* 0x000000189078723c */ /* 0x040fe20000081078 */
[----:B------:R-:W-:Y:S04]  /*36c10*/  STL.64 [R1+0x2eb0], R168 ;  /* 0x002eb0a801007387 */ /* 0x000fe80000100a00 */
[----:B------:R-:W-:Y:S03]  /*36c20*/  STL.64 [R1+0x2ec8], R102 ;  /* 0x002ec86601007387 */ /* 0x000fe60000100a00 */
[C---:B------:R-:W-:Y:S08]  /*36c30*/  HMMA.1688.F32.TF32 R124, R144.reuse, R20, R124 ;  /* 0x00000014907c723c */ /* 0x040ff0000008107c */
[----:B------:R-:W-:Y:S01]  /*36c40*/  HMMA.1688.F32.TF32 R108, R144, R36, R108 ;  /* 0x00000024906c723c */ /* 0x000fe2000008106c */
[----:B------:R-:W-:Y:S04]  /*36c50*/  STL.64 [R1+0x2ec0], R100 ;  /* 0x002ec06401007387 */ /* 0x000fe80000100a00 */
[----:B------:R-:W-:Y:S04]  /*36c60*/  STL.64 [R1+0x2ed8], R178 ;  /* 0x002ed8b201007387 */ /* 0x000fe80000100a00 */
[----:B------:R-:W-:Y:S11]  /*36c70*/  STL.64 [R1+0x2ed0], R176 ;  /* 0x002ed0b001007387 */ /* 0x000ff60000100a00 */
[----:B------:R-:W-:Y:S03]  /*36c80*/  @!UPT UIADD3 URZ, URZ, URZ, URZ ;  /* 0x0000003f3f3ff290 */ /* 0x000fe6000fffe03f */
        /* <DEDUP_REMOVED lines=24> */
[----:B-1----:R-:W-:Y:S01]  /*36e10*/  MOV R64, R149 ;  /* 0x0000009500407202 */ /* 0x002fe20000000f00 */
[----:B------:R-:W-:Y:S01]  /*36e20*/  IMAD.MOV.U32 R65, RZ, RZ, R150 ;  /* 0x000000ffff417224 */ /* 0x000fe200078e0096 */
[----:B------:R-:W-:Y:S01]  /*36e30*/  MOV R67, R159 ;  /* 0x0000009f00437202 */ /* 0x000fe20000000f00 */
[----:B------:R-:W-:Y:S01]  /*36e40*/  IMAD.MOV.U32 R66, RZ, RZ, R151 ;  /* 0x000000ffff427224 */ /* 0x000fe200078e0097 */
[----:B------:R-:W4:Y:S01]  /*36e50*/  LDL.LU R152, [R1+0x580] ;  /* 0x0005800001987983 */ /* 0x000f220000300800 */
[----:B------:R-:W-:-:S03]  /*36e60*/  MOV R215, R208 ;  /* 0x000000d000d77202 */ /* 0x000fc60000000f00 */
        /* <DEDUP_REMOVED lines=26> */
[----:B------:R-:W-:Y:S04]  /*37010*/  STL.64 [R1+0x2f48], R134 ;  /* 0x002f488601007387 */ /* 0x000fe80000100a00 */
[----:B------:R-:W-:Y:S04]  /*37020*/  STL.64 [R1+0x2f40], R132 ;  /* 0x002f408401007387 */ /* 0x000fe80000100a00 */
[----:B------:R-:W4:Y:S04]  /*37030*/  LDL.LU R149, [R1+0x3094] ;  /* 0x0030940001957983 */ /* 0x000f280000300800 */
[----:B------:R-:W4:Y:S04]  /*37040*/  LDL.LU R150, [R1+0x3090] ;  /* 0x0030900001967983 */ /* 0x000f280000300800 */
[----:B------:R-:W4:Y:S04]  /*37050*/  LDL.LU R151, [R1+0x308c] ;  /* 0x00308c0001977983 */ /* 0x000f280000300800 */
[----:B------:R-:W4:Y:S01]  /*37060*/  LDL.LU R159, [R1+0x3088] ;  /* 0x00308800019f7983 */ /* 0x000f220000300800 */
[----:B------:R-:W-:Y:S01]  /*37070*/  HMMA.1688.F32.TF32 R200, R236, R8, R200 ;  /* 0x00000008ecc8723c */ /* 0x000fe200000810c8 */
[----:B------:R-:W-:Y:S01]  /*37080*/  MOV R72, R22 ;  /* 0x0000001600487202 */ /* 0x000fe20000000f00 */
[----:B------:R-:W-:-:S06]  /*37090*/  IMAD.MOV.U32 R73, RZ, RZ, R23 ;  /* 0x000000ffff497224 */ /* 0x000fcc00078e0017 */
[----:B------:R-:W-:Y:S01]  /*370a0*/  HMMA.1688.F32.TF32 R232, R236, R4, R232 ;  /* 0x00000004ece8723c */ /* 0x000fe200000810e8 */
[----:B------:R-:W-:Y:S01]  /*370b0*/  IMAD.MOV.U32 R74, RZ, RZ, R7 ;  /* 0x000000ffff4a7224 */ /* 0x000fe200078e0007 */
[----:B------:R-:W-:Y:S01]  /*370c0*/  MOV R75, R6 ;  /* 0x00000006004b7202 */ /* 0x000fe20000000f00 */
[----:B------:R-:W-:Y:S01]  /*370d0*/  IMAD.MOV.U32 R80, RZ, RZ, R243 ;  /* 0x000000ffff507224 */ /* 0x000fe200078e00f3 */
[----:B------:R-:W-:Y:S01]  /*370e0*/  MOV R82, R10 ;  /* 0x0000000a00527202 */ /* 0x000fe20000000f00 */
[----:B------:R-:W-:Y:S02]  /*370f0*/  IMAD.MOV.U32 R81, RZ, RZ, R242 ;  /* 0x000000ffff517224 */ /* 0x000fe400078e00f2 */
[----:B------:R-:W-:Y:S01]  /*37100*/  IMAD.MOV.U32 R83, RZ, RZ, R11 ;  /* 0x000000ffff537224 */ /* 0x000fe200078e000b */
[----:B------:R-:W-:Y:S01]  /*37110*/  MOV R85, R14 ;  /* 0x0000000e00557202 */ /* 0x000fe20000000f00 */
[----:B------:R-:W-:Y:S01]  /*37120*/  IMAD.MOV.U32 R84, RZ, RZ, R15 ;  /* 0x000000ffff547224 */ /* 0x000fe200078e000f */
[C---:B--2---:R-:W-:Y:S08]  /*37130*/  HMMA.1688.F32.TF32 R136, R144.reuse, R8, R136 ;  /* 0x000000089088723c */ /* 0x044ff00000081088 */
[C---:B---3--:R-:W-:Y:S08]  /*37140*/  HMMA.1688.F32.TF32 R140, R144.reuse, R240, R140 ;  /* 0x000000f0908c723c */ /* 0x048ff0000008108c */
[----:B----4-:R-:W-:Y:S01]  /*37150*/  HMMA.1688.F32.TF32 R144, R144, R4, R228 ;  /* 0x000000049090723c */ /* 0x010fe200000810e4 */
[----:B------:R-:W-:Y:S04]  /*37160*/  LDS R228, [R0+0x1c000] ;  /* 0x01c0000000e47984 */ /* 0x000fe80000000800 */
[----:B------:R-:W-:Y:S04]  /*37170*/  LDS R230, [R0+0x1e000] ;  /* 0x01e0000000e67984 */ /* 0x000fe80000000800 */
[----:B------:R-:W-:Y:S04]  /*37180*/  LDS R229, [R3+0x1c000] ;  /* 0x01c0000003e57984 */ /* 0x000fe80000000800 */
[----:B------:R-:W1:Y:S04]  /*37190*/  LDS R231, [R3+0x1e000] ;  /* 0x01e0000003e77984 */ /* 0x000e680000000800 */
[----:B------:R-:W-:Y:S04]  /*371a0*/  STL.64 [R1+0x2f58], R138 ;  /* 0x002f588a01007387 */ /* 0x000fe80000100a00 */
[----:B------:R-:W-:Y:S04]  /*371b0*/  STL.64 [R1+0x2f50], R136 ;  /* 0x002f508801007387 */ /* 0x000fe80000100a00 */
[----:B------:R-:W-:Y:S04]  /*371c0*/  STL.64 [R1+0x2f68], R142 ;  /* 0x002f688e01007387 */ /* 0x000fe80000100a00 */
[----:B------:R-:W-:Y:S01]  /*371d0*/  STL.64 [R1+0x2f60], R140 ;  /* 0x002f608c01007387 */ /* 0x000fe20000100a00 */
[----:B-1----:R-:W-:Y:S03]  /*371e0*/  HMMA.1688.F32.TF32 R64, R228, R62, R64 ;  /* 0x0000003ee440723c */ /* 0x002fe60000081040 */
[----:B------:R-:W-:Y:S04]  /*371f0*/  STL.64 [R1+0x2f78], R146 ;  /* 0x002f789201007387 */ /* 0x000fe80000100a00 */
[----:B------:R-:W-:Y:S11]  /*37200*/  STL.64 [R1+0x2f70], R144 ;  /* 0x002f709001007387 */ /* 0x000ff60000100a00 */
[----:B------:R-:W-:Y:S06]  /*37210*/  @!UPT UIADD3 URZ, URZ, URZ, URZ ;  /* 0x0000003f3f3ff290 */ /* 0x000fec000fffe03f */
[----:B------:R-:W-:Y:S01]  /*37220*/  IMAD.MOV.U32 R9, RZ, RZ, R64 ;  /* 0x000000ffff097224 */ /* 0x000fe200078e0040 */
[----:B------:R-:W-:Y:S01]  /*37230*/  MOV R5, R66 ;  /* 0x0000004200057202 */ /* 0x000fe20000000f00 */
[----:B------:R-:W-:Y:S01]  /*37240*/  IMAD.MOV.U32 R8, RZ, RZ, R65 ;  /* 0x000000ffff087224 */ /* 0x000fe200078e0041 */
[----:B------:R-:W-:Y:S01]  /*37250*/  MOV R65, R30 ;  /* 0x0000001e00417202 */ /* 0x000fe20000000f00 */
[----:B------:R-:W-:Y:S02]  /*37260*/  IMAD.MOV.U32 R64, RZ, RZ, R31 ;  /* 0x000000ffff407224 */ /* 0x000fe400078e001f */
[----:B------:R-:W2:Y:S01]  /*37270*/  LDL.LU R31, [R1+0x3084] ;  /* 0x00308400011f7983 */ /* 0x000ea20000300800 */
[----:B------:R-:W-:Y:S02]  /*37280*/  IMAD.MOV.U32 R4, RZ, RZ, R67 ;  /* 0x000000ffff047224 */ /* 0x000fe400078e0043 */
[----:B------:R-:W-:Y:S01]  /*37290*/  IMAD.MOV.U32 R66, RZ, RZ, R19 ;  /* 0x000000ffff427224 */ /* 0x000fe200078e0013 */
[----:B------:R-:W3:Y:S01]  /*372a0*/  LDL.LU R30, [R1+0x3080] ;  /* 0x00308000011e7983 */ /* 0x000ee20000300800 */
[----:B------:R-:W-:-:S03]  /*372b0*/  IMAD.MOV.U32 R67, RZ, RZ, R18 ;  /* 0x000000ffff437224 */ /* 0x000fc600078e0012 */
[----:B------:R-:W4:Y:S04]  /*372c0*/  LDL.LU R19, [R1+0x307c] ;  /* 0x00307c0001137983 */ /* 0x000f280000300800 */
        /* <DEDUP_REMOVED lines=11> */
[----:B------:R-:W-:-:S02]  /*37380*/  IMAD.MOV.U32 R86, RZ, RZ, R27 ;  /* 0x000000ffff567224 */ /* 0x000fc400078e001b */
[----:B------:R-:W-:Y:S01]  /*37390*/  IMAD.MOV.U32 R87, RZ, RZ, R26 ;  /* 0x000000ffff577224 */ /* 0x000fe200078e001a */
[----:B------:R-:W3:Y:S04]  /*373a0*/  LDL.LU R27, [R1+0x304c] ;  /* 0x00304c00011b7983 */ /* 0x000ee80000300800 */
[----:B------:R-:W3:Y:S01]  /*373b0*/  LDL.LU R26, [R1+0x3048] ;  /* 0x00304800011a7983 */ /* 0x000ee20000300800 */
[----:B----4-:R-:W-:Y:S01]  /*373c0*/  MOV R91, R19 ;  /* 0x00000013005b7202 */ /* 0x010fe20000000f00 */
[----:B--2---:R-:W-:Y:S02]  /*373d0*/  IMAD.MOV.U32 R90, RZ, RZ, R18 ;  /* 0x000000ffff5a7224 */ /* 0x004fe400078e0012 */
[----:B---3--:R-:W-:Y:S01]  /*373e0*/  IMAD.MOV.U32 R89, RZ, RZ, R22 ;  /* 0x000000ffff597224 */ /* 0x008fe200078e0016 */
[----:B------:R-:W-:-:S02]  /*373f0*/  MOV R88, R23 ;  /* 0x0000001700587202 */ /* 0x000fc40000000f00 */
[----:B------:R-:W2:Y:S04]  /*37400*/  LDL.LU R23, [R1+0x3044] ;  /* 0x0030440001177983 */ /* 0x000ea80000300800 */
[----:B------:R-:W3:Y:S04]  /*37410*/  LDL.LU R22, [R1+0x3040] ;  /* 0x0030400001167983 */ /* 0x000ee80000300800 */
[----:B------:R-:W4:Y:S01]  /*37420*/  LDL.LU R18, [R1+0x303c] ;  /* 0x00303c0001127983 */ /* 0x000f220000300800 */
[----:B------:R-:W-:Y:S01]  /*37430*/  MOV R114, R6 ;  /* 0x0000000600727202 */ /* 0x000fe20000000f00 */
[----:B------:R-:W-:-:S02]  /*37440*/  IMAD.MOV.U32 R113, RZ, RZ, R243 ;  /* 0x000000ffff717224 */ /* 0x000fc400078e00f3 */
[----:B------:R-:W2:Y:S01]  /*37450*/  LDL.LU R19, [R1+0x3038] ;  /* 0x0030380001137983 */ /* 0x000ea20000300800 */
[----:B------:R-:W-:-:S03]  /*37460*/  IMAD.MOV.U32 R112, RZ, RZ, R242 ;  /* 0x000000ffff707224 */ /* 0x000fc600078e00f2 */
[----:B------:R-:W3:Y:S01]  /*37470*/  LDL.LU R242, [R1+0x3034] ;  /* 0x0030340001f27983 */ /* 0x000ee20000300800 */
[----:B------:R-:W-:-:S03]  /*37480*/  IMAD.MOV.U32 R115, RZ, RZ, R7 ;  /* 0x000000ffff737224 */ /* 0x000fc600078e0007 */
[----:B------:R-:W3:Y:S04]  /*37490*/  LDL.LU R243, [R1+0x3030] ;  /* 0x0030300001f37983 */ /* 0x000ee80000300800 */
[----:B------:R-:W3:Y:S01]  /*374a0*/  LDL.LU R6, [R1+0x302c] ;  /* 0x00302c0001067983 */ /* 0x000ee20000300800 */
[----:B------:R-:W-:-:S03]  /*374b0*/  MOV R93, R15 ;  /* 0x0000000f005d7202 */ /* 0x000fc60000000f00 */
[----:B------:R-:W3:Y:S01]  /*374c0*/  LDL.LU R7, [R1+0x3028] ;  /* 0x0030280001077983 */ /* 0x000ee20000300800 */
[----:B------:R-:W-:-:S03]  /*374d0*/  IMAD.MOV.U32 R92, RZ, RZ, R14 ;  /* 0x000000ffff5c7224 */ /* 0x000fc600078e000e */
[----:B------:R-:W3:Y:S04]  /*374e0*/  LDL.LU R14, [R1+0x3024] ;  /* 0x00302400010e7983 */ /* 0x000ee80000300800 */
[----:B------:R-:W3:Y:S01]  /*374f0*/  LDL.LU R15, [R1+0x3020] ;  /* 0x00302000010f7983 */ /* 0x000ee20000300800 */
[----:B------:R-:W-:Y:S02]  /*37500*/  IMAD.MOV.U32 R94, RZ, RZ, R11 ;  /* 0x000000ffff5e7224 */ /* 0x000fe400078e000b */
[----:B------:R-:W-:Y:S01]  /*37510*/  IMAD.MOV.U32 R95, RZ, RZ, R10 ;  /* 0x000000ffff5f7224 */ /* 0x000fe200078e000a */
[----:B------:R-:W3:Y:S04]  /*37520*/  LDL.LU R11, [R1+0x301c] ;  /* 0x00301c00010b7983 */ /* 0x000ee80000300800 */
[----:B------:R-:W3:Y:S01]  /*37530*/  LDL.LU R10, [R1+0x3018] ;  /* 0x00301800010a7983 */ /* 0x000ee20000300800 */
[----:B----4-:R-:W-:Y:S01]  /*37540*/  MOV R99, R18 ;  /* 0x0000001200637202 */ /* 0x010fe20000000f00 */
[----:B--2---:R-:W-:-:S02]  /*37550*/  IMAD.MOV.U32 R98, RZ, RZ, R19 ;  /* 0x000000ffff627224 */ /* 0x004fc400078e0013 */
[----:B---3--:R-:W-:Y:S01]  /*37560*/  IMAD.MOV.U32 R97, RZ, RZ, R242 ;  /* 0x000000ffff617224 */ /* 0x008fe200078e00f2 */
[----:B------:R-:W-:Y:S02]  /*37570*/  MOV R96, R243 ;  /* 0x000000f300607202 */ /* 0x000fe40000000f00 */
[----:B------:R-:W2:Y:S04]  /*37580*/  LDL.LU R243, [R1+0x3014] ;  /* 0x0030140001f37983 */ /* 0x000ea80000300800 */
[----:B------:R-:W3:Y:S04]  /*37590*/  LDL.LU R242, [R1+0x3010] ;  /* 0x0030100001f27983 */ /* 0x000ee80000300800 */
        /* <DEDUP_REMOVED lines=17> */
[----:B------:R-:W-:Y:S01]  /*376b0*/  IMAD.MOV.U32 R103, RZ, RZ, R11 ;  /* 0x000000ffff677224 */ /* 0x000fe200078e000b */
[----:B------:R-:W-:Y:S01]  /*376c0*/  MOV R160, R22 ;  /* 0x0000001600a07202 */ /* 0x000fe20000000f00 */
[----:B------:R-:W-:Y:S01]  /*376d0*/  IMAD.MOV.U32 R161, RZ, RZ, R23 ;  /* 0x000000ffffa17224 */ /* 0x000fe200078e0017 */
[----:B------:R-:W-:Y:S01]  /*376e0*/  MOV R163, R27 ;  /* 0x0000001b00a37202 */ /* 0x000fe20000000f00 */
[----:B------:R-:W-:-:S02]  /*376f0*/  IMAD.MOV.U32 R162, RZ, RZ, R26 ;  /* 0x000000ffffa27224 */ /* 0x000fc400078e001a */
[----:B------:R-:W-:Y:S01]  /*37700*/  IMAD.MOV.U32 R104, RZ, RZ, R30 ;  /* 0x000000ffff687224 */ /* 0x000fe200078e001e */
[----:B------:R-:W-:Y:S01]  /*37710*/  MOV R106, R34 ;  /* 0x00000022006a7202 */ /* 0x000fe20000000f00 */
[----:B------:R-:W-:Y:S02]  /*37720*/  IMAD.MOV.U32 R105, RZ, RZ, R31 ;  /* 0x000000ffff697224 */ /* 0x000fe400078e001f */
[----:B------:R-:W-:Y:S01]  /*37730*/  IMAD.MOV.U32 R107, RZ, RZ, R35 ;  /* 0x000000ffff6b7224 */ /* 0x000fe200078e0023 */
[----:B------:R-:W-:Y:S01]  /*37740*/  MOV R221, R39 ;  /* 0x0000002700dd7202 */ /* 0x000fe20000000f00 */
[----:B------:R-:W-:Y:S02]  /*37750*/  IMAD.MOV.U32 R220, RZ, RZ, R38 ;  /* 0x000000ffffdc7224 */ /* 0x000fe400078e0026 */
        /* <DEDUP_REMOVED lines=9> */
[----:B------:R-:W-:Y:S02]  /*377f0*/  IMAD.MOV.U32 R71, RZ, RZ, R51 ;  /* 0x000000ffff477224 */ /* 0x000fe400078e0033 */
[----:B--2---:R-:W-:-:S02]  /*37800*/  IMAD.MOV.U32 R101, RZ, RZ, R243 ;  /* 0x000000ffff657224 */ /* 0x004fc400078e00f3 */
[----:B---3--:R-:W-:Y:S02]  /*37810*/  IMAD.MOV.U32 R100, RZ, RZ, R242 ;  /* 0x000000ffff647224 */ /* 0x008fe400078e00f2 */
[----:B----4-:R-:W-:Y:S02]  /*37820*/  IMAD.MOV.U32 R179, RZ, RZ, R19 ;  /* 0x000000ffffb37224 */ /* 0x010fe400078e0013 */
[----:B------:R-:W-:Y:S01]  /*37830*/  IMAD.MOV.U32 R178, RZ, RZ, R18 ;  /* 0x000000ffffb27224 */ /* 0x000fe200078e0012 */
[----:B------:R-:W-:Y:S02]  /*37840*/  MOV R177, R15 ;  /* 0x0000000f00b17202 */ /* 0x000fe40000000f00 */
[----:B------:R-:W-:Y:S01]  /*37850*/  MOV R111, R7 ;  /* 0x00000007006f7202 */ /* 0x000fe20000000f00 */
[----:B------:R-:W-:Y:S02]  /*37860*/  IMAD.MOV.U32 R110, RZ, RZ, R6 ;  /* 0x000000ffff6e7224 */ /* 0x000fe400078e0006 */
[----:B------:R-:W2:Y:S04]  /*37870*/  LDL.LU R6, [R1+0x2ff4] ;  /* 0x002ff40001067983 */ /* 0x000ea80000300800 */
[----:B------:R-:W2:Y:S01]  /*37880*/  LDL.LU R7, [R1+0x2ff0] ;  /* 0x002ff00001077983 */ /* 0x000ea20000300800 */
[----:B------:R-:W-:-:S03]  /*37890*/  IMAD.MOV.U32 R176, RZ, RZ, R14 ;  /* 0x000000ffffb07224 */ /* 0x000fc600078e000e */
[----:B------:R-:W3:Y:S04]  /*378a0*/  LDL.LU R242, [R1+0x2fec] ;  /* 0x002fec0001f27983 */ /* 0x000ee80000300800 */
[----:B------:R-:W3:Y:S04]  /*378b0*/  LDL.LU R243, [R1+0x2fe8] ;  /* 0x002fe80001f37983 */ /* 0x000ee80000300800 */
        /* <DEDUP_REMOVED lines=25> */
[----:B------:R-:W4:Y:S01]  /*37a50*/  LDL.LU R51, [R1+0x2f80] ;  /* 0x002f800001337983 */ /* 0x000f220000300800 */
        /* <DEDUP_REMOVED lines=17> */
[----:B------:R-:W1:Y:S01]  /*37b70*/  LDS R239, [R3+0x1e100] ;  /* 0x01e1000003ef7984 */ /* 0x000e620000000800 */
[C---:B--2---:R-:W-:Y:S08]  /*37b80*/  HMMA.1688.F32.TF32 R92, R228.reuse, R30, R92 ;  /* 0x0000001ee45c723c */ /* 0x044ff0000008105c */
[C---:B---3--:R-:W-:Y:S08]  /*37b90*/  HMMA.1688.F32.TF32 R116, R228.reuse, R58, R184 ;  /* 0x0000003ae474723c */ /* 0x048ff000000810b8 */
[C---:B----4-:R-:W-:Y:S08]  /*37ba0*/  HMMA.1688.F32.TF32 R108, R228.reuse, R54, R108 ;  /* 0x00000036e46c723c */ /* 0x050ff0000008106c */
[----:B------:R-:W-:Y:S08]  /*37bb0*/  HMMA.1688.F32.TF32 R120, R228, R50, R176 ;  /* 0x00000032e478723c */ /* 0x000ff000000810b0 */
[----:B------:R-:W-:Y:S01]  /*37bc0*/  IMAD.MOV.U32 R17, RZ, RZ, R116 ;  /* 0x000000ffff117224 */ /* 0x000fe200078e0074 */
[----:B------:R-:W-:Y:S01]  /*37bd0*/  MOV R16, R117 ;  /* 0x0000007500107202 */ /* 0x000fe20000000f00 */
[----:B------:R-:W-:-:S02]  /*37be0*/  IMAD.MOV.U32 R13, RZ, RZ, R118 ;  /* 0x000000ffff0d7224 */ /* 0x000fc400078e0076 */
[----:B------:R-:W-:Y:S02]  /*37bf0*/  IMAD.MOV.U32 R12, RZ, RZ, R119 ;  /* 0x000000ffff0c7224 */ /* 0x000fe400078e0077 */
[----:B------:R-:W-:Y:S02]  /*37c00*/  HMMA.1688.F32.TF32 R116, R228, R46, R100 ;  /* 0x0000002ee474723c */ /* 0x000fe40000081064 */
[----:B------:R-:W-:Y:S01]  /*37c10*/  MOV R25, R108 ;  /* 0x0000006c00197202 */ /* 0x000fe20000000f00 */
[----:B------:R-:W-:Y:S01]  /*37c20*/  IMAD.MOV.U32 R24, RZ, RZ, R109 ;  /* 0x000000ffff187224 */ /* 0x000fe200078e006d */
[----:B------:R-:W-:Y:S01]  /*37c30*/  MOV R20, R111 ;  /* 0x0000006f00147202 */ /* 0x000fe20000000f00 */
[----:B------:R-:W-:-:S03]  /*37c40*/  IMAD.MOV.U32 R21, RZ, RZ, R110 ;  /* 0x000000ffff157224 */ /* 0x000fc600078e006e */
        /* <DEDUP_REMOVED lines=13> */
[C---:B--2---:R-:W-:Y:S03]  /*37d20*/  HMMA.1688.F32.TF32 R100, R228.reuse, R26, R112 ;  /* 0x0000001ae464723c */ /* 0x044fe60000081070 */
[----:B------:R-:W-:Y:S04]  /*37d30*/  STL.64 [R1+0x50], R92 ;  /* 0x0000505c01007387 */ /* 0x000fe80000100a00 */
[----:B------:R2:W-:Y:S01]  /*37d40*/  STL.64 [R1+0x58], R94 ;  /* 0x0000585e01007387 */ /* 0x0005e20000100a00 */
[C---:B---3--:R-:W-:Y:S08]  /*37d50*/  HMMA.1688.F32.TF32 R96, R228.reuse, R22, R88 ;  /* 0x00000016e460723c */ /* 0x048ff00000081058 */
[C---:B--2---:R-:W-:Y:S08]  /*37d60*/  HMMA.1688.F32.TF32 R92, R228.reuse, R18, R104 ;  /* 0x00000012e45c723c */ /* 0x044ff00000081068 */
        /* <DEDUP_REMOVED lines=11> */
[----:B------:R-:W-:Y:S04]  /*37e20*/  STL.64 [R1], R84 ;  /* 0x0000005401007387 */ /* 0x000fe80000100a00 */
[----:B------:R1:W-:Y:S04]  /*37e30*/  STL.64 [R1+0x8], R86 ;  /* 0x0000085601007387 */ /* 0x0003e80000100a00 */
[----:B------:R-:W-:Y:S04]  /*37e40*/  STL.64 [R1+0x610], R80 ;  /* 0x0006105001007387 */ /* 0x000fe80000100a00 */
[----:B------:R2:W-:Y:S01]  /*37e50*/  STL.64 [R1+0x618], R82 ;  /* 0x0006185201007387 */ /* 0x0005e20000100a00 */
[C---:B-1----:R-:W-:Y:S08]  /*37e60*/  HMMA.1688.F32.TF32 R84, R236.reuse, R62, R76 ;  /* 0x0000003eec54723c */ /* 0x042ff0000008104c */
        /* <DEDUP_REMOVED lines=120> */
[----:B------:R-:W4:Y:S04]  /*385f0*/  LDL.LU R66, [R1+0x1e8] ;  /* 0x0001e80001427983 */ /* 0x000f280000300800 */
[----:B------:R-:W4:Y:S01]  /*38600*/  LDL.LU R67, [R1+0x1ec] ;  /* 0x0001ec0001437983 */ /* 0x000f220000300800 */
[-C--:B------:R-:W-:Y:S03]  /*38610*/  HMMA.1688.F32.TF32 R248, R228, R242.reuse, R248 ;  /* 0x000000f2e4f8723c */ /* 0x080fe600000810f8 */
[----:B------:R-:W-:Y:S04]  /*38620*/  LDS R228, [R0+0x1c200] ;  /* 0x01c2000000e47984 */ /* 0x000fe80000000800 */
[----:B------:R-:W-:Y:S04]  /*38630*/  LDS R230, [R0+0x1e200] ;  /* 0x01e2000000e67984 */ /* 0x000fe80000000800 */
[----:B------:R-:W-:Y:S04]  /*38640*/  LDS R229, [R3+0x1c200] ;  /* 0x01c2000003e57984 */ /* 0x000fe80000000800 */
[----:B------:R-:W1:Y:S01]  /*38650*/  LDS R231, [R3+0x1e200] ;  /* 0x01e2000003e77984 */ /* 0x000e620000000800 */
        /* <DEDUP_REMOVED lines=16> */
[----:B------:R3:W-:Y:S01]  /*38760*/  STL.64 [R1+0x178], R142 ;  /* 0x0001788e01007387 */ /* 0x0007e20000100a00 */
[----:B------:R-:W-:Y:S03]  /*38770*/  HMMA.1688.F32.TF32 R108, R236, R6, R108 ;  /* 0x00000006ec6c723c */ /* 0x000fe6000008106c */
[----:B------:R-:W-:Y:S04]  /*38780*/  LDS R236, [R0+0x1c300] ;  /* 0x01c3000000ec7984 */ /* 0x000fe80000000800 */
[----:B------:R-:W-:Y:S04]  /*38790*/  LDS R238, [R0+0x1e300] ;  /* 0x01e3000000ee7984 */ /* 0x000fe80000000800 */
[----:B---3--:R-:W3:Y:S04]  /*387a0*/  LDL.LU.64 R142, [R1+0x2f68] ;  /* 0x002f6800018e7983 */ /* 0x008ee80000300a00 */
[----:B------:R-:W3:Y:S04]  /*387b0*/  LDL.LU.64 R140, [R1+0x2f60] ;  /* 0x002f6000018c7983 */ /* 0x000ee80000300a00 */
[----:B------:R-:W-:Y:S04]  /*387c0*/  STL.64 [R1+0x160], R136 ;  /* 0x0001608801007387 */ /* 0x000fe80000100a00 */
[----:B------:R1:W-:Y:S02]  /*387d0*/  STL.64 [R1+0x168], R138 ;  /* 0x0001688a01007387 */ /* 0x0003e40000100a00 */
[C---:B-1----:R-:W-:Y:S02]  /*387e0*/  HMMA.1688.F32.TF32 R92, R228.reuse, R42, R92 ;  /* 0x0000002ae45c723c */ /* 0x042fe4000008105c */
[----:B------:R-:W-:Y:S04]  /*387f0*/  LDS R237, [R3+0x1c300] ;  /* 0x01c3000003ed7984 */ /* 0x000fe80000000800 */
[----:B------:R-:W1:Y:S04]  /*38800*/  LDS R239, [R3+0x1e300] ;  /* 0x01e3000003ef7984 */ /* 0x000e680000000800 */
[----:B------:R-:W2:Y:S04]  /*38810*/  LDL.LU.64 R138, [R1+0x2f58] ;  /* 0x002f5800018a7983 */ /* 0x000ea80000300a00 */
        /* <DEDUP_REMOVED lines=24> */
[----:B------:R1:W-:Y:S04]  /*389a0*/  STL.64 [R1+0xf8], R186 ;  /* 0x0000f8ba01007387 */ /* 0x0003e80000100a00 */
[----:B------:R-:W-:Y:S04]  /*389b0*/  STL.64 [R1+0xe0], R108 ;  /* 0x0000e06c01007387 */ /* 0x000fe80000100a00 */
[----:B------:R4:W-:Y:S01]  /*389c0*/  STL.64 [R1+0xe8], R110 ;  /* 0x0000e86e01007387 */ /* 0x0009e20000100a00 */
[C---:B-1----:R-:W-:Y:S08]  /*389d0*/  HMMA.1688.F32.TF32 R184, R228.reuse, R62, R176 ;  /* 0x0000003ee4b8723c */ /* 0x042ff000000810b0 */
[C---:B------:R-:W-:Y:S08]  /*389e0*/  HMMA.1688.F32.TF32 R176, R228.reuse, R58, R100 ;  /* 0x0000003ae4b0723c */ /* 0x040ff00000081064 */
        /* <DEDUP_REMOVED lines=131> */
[----:B------:R2:W-:Y:S04]  /*39220*/  STL.64 [R1+0x448], R186 ;  /* 0x000448ba01007387 */ /* 0x0005e80000100a00 */
[----:B--2---:R-:W2:Y:S04]  /*39230*/  LDL.LU.64 R186, [R1+0x2ef8] ;  /* 0x002ef80001ba7983 */ /* 0x004ea80000300a00 */
[----:B------:R-:W2:Y:S04]  /*39240*/  LDL.LU.64 R184, [R1+0x2ef0] ;  /* 0x002ef00001b87983 */ /* 0x000ea80000300a00 */
[----:B------:R-:W-:Y:S04]  /*39250*/  STL.64 [R1+0x430], R244 ;  /* 0x000430f401007387 */ /* 0x000fe80000100a00 */
[----:B------:R3:W-:Y:S04]  /*39260*/  STL.64 [R1+0x438], R246 ;  /* 0x000438f601007387 */ /* 0x0007e80000100a00 */
[----:B------:R-:W-:Y:S04]  /*39270*/  STL.64 [R1+0x420], R108 ;  /* 0x0004206c01007387 */ /* 0x000fe80000100a00 */
[----:B------:R4:W-:Y:S01]  /*39280*/  STL.64 [R1+0x428], R110 ;  /* 0x0004286e01007387 */ /* 0x0009e20000100a00 */
[C---:B---3--:R-:W-:Y:S08]  /*39290*/  HMMA.1688.F32.TF32 R244, R236.reuse, R50, R176 ;  /* 0x00000032ecf4723c */ /* 0x048ff000000810b0 */
        /* <DEDUP_REMOVED lines=20> */
[C---:B------:R-:W-:Y:S08]  /*393e0*/  HMMA.1688.F32.TF32 R84, R236.reuse, R10, R80 ;  /* 0x0000000aec54723c */ /* 0x040ff00000081050 */
        /* <DEDUP_REMOVED lines=184> */
[----:B------:R-:W-:Y:S01]  /*39f70*/  IMAD.MOV.U32 R71, RZ, RZ, R2 ;  /* 0x000000ffff477224 */ /* 0x000fe200078e0002 */
        /* <DEDUP_REMOVED lines=34> */
[C---:B------:R-:W-:Y:S08]  /*3a1a0*/  HMMA.1688.F32.TF32 R76, R236.reuse, R18, R80 ;  /* 0x00000012ec4c723c */ /* 0x040ff00000081050 */
[C---:B----4-:R-:W-:Y:S08]  /*3a1b0*/  HMMA.1688.F32.TF32 R244, R236.reuse, R30, R72 ;  /* 0x0000001eecf4723c */ /* 0x050ff00000081048 */
[C---:B------:R-:W-:Y:S11]  /*3a1c0*/  HMMA.1688.F32.TF32 R72, R236.reuse, R26, R220 ;  /* 0x0000001aec48723c */ /* 0x040ff600000810dc */
[----:B------:R-:W-:Y:S04]  /*3a1d0*/  @!UPT UIADD3 URZ, URZ, URZ, URZ ;  /* 0x0000003f3f3ff290 */ /* 0x000fe8000fffe03f */
[----:B------:R-:W-:Y:S04]  /*3a1e0*/  STL.64 [R1+0x5e0], R244 ;  /* 0x0005e0f401007387 */ /* 0x000fe80000100a00 */
[----:B------:R-:W-:Y:S04]  /*3a1f0*/  STL.64 [R1+0x5e8], R246 ;  /* 0x0005e8f601007387 */ /* 0x000fe80000100a00 */
[----:B------:R-:W-:Y:S04]  /*3a200*/  STL.64 [R1+0x5d0], R72 ;  /* 0x0005d04801007387 */ /* 0x000fe80000100a00 */
[----:B------:R1:W-:Y:S04]  /*3a210*/  STL.64 [R1+0x5d8], R74 ;  /* 0x0005d84a01007387 */ /* 0x0003e80000100a00 */
[----:B------:R-:W-:Y:S04]  /*3a220*/  STL.64 [R1+0x5c0], R68 ;  /* 0x0005c04401007387 */ /* 0x000fe80000100a00 */
[----:B------:R2:W-:Y:S01]  /*3a230*/  STL.64 [R1+0x5c8], R70 ;  /* 0x0005c84601007387 */ /* 0x0005e20000100a00 */
[C---:B-1----:R-:W-:Y:S01]  /*3a240*/  HMMA.1688.F32.TF32 R72, R236.reuse, R14, R84 ;  /* 0x0000000eec48723c */ /* 0x042fe20000081054 */
[----:B------:R-:W-:Y:S01]  /*3a250*/  IMAD.MOV.U32 R82, RZ, RZ, R21 ;  /* 0x000000ffff527224 */ /* 0x000fe200078e0015 */
[----:B------:R-:W-:Y:S01]  /*3a260*/  MOV R81, R24 ;  /* 0x0000001800517202 */ /* 0x000fe20000000f00 */
[----:B------:R-:W-:Y:S01]  /*3a270*/  IMAD.MOV.U32 R83, RZ, RZ, R20 ;  /* 0x000000ffff537224 */ /* 0x000fe200078e0014 */
[----:B------:R-:W-:Y:S04]  /*3a280*/  LDS R244, [R0+0x20000] ;  /* 0x0200000000f47984 */ /* 0x000fe80000000800 */
[----:B--2---:R-:W-:Y:S01]  /*3a290*/  HMMA.1688.F32.TF32 R68, R236, R10, R104 ;  /* 0x0000000aec44723c */ /* 0x004fe20000081068 */
[----:B------:R-:W-:Y:S01]  /*3a2a0*/  STL.64 [R1+0x5b0], R76 ;  /* 0x0005b04c01007387 */ /* 0x000fe20000100a00 */
[----:B------:R-:W-:-:S03]  /*3a2b0*/  IMAD.MOV.U32 R80, RZ, RZ, R25 ;  /* 0x000000ffff507224 */ /* 0x000fc600078e0019 */
[----:B------:R-:W-:Y:S03]  /*3a2c0*/  LDS R246, [R0+0x22000] ;  /* 0x0220000000f67984 */ /* 0x000fe60000000800 */
[----:B------:R-:W-:Y:S01]  /*3a2d0*/  HMMA.1688.F32.TF32 R104, R236, R242, R88 ;  /* 0x000000f2ec68723c */ /* 0x000fe20000081058 */
[----:B------:R-:W-:Y:S04]  /*3a2e0*/  STL.64 [R1+0x5b8], R78 ;  /* 0x0005b84e01007387 */ /* 0x000fe80000100a00 */
[----:B------:R-:W-:Y:S03]  /*3a2f0*/  LDS R245, [R3+0x20000] ;  /* 0x0200000003f57984 */ /* 0x000fe60000000800 */
[----:B------:R-:W-:Y:S01]  /*3a300*/  HMMA.1688.F32.TF32 R220, R64, R26, R224 ;  /* 0x0000001a40dc723c */ /* 0x000fe200000810e0 */
[----:B------:R-:W-:Y:S06]  /*3a310*/  LDS R247, [R3+0x22000] ;  /* 0x0220000003f77984 */ /* 0x000fec0000000800 */
[----:B------:R-:W-:Y:S01]  /*3a320*/  STL.64 [R1+0x6f0], R68 ;  /* 0x0006f04401007387 */ /* 0x000fe20000100a00 */
[----:B------:R-:W-:-:S03]  /*3a330*/  MOV R2, R71 ;  /* 0x0000004700027202 */ /* 0x000fc60000000f00 */
[----:B------:R-:W-:Y:S04]  /*3a340*/  STL.64 [R1+0x700], R72 ;  /* 0x0007004801007387 */ /* 0x000fe80000100a00 */
[----:B------:R1:W-:Y:S04]  /*3a350*/  STL.64 [R1+0x708], R74 ;  /* 0x0007084a01007387 */ /* 0x0003e80000100a00 */
[----:B------:R2:W-:Y:S01]  /*3a360*/  STL [R1+0x6f8], R70 ;  /* 0x0006f84601007387 */ /* 0x0005e20000100800 */
[C---:B-1----:R-:W-:Y:S08]  /*3a370*/  HMMA.1688.F32.TF32 R72, R228.reuse, R62, R92 ;  /* 0x0000003ee448723c */ /* 0x042ff0000008105c */
[C---:B--2---:R-:W-:Y:S01]  /*3a380*/  HMMA.1688.F32.TF32 R68, R228.reuse, R58, R160 ;  /* 0x0000003ae444723c */ /* 0x044fe200000810a0 */
[----:B------:R-:W-:Y:S04]  /*3a390*/  STL [R1+0x2db8], R104 ;  /* 0x002db86801007387 */ /* 0x000fe80000100800 */
[----:B------:R-:W-:Y:S04]  /*3a3a0*/  STL [R1+0x2db4], R105 ;  /* 0x002db46901007387 */ /* 0x000fe80000100800 */
[----:B------:R-:W-:Y:S04]  /*3a3b0*/  STL [R1+0x2db0], R106 ;  /* 0x002db06a01007387 */ /* 0x000fe80000100800 */
[----:B------:R-:W-:Y:S04]  /*3a3c0*/  STL [R1+0x2dac], R107 ;  /* 0x002dac6b01007387 */ /* 0x000fe80000100800 */
[----:B------:R-:W-:Y:S04]  /*3a3d0*/  STL [R1+0x2dc4], R112 ;  /* 0x002dc47001007387 */ /* 0x000fe80000100800 */
[----:B------:R-:W-:Y:S01]  /*3a3e0*/  STL [R1+0x2dc0], R113 ;  /* 0x002dc07101007387 */ /* 0x000fe20000100800 */
[C---:B------:R-:W-:Y:S03]  /*3a3f0*/  HMMA.1688.F32.TF32 R76, R228.reuse, R54, R96 ;  /* 0x00000036e44c723c */ /* 0x040fe60000081060 */
[----:B------:R-:W-:Y:S04]  /*3a400*/  STL [R1+0x2dbc], R114 ;  /* 0x002dbc7201007387 */ /* 0x000fe80000100800 */
[----:B------:R-:W-:Y:S04]  /*3a410*/  STL [R1+0x2da8], R115 ;  /* 0x002da87301007387 */ /* 0x000fe80000100800 */
        /* <DEDUP_REMOVED lines=10> */
[----:B------:R1:W-:Y:S01]  /*3a4c0*/  STL [R1+0x6a0], R68 ;  /* 0x0006a04401007387 */ /* 0x0003e20000100800 */
[----:B------:R-:W-:Y:S01]  /*3a4d0*/  IMAD.MOV.U32 R112, RZ, RZ, R69 ;  /* 0x000000ffff707224 */ /* 0x000fe200078e0045 */
[----:B------:R-:W-:Y:S01]  /*3a4e0*/  MOV R114, R71 ;  /* 0x0000004700727202 */ /* 0x000fe20000000f00 */
[----:B------:R-:W-:-:S02]  /*3a4f0*/  IMAD.MOV.U32 R113, RZ, RZ, R70 ;  /* 0x000000ffff717224 */ /* 0x000fc400078e0046 */
[C---:B-1----:R-:W-:Y:S02]  /*3a500*/  HMMA.1688.F32.TF32 R68, R228.reuse, R42, R176 ;  /* 0x0000002ae444723c */ /* 0x042fe400000810b0 */
[----:B------:R-:W-:Y:S11]  /*3a510*/  STL [R1+0x2dd0], R114 ;  /* 0x002dd07201007387 */ /* 0x000ff60000100800 */
[----:B------:R-:W-:Y:S11]  /*3a520*/  @!UPT UIADD3 URZ, URZ, URZ, URZ ;  /* 0x0000003f3f3ff290 */ /* 0x000ff6000fffe03f */
[----:B------:R-:W-:Y:S01]  /*3a530*/  IMAD.MOV.U32 R104, RZ, RZ, R68 ;  /* 0x000000ffff687224 */ /* 0x000fe200078e0044 */
[----:B------:R-:W-:Y:S01]  /*3a540*/  MOV R106, R70 ;  /* 0x00000046006a7202 */ /* 0x000fe20000000f00 */
[----:B------:R-:W-:Y:S02]  /*3a550*/  IMAD.MOV.U32 R105, RZ, RZ, R69 ;  /* 0x000000ffff697224 */ /* 0x000fe400078e0045 */
[----:B------:R-:W-:Y:S02]  /*3a560*/  IMAD.MOV.U32 R107, RZ, RZ, R71 ;  /* 0x000000ffff6b7224 */ /* 0x000fe400078e0047 */
[----:B------:R-:W-:Y:S01]  /*3a570*/  HMMA.1688.F32.TF32 R68, R228, R38, R108 ;  /* 0x00000026e444723c */ /* 0x000fe2000008106c */
[----:B------:R-:W-:Y:S04]  /*3a580*/  STL [R1+0x2dcc], R113 ;  /* 0x002dcc7101007387 */ /* 0x000fe80000100800 */
[----:B------:R-:W-:Y:S04]  /*3a590*/  STL [R1+0x2dc8], R112 ;  /* 0x002dc87001007387 */ /* 0x000fe80000100800 */
[----:B------:R-:W-:Y:S11]  /*3a5a0*/  STL [R1+0x2dd4], R104 ;  /* 0x002dd46801007387 */ /* 0x000ff60000100800 */
[----:B------:R-:W-:Y:S03]  /*3a5b0*/  @!UPT UIADD3 URZ, URZ, URZ, URZ ;  /* 0x0000003f3f3ff290 */ /* 0x000fe6000fffe03f */
[----:B------:R-:W-:Y:S01]  /*3a5c0*/  STL [R1+0x684], R69 ;  /* 0x0006844501007387 */ /* 0x000fe20000100800 */
[----:B------:R-:W-:-:S03]  /*3a5d0*/  IMAD.MOV.U32 R115, RZ, RZ, R68 ;  /* 0x000000ffff737224 */ /* 0x000fc600078e0044 */
[----:B------:R1:W-:Y:S02]  /*3a5e0*/  STL.64 [R1+0x688], R70 ;  /* 0x0006884601007387 */ /* 0x0003e40000100a00 */
[C---:B-1----:R-:W-:Y:S08]  /*3a5f0*/  HMMA.1688.F32.TF32 R68, R228.reuse, R34, R184 ;  /* 0x00000022e444723c */ /* 0x042ff000000810b8 */
[C---:B------:R-:W-:Y:S08]  /*3a600*/  HMMA.1688.F32.TF32 R76, R228.reuse, R30, R116 ;  /* 0x0000001ee44c723c */ /* 0x040ff00000081074 */
[C---:B------:R-:W-:Y:S01]  /*3a610*/  HMMA.1688.F32.TF32 R72, R228.reuse, R26, R120 ;  /* 0x0000001ae448723c */ /* 0x040fe20000081078 */
[----:B------:R-:W-:Y:S01]  /*3a620*/  IMAD.MOV.U32 R84, RZ, RZ, R9 ;  /* 0x000000ffff547224 */ /* 0x000fe200078e0009 */
[----:B------:R-:W-:Y:S06]  /*3a630*/  LDSM.16.M88.4 R24, [R252+0x44100] ;  /* 0x04410000fc18783b */ /* 0x000fec0000000200 */
[----:B------:R-:W-:Y:S01]  /*3a640*/  MOV R104, R68 ;  /* 0x0000004400687202 */ /* 0x000fe20000000f00 */
[----:B------:R-:W-:Y:S01]  /*3a650*/  IMAD.MOV.U32 R114, RZ, RZ, R69 ;  /* 0x000000ffff727224 */ /* 0x000fe200078e0045 */
[----:B------:R-:W-:Y:S01]  /*3a660*/  MOV R112, R71 ;  /* 0x0000004700707202 */ /* 0x000fe20000000f00 */
[----:B------:R-:W-:Y:S01]  /*3a670*/  IMAD.MOV.U32 R113, RZ, RZ, R70 ;  /* 0x000000ffff717224 */ /* 0x000fe200078e0046 */
[C---:B------:R-:W-:Y:S08]  /*3a680*/  HMMA.1688.F32.TF32 R160, R228.reuse, R18, R128 ;  /* 0x00000012e4a0723c */ /* 0x040ff00000081080 */
[----:B------:R-:W-:Y:S01]  /*3a690*/  HMMA.1688.F32.TF32 R68, R228, R22, R124 ;  /* 0x00000016e444723c */ /* 0x000fe2000008107c */
[----:B------:R-:W-:Y:S04]  /*3a6a0*/  STL.64 [R1+0x660], R76 ;  /* 0x0006604c01007387 */ /* 0x000fe80000100a00 */
[----:B------:R-:W-:Y:S04]  /*3a6b0*/  STL.64 [R1+0x668], R78 ;  /* 0x0006684e01007387 */ /* 0x000fe80000100a00 */
[----:B------:R-:W-:Y:S01]  /*3a6c0*/  STL.64 [R1+0x650], R72 ;  /* 0x0006504801007387 */ /* 0x000fe20000100a00 */
[----:B------:R-:W-:Y:S03]  /*3a6d0*/  HMMA.1688.F32.TF32 R40, R64, R42, R212 ;  /* 0x0000002a4028723c */ /* 0x000fe600000810d4 */
[----:B------:R1:W-:Y:S04]  /*3a6e0*/  STL.64 [R1+0x658], R74 ;  /* 0x0006584a01007387 */ /* 0x0003e80000100a00 */
[----:B------:R-:W-:Y:S01]  /*3a6f0*/  STL [R1+0x2d98], R160 ;  /* 0x002d98a001007387 */ /* 0x000fe20000100800 */
[C---:B------:R-:W-:Y:S01]  /*3a700*/  HMMA.1688.F32.TF32 R168, R228.reuse, R10, R136 ;  /* 0x0000000ae4a8723c */ /* 0x040fe20000081088 */
[----:B------:R-:W-:Y:S01]  /*3a710*/  IMAD.MOV.U32 R85, RZ, RZ, R8 ;  /* 0x000000ffff557224 */ /* 0x000fe200078e0008 */
[----:B------:R-:W-:Y:S01]  /*3a720*/  MOV R86, R5 ;  /* 0x0000000500567202 */ /* 0x000fe20000000f00 */
[----:B------:R-:W-:Y:S01]  /*3a730*/  IMAD.MOV.U32 R87, RZ, RZ, R4 ;  /* 0x000000ffff577224 */ /* 0x000fe200078e0004 */
[----:B------:R-:W-:Y:S04]  /*3a740*/  LDS R76, [R0+0x20100] ;  /* 0x02010000004c7984 */ /* 0x000fe80000000800 */
[----:B------:R-:W-:Y:S04]  /*3a750*/  STL.64 [R1+0x640], R68 ;  /* 0x0006404401007387 */ /* 0x000fe80000100a00 */
[----:B------:R2:W-:Y:S01]  /*3a760*/  STL.64 [R1+0x648], R70 ;  /* 0x0006484601007387 */ /* 0x0005e20000100a00 */
[C---:B-1----:R-:W-:Y:S03]  /*3a770*/  HMMA.1688.F32.TF32 R72, R228.reuse, R242, R140 ;  /* 0x000000f2e448723c */ /* 0x042fe6000008108c */
[----:B------:R-:W-:Y:S04]  /*3a780*/  LDS R78, [R0+0x22100] ;  /* 0x02210000004e7984 */ /* 0x000fe80000000800 */
[----:B------:R-:W-:Y:S01]  /*3a790*/  LDS R77, [R3+0x20100] ;  /* 0x02010000034d7984 */ /* 0x000fe20000000800 */
[----:B--2---:R-:W-:Y:S03]  /*3a7a0*/  HMMA.1688.F32.TF32 R68, R228, R14, R132 ;  /* 0x0000000ee444723c */ /* 0x004fe60000081084 */
[----:B------:R-:W-:Y:S04]  /*3a7b0*/  STL [R1+0x2d94], R161 ;  /* 0x002d94a101007387 */ /* 0x000fe80000100800 */
[----:B------:R-:W-:Y:S01]  /*3a7c0*/  STL [R1+0x2d90], R162 ;  /* 0x002d90a201007387 */ /* 0x000fe20000100800 */
[C---:B------:R-:W-:Y:S03]  /*3a7d0*/  HMMA.1688.F32.TF32 R184, R64.reuse, R58, R152 ;  /* 0x0000003a40b8723c */ /* 0x040fe60000081098 */
[----:B------:R-:W-:Y:S04]  /*3a7e0*/  STL [R1+0x2d8c], R163 ;  /* 0x002d8ca301007387 */ /* 0x000fe80000100800 */
[----:B------:R-:W-:Y:S01]  /*3a7f0*/  STL [R1+0x2da4], R168 ;  /* 0x002da4a801007387 */ /* 0x000fe20000100800 */
[----:B------:R-:W-:Y:S01]  /*3a800*/  MOV R155, R40 ;  /* 0x00000028009b7202 */ /* 0x000fe20000000f00 */
[----:B------:R-:W-:Y:S01]  /*3a810*/  IMAD.MOV.U32 R154, RZ, RZ, R41 ;  /* 0x000000ffff9a7224 */ /* 0x000fe200078e0029 */
[----:B------:R-:W-:Y:S01]  /*3a820*/  MOV R152, R43 ;  /* 0x0000002b00987202 */ /* 0x000fe20000000f00 */
[----:B------:R-:W-:Y:S01]  /*3a830*/  IMAD.MOV.U32 R153, RZ, RZ, R42 ;  /* 0x000000ffff997224 */ /* 0x000fe200078e002a */
[C---:B------:R-:W-:Y:S01]  /*3a840*/  HMMA.1688.F32.TF32 R44, R64.reuse, R46, R164 ;  /* 0x0000002e402c723c */ /* 0x040fe200000810a4 */
[----:B------:R-:W-:Y:S04]  /*3a850*/  LDSM.16.M88.4 R56, [R252+0x4c100] ;  /* 0x04c10000fc38783b */ /* 0x000fe80000000200 */
[----:B------:R-:W-:Y:S03]  /*3a860*/  STL.64 [R1+0x630], R68 ;  /* 0x0006304401007387 */ /* 0x000fe60000100a00 */
[C---:B------:R-:W-:Y:S01]  /*3a870*/  HMMA.1688.F32.TF32 R40, R64.reuse, R14, R196 ;  /* 0x0000000e4028723c */ /* 0x040fe200000810c4 */
[----:B------:R1:W-:Y:S04]  /*3a880*/  STL.64 [R1+0x638], R70 ;  /* 0x0006384601007387 */ /* 0x0003e80000100a00 */
[----:B------:R-:W-:Y:S03]  /*3a890*/  STL [R1+0x2da0], R169 ;  /* 0x002da0a901007387 */ /* 0x000fe60000100800 */
[----:B------:R-:W-:Y:S01]  /*3a8a0*/  HMMA.1688.F32.TF32 R60, R64, R62, R148 ;  /* 0x0000003e403c723c */ /* 0x000fe20000081094 */
[----:B------:R-:W-:Y:S04]  /*3a8b0*/  STL [R1+0x2d9c], R170 ;  /* 0x002d9caa01007387 */ /* 0x000fe80000100800 */
[----:B------:R-:W-:Y:S03]  /*3a8c0*/  LDS R79, [R3+0x22100] ;  /* 0x02210000034f7984 */ /* 0x000fe60000000800 */
[----:B-1----:R-:W-:Y:S01]  /*3a8d0*/  HMMA.1688.F32.TF32 R68, R228, R6, R144 ;  /* 0x00000006e444723c */ /* 0x002fe20000081090 */
[----:B------:R-:W-:Y:S07]  /*3a8e0*/  STL [R1+0x2d88], R171 ;  /* 0x002d88ab01007387 */ /* 0x000fee0000100800 */
[C---:B------:R-:W-:Y:S01]  /*3a8f0*/  HMMA.1688.F32.TF32 R48, R64.reuse, R50, R208 ;  /* 0x000000324030723c */ /* 0x040fe200000810d0 */
[----:B------:R-:W-:Y:S04]  /*3a900*/  STL.64 [R1+0x620], R72 ;  /* 0x0006204801007387 */ /* 0x000fe80000100a00 */
[----:B------:R1:W-:Y:S03]  /*3a910*/  STL.64 [R1+0x628], R74 ;  /* 0x0006284a01007387 */ /* 0x0003e60000100a00 */
[C---:B------:R-:W-:Y:S08]  /*3a920*/  HMMA.1688.F32.TF32 R52, R64.reuse, R54, R156 ;  /* 0x000000364034723c */ /* 0x040ff0000008109c */
[----:B------:R-:W-:Y:S01]  /*3a930*/  HMMA.1688.F32.TF32 R236, R64, R10, R200 ;  /* 0x0000000a40ec723c */ /* 0x000fe200000810c8 */
[----:B------:R-:W2:Y:S01]  /*3a940*/  LDSM.16.M88.4 R8, [R252+0x40100] ;  /* 0x04010000fc08783b */ /* 0x000ea20000000200 */
[----:B-1----:R-:W-:Y:S01]  /*3a950*/  IMAD.MOV.U32 R74, RZ, RZ, R13 ;  /* 0x000000ffff4a7224 */ /* 0x002fe200078e000d */
[----:B------:R-:W-:Y:S01]  /*3a960*/  MOV R75, R12 ;  /* 0x0000000c004b7202 */ /* 0x000fe20000000f00 */
[----:B------:R-:W-:Y:S01]  /*3a970*/  IMAD.MOV.U32 R73, RZ, RZ, R16 ;  /* 0x000000ffff497224 */ /* 0x000fe200078e0010 */
[----:B------:R-:W1:Y:S01]  /*3a980*/  LDSM.16.M88.4 R12, [R252+0x41100] ;  /* 0x04110000fc0c783b */ /* 0x000e620000000200 */
[----:B------:R-:W-:-:S02]  /*3a990*/  MOV R72, R17 ;  /* 0x0000001100487202 */ /* 0x000fc40000000f00 */
[C---:B------:R-:W-:Y:S01]  /*3a9a0*/  HMMA.1688.F32.TF32 R228, R64.reuse, R18, R192 ;  /* 0x0000001240e4723c */ /* 0x040fe200000810c0 */
[----:B------:R-:W3:Y:S07]  /*3a9b0*/  LDSM.16.M88.4 R16, [R252+0x42100] ;  /* 0x04210000fc10783b */ /* 0x000eee0000000200 */
[C---:B------:R-:W-:Y:S01]  /*3a9c0*/  HMMA.1688.F32.TF32 R224, R64.reuse, R22, R188 ;  /* 0x0000001640e0723c */ /* 0x040fe200000810bc */
[----:B------:R-:W4:Y:S07]  /*3a9d0*/  LDSM.16.M88.4 R20, [R252+0x43100] ;  /* 0x04310000fc14783b */ /* 0x000f2e0000000200 */
[----:B------:R-:W-:Y:S01]  /*3a9e0*/  HMMA.1688.F32.TF32 R212, R64, R34, R216 ;  /* 0x0000002240d4723c */ /* 0x000fe200000810d8 */
[----:B------:R-:W-:Y:S01]  /*3a9f0*/  LDSM.16.M88.4 R32, [R252+0x46100] ;  /* 0x04610000fc20783b */ /* 0x000fe20000000200 */
[----:B------:R-:W-:-:S06]  /*3aa00*/  IMAD.MOV.U32 R161, RZ, RZ, R40 ;  /* 0x000000ffffa17224 */ /* 0x000fcc00078e0028 */
[----:B------:R-:W-:Y:S01]  /*3aa10*/  HMMA.1688.F32.TF32 R216, R64, R30, R180 ;  /* 0x0000001e40d8723c */ /* 0x000fe200000810b4 */
[----:B------:R-:W1:Y:S01]  /*3aa20*/  LDSM.16.M88.4 R28, [R252+0x45100] ;  /* 0x04510000fc1c783b */ /* 0x000e620000000200 */
[----:B------:R-:W-:-:S06]  /*3aa30*/  IMAD.MOV.U32 R162, RZ, RZ, R41 ;  /* 0x000000ffffa27224 */ /* 0x000fcc00078e0029 */
[C---:B------:R-:W-:Y:S01]  /*3aa40*/  HMMA.1688.F32.TF32 R240, R64.reuse, R242, R204 ;  /* 0x000000f240f0723c */ /* 0x040fe200000810cc */
[----:B------:R-:W-:Y:S01]  /*3aa50*/  MOV R163, R42 ;  /* 0x0000002a00a37202 */ /* 0x000fe20000000f00 */
[----:B------:R-:W-:Y:S01]  /*3aa60*/  IMAD.MOV.U32 R171, RZ, RZ, R43 ;  /* 0x000000ffffab7224 */ /* 0x000fe200078e002b */
[----:B------:R-:W-:Y:S01]  /*3aa70*/  STL.64 [R1+0x5a0], R68 ;  /* 0x0005a04401007387 */ /* 0x000fe20000100a00 */
[----:B------:R-:W-:Y:S01]  /*3aa80*/  IMAD.MOV.U32 R168, RZ, RZ, R44 ;  /* 0x000000ffffa87224 */ /* 0x000fe200078e002c */
[----:B------:R-:W-:Y:S01]  /*3aa90*/  MOV R169, R45 ;  /* 0x0000002d00a97202 */ /* 0x000fe20000000f00 */
[----:B------:R-:W-:Y:S01]  /*3aaa0*/  IMAD.MOV.U32 R170, RZ, RZ, R46 ;  /* 0x000000ffffaa7224 */ /* 0x000fe200078e002e */
[----:B------:R-:W-:Y:S01]  /*3aab0*/  LDSM.16.M88.4 R40, [R252+0x48100] ;  /* 0x04810000fc28783b */ /* 0x000fe20000000200 */
[----:B------:R-:W-:Y:S03]  /*3aac0*/  HMMA.1688.F32.TF32 R208, R64, R38, R172 ;  /* 0x0000002640d0723c */ /* 0x000fe600000810ac */
[----:B------:R-:W1:Y:S01]  /*3aad0*/  LDSM.16.M88.4 R36, [R252+0x47100] ;  /* 0x04710000fc24783b */ /* 0x000e620000000200 */
[----:B------:R-:W-:-:S04]  /*3aae0*/  IMAD.MOV.U32 R160, RZ, RZ, R47 ;  /* 0x000000ffffa07224 */ /* 0x000fc800078e002f */
[----:B------:R-:W-:Y:S01]  /*3aaf0*/  HMMA.1688.F32.TF32 R4, R64, R6, R232 ;  /* 0x000000064004723c */ /* 0x000fe200000810e8 */
[----:B------:R-:W-:Y:S01]  /*3ab00*/  STL.64 [R1+0x5a8], R70 ;  /* 0x0005a84601007387 */ /* 0x000fe20000100a00 */
[----:B------:R-:W-:Y:S01]  /*3ab10*/  IMAD.MOV.U32 R151, RZ, RZ, R48 ;  /* 0x000000ffff977224 */ /* 0x000fe200078e0030 */
[----:B------:R-:W-:Y:S01]  /*3ab20*/  MOV R149, R50 ;  /* 0x0000003200957202 */ /* 0x000fe20000000f00 */
[----:B------:R-:W-:Y:S01]  /*3ab30*/  IMAD.MOV.U32 R150, RZ, RZ, R49 ;  /* 0x000000ffff967224 */ /* 0x000fe200078e0031 */
[----:B------:R-:W-:Y:S01]  /*3ab40*/  STL.64 [R1+0x590], R60 ;  /* 0x0005903c01007387 */ /* 0x000fe20000100a00 */
[----:B------:R-:W-:-:S03]  /*3ab50*/  IMAD.MOV.U32 R148, RZ, RZ, R51 ;  /* 0x000000ffff947224 */ /* 0x000fc600078e0033 */
[----:B------:R-:W1:Y:S04]  /*3ab60*/  LDSM.16.M88.4 R44, [R252+0x49100] ;  /* 0x04910000fc2c783b */ /* 0x000e680000000200 */
[----:B------:R-:W-:Y:S04]  /*3ab70*/  STL.64 [R1+0x598], R62 ;  /* 0x0005983e01007387 */ /* 0x000fe80000100a00 */
[----:B------:R-:W-:Y:S04]  /*3ab80*/  STL.64 [R1+0x580], R52 ;  /* 0x0005803401007387 */ /* 0x000fe80000100a00 */
[----:B------:R-:W1:Y:S04]  /*3ab90*/  LDSM.16.M88.4 R48, [R252+0x4a100] ;  /* 0x04a10000fc30783b */ /* 0x000e680000000200 */
[----:B------:R-:W-:Y:S04]  /*3aba0*/  STL.64 [R1+0x588], R54 ;  /* 0x0005883601007387 */ /* 0x000fe80000100a00 */
[----:B------:R-:W1:Y:S04]  /*3abb0*/  LDSM.16.M88.4 R52, [R252+0x4b100] ;  /* 0x04b10000fc34783b */ /* 0x000e680000000200 */
[----:B------:R-:W1:Y:S04]  /*3abc0*/  LDSM.16.M88.4 R60, [R252+0x4d100] ;  /* 0x04d10000fc3c783b */ /* 0x000e680000000200 */
        /* <DEDUP_REMOVED lines=14> */
[----:B--2---:R-:W-:Y:S04]  /*3acb0*/  STL [R1+0x2cc4], R10 ;  /* 0x002cc40a01007387 */ /* 0x004fe80000100800 */
[----:B------:R-:W-:Y:S04]  /*3acc0*/  STL [R1+0x2cc0], R11 ;  /* 0x002cc00b01007387 */ /* 0x000fe80000100800 */
[----:B-1----:R-:W-:Y:S04]  /*3acd0*/  STL [R1+0x2cbc], R14 ;  /* 0x002cbc0e01007387 */ /* 0x002fe80000100800 */
[----:B------:R-:W-:Y:S04]  /*3ace0*/  STL [R1+0x2cb8], R15 ;  /* 0x002cb80f01007387 */ /* 0x000fe80000100800 */
[----:B---3--:R-:W-:Y:S04]  /*3acf0*/  STL [R1+0x2cf8], R18 ;  /* 0x002cf81201007387 */ /* 0x008fe80000100800 */
[----:B------:R-:W-:Y:S04]  /*3ad00*/  STL [R1+0x2cb4], R19 ;  /* 0x002cb41301007387 */ /* 0x000fe80000100800 */
[----:B----4-:R-:W-:Y:S04]  /*3ad10*/  STL [R1+0x2cac], R22 ;  /* 0x002cac1601007387 */ /* 0x010fe80000100800 */
        /* <DEDUP_REMOVED lines=28> */
[----:B------:R-:W-:Y:S04]  /*3aee0*/  STL.64 [R1+0xd0], R4 ;  /* 0x0000d00401007387 */ /* 0x000fe80000100a00 */
[----:B------:R1:W-:Y:S04]  /*3aef0*/  STL.64 [R1+0xd8], R6 ;  /* 0x0000d80601007387 */ /* 0x0003e80000100a00 */
[----:B------:R-:W2:Y:S04]  /*3af00*/  LDL.LU R89, [R1+0xa4] ;  /* 0x0000a40001597983 */ /* 0x000ea80000300800 */
[----:B------:R-:W2:Y:S04]  /*3af10*/  LDL.LU R90, [R1+0xa8] ;  /* 0x0000a800015a7983 */ /* 0x000ea80000300800 */
[----:B------:R-:W2:Y:S01]  /*3af20*/  LDL.LU R91, [R1+0xac] ;  /* 0x0000ac00015b7983 */ /* 0x000ea20000300800 */
[C---:B-1----:R-:W-:Y:S03]  /*3af30*/  HMMA.1688.F32.TF32 R4, R244.reuse, R12, R72 ;  /* 0x0000000cf404723c */ /* 0x042fe60000081048 */
[----:B------:R-:W3:Y:S04]  /*3af40*/  LDL.LU R72, [R1+0x90] ;  /* 0x0000900001487983 */ /* 0x000ee80000300800 */
[----:B------:R-:W3:Y:S04]  /*3af50*/  LDL.LU R73, [R1+0x94] ;  /* 0x0000940001497983 */ /* 0x000ee80000300800 */
[----:B------:R-:W3:Y:S04]  /*3af60*/  LDL.LU R74, [R1+0x98] ;  /* 0x00009800014a7983 */ /* 0x000ee80000300800 */
[----:B------:R-:W3:Y:S01]  /*3af70*/  LDL.LU R75, [R1+0x9c] ;  /* 0x00009c00014b7983 */ /* 0x000ee20000300800 */
[----:B------:R-:W-:Y:S03]  /*3af80*/  HMMA.1688.F32.TF32 R80, R244, R16, R80 ;  /* 0x00000010f450723c */ /* 0x000fe60000081050 */
[----:B------:R-:W4:Y:S04]  /*3af90*/  LDL.LU R84, [R1+0x80] ;  /* 0x0000800001547983 */ /* 0x000f280000300800 */
[----:B------:R-:W4:Y:S04]  /*3afa0*/  LDL.LU R85, [R1+0x84] ;  /* 0x0000840001557983 */ /* 0x000f280000300800 */
[----:B------:R-:W4:Y:S04]  /*3afb0*/  LDL.LU R86, [R1+0x88] ;  /* 0x0000880001567983 */ /* 0x000f280000300800 */
[----:B------:R-:W4:Y:S01]  /*3afc0*/  LDL.LU R87, [R1+0x8c] ;  /* 0x00008c0001577983 */ /* 0x000f220000300800 */
[----:B------:R-:W-:Y:S01]  /*3afd0*/  IMAD.MOV.U32 R18, RZ, RZ, R7 ;  /* 0x000000ffff127224 */ /* 0x000fe200078e0007 */
[----:B------:R-:W-:Y:S01]  /*3afe0*/  MOV R31, R5 ;  /* 0x00000005001f7202 */ /* 0x000fe20000000f00 */
[----:B------:R-:W-:-:S02]  /*3aff0*/  IMAD.MOV.U32 R26, RZ, RZ, R6 ;  /* 0x000000ffff1a7224 */ /* 0x000fc400078e0006 */
[----:B------:R-:W-:Y:S01]  /*3b000*/  IMAD.MOV.U32 R30, RZ, RZ, R4 ;  /* 0x000000ffff1e7224 */ /* 0x000fe200078e0004 */
[----:B------:R-:W-:Y:S04]  /*3b010*/  STL [R1+0x2d64], R18 ;  /* 0x002d641201007387 */ /* 0x000fe80000100800 */
[----:B------:R-:W-:Y:S01]  /*3b020*/  STL [R1+0x2d60], R26 ;  /* 0x002d601a01007387 */ /* 0x000fe20000100800 */
[----:B------:R-:W-:Y:S01]  /*3b030*/  MOV R4, R80 ;  /* 0x0000005000047202 */ /* 0x000fe20000000f00 */
[----:B------:R-:W-:Y:S02]  /*3b040*/  IMAD.MOV.U32 R5, RZ, RZ, R81 ;  /* 0x000000ffff057224 */ /* 0x000fe400078e0051 */
[----:B------:R-:W-:Y:S01]  /*3b050*/  STL [R1+0x2d5c], R31 ;  /* 0x002d5c1f01007387 */ /* 0x000fe20000100800 */
[----:B------:R-:W-:-:S03]  /*3b060*/  IMAD.MOV.U32 R6, RZ, RZ, R82 ;  /* 0x000000ffff067224 */ /* 0x000fc600078e0052 */
[----:B------:R-:W-:Y:S01]  /*3b070*/  STL [R1+0x2d58], R30 ;  /* 0x002d581e01007387 */ /* 0x000fe20000100800 */
[----:B------:R-:W-:-:S03]  /*3b080*/  MOV R240, R83 ;  /* 0x0000005300f07202 */ /* 0x000fc60000000f00 */
[----:B------:R-:W4:Y:S04]  /*3b090*/  LDL.LU R80, [R1+0x70] ;  /* 0x0000700001507983 */ /* 0x000f280000300800 */
[----:B------:R-:W4:Y:S04]  /*3b0a0*/  LDL.LU R81, [R1+0x74] ;  /* 0x0000740001517983 */ /* 0x000f280000300800 */
[----:B------:R-:W4:Y:S04]  /*3b0b0*/  LDL.LU R82, [R1+0x78] ;  /* 0x0000780001527983 */ /* 0x000f280000300800 */
[----:B------:R-:W4:Y:S04]  /*3b0c0*/  LDL.LU R83, [R1+0x7c] ;  /* 0x00007c0001537983 */ /* 0x000f280000300800 */
[----:B------:R-:W-:Y:S04]  /*3b0d0*/  STL [R1+0x2d74], R240 ;  /* 0x002d74f001007387 */ /* 0x000fe80000100800 */
[----:B------:R-:W-:Y:S04]  /*3b0e0*/  STL [R1+0x2d70], R6 ;  /* 0x002d700601007387 */ /* 0x000fe80000100800 */
[----:B------:R-:W-:Y:S04]  /*3b0f0*/  STL [R1+0x2d6c], R5 ;  /* 0x002d6c0501007387 */ /* 0x000fe80000100800 */
[----:B------:R-:W-:Y:S01]  /*3b100*/  STL [R1+0x2d68], R4 ;  /* 0x002d680401007387 */ /* 0x000fe20000100800 */
[C---:B--2---:R-:W-:Y:S08]  /*3b110*/  HMMA.1688.F32.TF32 R88, R244.reuse, R20, R88 ;  /* 0x00000014f458723c */ /* 0x044ff00000081058 */
[----:B---3--:R-:W-:Y:S11]  /*3b120*/  HMMA.1688.F32.TF32 R72, R244, R24, R72 ;  /* 0x00000018f448723c */ /* 0x008ff60000081048 */
[----:B------:R-:W-:Y:S05]  /*3b130*/  @!UPT UIADD3 URZ, URZ, URZ, URZ ;  /* 0x0000003f3f3ff290 */ /* 0x000fea000fffe03f */
[----:B------:R-:W-:Y:S01]  /*3b140*/  IMAD.MOV.U32 R7, RZ, RZ, R91 ;  /* 0x000000ffff077224 */ /* 0x000fe200078e005b */
[----:B------:R-:W-:Y:S01]  /*3b150*/  MOV R239, R90 ;  /* 0x0000005a00ef7202 */ /* 0x000fe20000000f00 */
[----:B------:R-:W-:Y:S02]  /*3b160*/  IMAD.MOV.U32 R238, RZ, RZ, R89 ;  /* 0x000000ffffee7224 */ /* 0x000fe400078e0059 */
[----:B------:R-:W-:Y:S01]  /*3b170*/  IMAD.MOV.U32 R237, RZ, RZ, R88 ;  /* 0x000000ffffed7224 */ /* 0x000fe200078e0058 */
[----:B------:R4:W-:Y:S04]  /*3b180*/  STL [R1+0x2d84], R7 ;  /* 0x002d840701007387 */ /* 0x0009e80000100800 */
[----:B------:R1:W-:Y:S04]  /*3b190*/  STL [R1+0x2d80], R239 ;  /* 0x002d80ef01007387 */ /* 0x0003e80000100800 */
[----:B------:R2:W-:Y:S01]  /*3b1a0*/  STL [R1+0x2d7c], R238 ;  /* 0x002d7cee01007387 */ /* 0x0005e20000100800 */
[----:B------:R-:W-:-:S03]  /*3b1b0*/  IMAD.MOV.U32 R10, RZ, RZ, R72 ;  /* 0x000000ffff0a7224 */ /* 0x000fc600078e0048 */
[----:B------:R3:W-:Y:S01]  /*3b1c0*/  STL [R1+0x2d78], R237 ;  /* 0x002d78ed01007387 */ /* 0x0007e20000100800 */
[----:B------:R-:W-:Y:S01]  /*3b1d0*/  MOV R11, R73 ;  /* 0x00000049000b7202 */ /* 0x000fe20000000f00 */
[----:B------:R-:W-:Y:S02]  /*3b1e0*/  IMAD.MOV.U32 R14, RZ, RZ, R74 ;  /* 0x000000ffff0e7224 */ /* 0x000fe400078e004a */
[----:B------:R-:W2:Y:S01]  /*3b1f0*/  LDL.LU R72, [R1+0x60] ;  /* 0x0000600001487983 */ /* 0x000ea20000300800 */
[----:B------:R-:W-:-:S03]  /*3b200*/  IMAD.MOV.U32 R15, RZ, RZ, R75 ;  /* 0x000000ffff0f7224 */ /* 0x000fc600078e004b */
        /* <DEDUP_REMOVED lines=11> */
[----:B----4-:R-:W-:Y:S03]  /*3b2c0*/  HMMA.1688.F32.TF32 R4, R244, R28, R84 ;  /* 0x0000001cf404723c */ /* 0x010fe60000081054 */
[----:B------:R-:W4:Y:S04]  /*3b2d0*/  LDL.LU R92, [R1+0x30] ;  /* 0x00003000015c7983 */ /* 0x000f280000300800 */
[----:B------:R-:W4:Y:S04]  /*3b2e0*/  LDL.LU R93, [R1+0x34] ;  /* 0x00003400015d7983 */ /* 0x000f280000300800 */
[----:B------:R-:W4:Y:S04]  /*3b2f0*/  LDL.LU R94, [R1+0x38] ;  /* 0x00003800015e7983 */ /* 0x000f280000300800 */
[----:B------:R-:W4:Y:S04]  /*3b300*/  LDL.LU R95, [R1+0x3c] ;  /* 0x00003c00015f7983 */ /* 0x000f280000300800 */
[----:B------:R-:W4:Y:S04]  /*3b310*/  LDL.LU R88, [R1+0x20] ;  /* 0x0000200001587983 */ /* 0x000f280000300800 */
[----:B------:R-:W4:Y:S04]  /*3b320*/  LDL.LU R89, [R1+0x24] ;  /* 0x0000240001597983 */ /* 0x000f280000300800 */
[----:B------:R-:W4:Y:S01]  /*3b330*/  LDL.LU R90, [R1+0x28] ;  /* 0x00002800015a7983 */ /* 0x000f220000300800 */
[----:B------:R-:W-:-:S03]  /*3b340*/  MOV R241, R4 ;  /* 0x0000000400f17202 */ /* 0x000fc60000000f00 */
[----:B------:R-:W4:Y:S01]  /*3b350*/  LDL.LU R91, [R1+0x2c] ;  /* 0x00002c00015b7983 */ /* 0x000f220000300800 */
[----:B------:R-:W-:Y:S01]  /*3b360*/  IMAD.MOV.U32 R242, RZ, RZ, R5 ;  /* 0x000000fffff27224 */ /* 0x000fe200078e0005 */
[----:B------:R-:W-:Y:S02]  /*3b370*/  MOV R236, R7 ;  /* 0x0000000700ec7202 */ /* 0x000fe40000000f00 */
[----:B------:R-:W4:Y:S01]  /*3b380*/  LDL.LU R84, [R1+0x10] ;  /* 0x0000100001547983 */ /* 0x000f220000300800 */
[----:B------:R-:W-:-:S03]  /*3b390*/  IMAD.MOV.U32 R243, RZ, RZ, R6 ;  /* 0x000000fffff37224 */ /* 0x000fc600078e0006 */
[----:B------:R-:W4:Y:S01]  /*3b3a0*/  LDL.LU R85, [R1+0x14] ;  /* 0x0000140001557983 */ /* 0x000f220000300800 */
[----:B------:R-:W-:Y:S03]  /*3b3b0*/  HMMA.1688.F32.TF32 R4, R244, R32, R80 ;  /* 0x00000020f404723c */ /* 0x000fe60000081050 */
[----:B------:R-:W4:Y:S04]  /*3b3c0*/  LDL.LU R86, [R1+0x18] ;  /* 0x0000180001567983 */ /* 0x000f280000300800 */
[----:B------:R-:W4:Y:S04]  /*3b3d0*/  LDL.LU R87, [R1+0x1c] ;  /* 0x00001c0001577983 */ /* 0x000f280000300800 */
[----:B------:R-:W4:Y:S04]  /*3b3e0*/  LDL.LU R80, [R1] ;  /* 0x0000000001507983 */ /* 0x000f280000300800 */
[----:B------:R-:W4:Y:S04]  /*3b3f0*/  LDL.LU R81, [R1+0x4] ;  /* 0x0000040001517983 */ /* 0x000f280000300800 */
[----:B------:R-:W4:Y:S04]  /*3b400*/  LDL.LU R82, [R1+0x8] ;  /* 0x0000080001527983 */ /* 0x000f280000300800 */
[----:B------:R-:W4:Y:S01]  /*3b410*/  LDL.LU R83, [R1+0xc] ;  /* 0x00000c0001537983 */ /* 0x000f220000300800 */
[----:B------:R-:W-:Y:S01]  /*3b420*/  IMAD.MOV.U32 R38, RZ, RZ, R4 ;  /* 0x000000ffff267224 */ /* 0x000fe200078e0004 */
[----:B------:R-:W-:Y:S01]  /*3b430*/  MOV R34, R6 ;  /* 0x0000000600227202 */ /* 0x000fe20000000f00 */
[----:B------:R-:W-:-:S02]  /*3b440*/  IMAD.MOV.U32 R39, RZ, RZ, R5 ;  /* 0x000000ffff277224 */ /* 0x000fc400078e0005 */
[----:B------:R-:W-:Y:S02]  /*3b450*/  IMAD.MOV.U32 R35, RZ, RZ, R7 ;  /* 0x000000ffff237224 */ /* 0x000fe400078e0007 */
[----:B--2---:R-:W-:Y:S01]  /*3b460*/  HMMA.1688.F32.TF32 R4, R244, R36, R72 ;  /* 0x00000024f404723c */ /* 0x004fe20000081048 */
[----:B------:R-:W2:Y:S04]  /*3b470*/  LDL.LU R72, [R1+0x610] ;  /* 0x0006100001487983 */ /* 0x000ea80000300800 */
[----:B------:R-:W2:Y:S04]  /*3b480*/  LDL.LU R73, [R1+0x614] ;  /* 0x0006140001497983 */ /* 0x000ea80000300800 */
[----:B------:R-:W2:Y:S04]  /*3b490*/  LDL.LU R74, [R1+0x618] ;  /* 0x00061800014a7983 */ /* 0x000ea80000300800 */
[----:B------:R-:W2:Y:S11]  /*3b4a0*/  LDL.LU R75, [R1+0x61c] ;  /* 0x00061c00014b7983 */ /* 0x000eb60000300800 */
[----:B------:R-:W-:Y:S01]  /*3b4b0*/  IMAD.MOV.U32 R46, RZ, RZ, R4 ;  /* 0x000000ffff2e7224 */ /* 0x000fe200078e0004 */
[----:B------:R-:W-:Y:S01]  /*3b4c0*/  MOV R47, R5 ;  /* 0x00000005002f7202 */ /* 0x000fe20000000f00 */
[----:B------:R-:W-:-:S02]  /*3b4d0*/  IMAD.MOV.U32 R42, RZ, RZ, R6 ;  /* 0x000000ffff2a7224 */ /* 0x000fc400078e0006 */
[----:B------:R-:W-:Y:S02]  /*3b4e0*/  IMAD.MOV.U32 R43, RZ, RZ, R7 ;  /* 0x000000ffff2b7224 */ /* 0x000fe400078e0007 */
[C---:B---3--:R-:W-:Y:S11]  /*3b4f0*/  HMMA.1688.F32.TF32 R4, R244.reuse, R40, R100 ;  /* 0x00000028f404723c */ /* 0x048ff60000081064 */
[----:B------:R-:W-:Y:S11]  /*3b500*/  @!UPT UIADD3 URZ, URZ, URZ, URZ ;  /* 0x0000003f3f3ff290 */ /* 0x000ff6000fffe03f */
[----:B------:R-:W-:Y:S02]  /*3b510*/  @!UPT UIADD3 URZ, URZ, URZ, URZ ;  /* 0x0000003f3f3ff290 */ /* 0x000fe4000fffe03f */
[----:B------:R-:W-:Y:S01]  /*3b520*/  MOV R54, R4 ;  /* 0x0000000400367202 */ /* 0x000fe20000000f00 */
[----:B------:R-:W-:Y:S01]  /*3b530*/  IMAD.MOV.U32 R55, RZ, RZ, R5 ;  /* 0x000000ffff377224 */ /* 0x000fe200078e0005 */
[----:B------:R-:W-:Y:S01]  /*3b540*/  MOV R51, R7 ;  /* 0x0000000700337202 */ /* 0x000fe20000000f00 */
        /* <DEDUP_REMOVED lines=8> */
[C---:B----4-:R-:W-:Y:S08]  /*3b5d0*/  HMMA.1688.F32.TF32 R4, R244.reuse, R48, R92 ;  /* 0x00000030f404723c */ /* 0x050ff0000008105c */
[C---:B------:R-:W-:Y:S08]  /*3b5e0*/  HMMA.1688.F32.TF32 R80, R244.reuse, R60, R80 ;  /* 0x0000003cf450723c */ /* 0x040ff00000081050 */
[----:B------:R-:W-:Y:S08]  /*3b5f0*/  HMMA.1688.F32.TF32 R84, R244, R56, R84 ;  /* 0x00000038f454723c */ /* 0x000ff00000081054 */
[----:B------:R-:W-:Y:S01]  /*3b600*/  IMAD.MOV.U32 R70, RZ, RZ, R4 ;  /* 0x000000ffff467224 */ /* 0x000fe200078e0004 */
[----:B------:R-:W-:Y:S01]  /*3b610*/  MOV R71, R5 ;  /* 0x0000000500477202 */ /* 0x000fe20000000f00 */
[----:B------:R-:W-:-:S02]  /*3b620*/  IMAD.MOV.U32 R66, RZ, RZ, R6 ;  /* 0x000000ffff427224 */ /* 0x000fc400078e0006 */
[----:B------:R-:W-:Y:S02]  /*3b630*/  IMAD.MOV.U32 R67, RZ, RZ, R7 ;  /* 0x000000ffff437224 */ /* 0x000fe400078e0007 */
[----:B------:R-:W-:Y:S02]  /*3b640*/  HMMA.1688.F32.TF32 R4, R244, R52, R88 ;  /* 0x00000034f404723c */ /* 0x000fe40000081058 */
[----:B-1----:R-:W-:Y:S01]  /*3b650*/  MOV R239, R81 ;  /* 0x0000005100ef7202 */ /* 0x002fe20000000f00 */
[----:B------:R-:W-:Y:S02]  /*3b660*/  IMAD.MOV.U32 R238, RZ, RZ, R82 ;  /* 0x000000ffffee7224 */ /* 0x000fe400078e0052 */
[----:B------:R-:W-:-:S05]  /*3b670*/  IMAD.MOV.U32 R237, RZ, RZ, R83 ;  /* 0x000000ffffed7224 */ /* 0x000fca00078e0053 */
[----:B------:R-:W-:Y:S11]  /*3b680*/  IMAD.MOV.U32 R240, RZ, RZ, R84 ;  /* 0x000000fffff07224 */ /* 0x000ff600078e0054 */
[----:B------:R-:W-:Y:S03]  /*3b690*/  @!UPT UIADD3 URZ, URZ, URZ, URZ ;  /* 0x0000003f3f3ff290 */ /* 0x000fe6000fffe03f */
[----:B------:R-:W-:Y:S01]  /*3b6a0*/  MOV R30, R7 ;  /* 0x00000007001e7202 */ /* 0x000fe20000000f00 */
[----:B------:R-:W-:Y:S02]  /*3b6b0*/  IMAD.MOV.U32 R7, RZ, RZ, R80 ;  /* 0x000000ffff077224 */ /* 0x000fe400078e0050 */
[----:B------:R-:W3:Y:S01]  /*3b6c0*/  LDL.LU R80, [R1+0x470] ;  /* 0x0004700001507983 */ /* 0x000ee20000300800 */
[----:B------:R-:W-:-:S03]  /*3b6d0*/  IMAD.MOV.U32 R31, RZ, RZ, R6 ;  /* 0x000000ffff1f7224 */ /* 0x000fc600078e0006 */
[----:B------:R-:W3:Y:S01]  /*3b6e0*/  LDL.LU R81, [R1+0x474] ;  /* 0x0004740001517983 */ /* 0x000ee20000300800 */
[----:B------:R-:W-:-:S03]  /*3b6f0*/  IMAD.MOV.U32 R26, RZ, RZ, R5 ;  /* 0x000000ffff1a7224 */ /* 0x000fc600078e0005 */
[----:B------:R-:W3:Y:S01]  /*3b700*/  LDL.LU R82, [R1+0x478] ;  /* 0x0004780001527983 */ /* 0x000ee20000300800 */
[----:B------:R-:W-:Y:S01]  /*3b710*/  IMAD.MOV.U32 R6, RZ, RZ, R85 ;  /* 0x000000ffff067224 */ /* 0x000fe200078e0055 */
[----:B------:R-:W-:Y:S02]  /*3b720*/  MOV R18, R4 ;  /* 0x0000000400127202 */ /* 0x000fe40000000f00 */
[----:B------:R-:W3:Y:S01]  /*3b730*/  LDL.LU R83, [R1+0x47c] ;  /* 0x00047c0001537983 */ /* 0x000ee20000300800 */
[----:B------:R-:W-:Y:S01]  /*3b740*/  MOV R5, R86 ;  /* 0x0000005600057202 */ /* 0x000fe20000000f00 */
[----:B------:R-:W-:Y:S02]  /*3b750*/  IMAD.MOV.U32 R4, RZ, RZ, R87 ;  /* 0x000000ffff047224 */ /* 0x000fe400078e0057 */
        /* <DEDUP_REMOVED lines=15> */
[C---:B------:R-:W-:Y:S03]  /*3b850*/  HMMA.1688.F32.TF32 R248, R244.reuse, R64, R248 ;  /* 0x00000040f4f8723c */ /* 0x040fe600000810f8 */
[----:B------:R-:W3:Y:S04]  /*3b860*/  LDL.LU R179, [R1+0xec] ;  /* 0x0000ec0001b37983 */ /* 0x000ee80000300800 */
[----:B------:R-:W3:Y:S04]  /*3b870*/  LDL.LU R116, [R1+0x100] ;  /* 0x0001000001747983 */ /* 0x000ee80000300800 */
[----:B------:R-:W3:Y:S04]  /*3b880*/  LDL.LU R117, [R1+0x104] ;  /* 0x0001040001757983 */ /* 0x000ee80000300800 */
[----:B------:R-:W3:Y:S04]  /*3b890*/  LDL.LU R118, [R1+0x108] ;  /* 0x0001080001767983 */ /* 0x000ee80000300800 */
[----:B------:R-:W3:Y:S01]  /*3b8a0*/  LDL.LU R119, [R1+0x10c] ;  /* 0x00010c0001777983 */ /* 0x000ee20000300800 */
[----:B--2---:R-:W-:Y:S03]  /*3b8b0*/  HMMA.1688.F32.TF32 R244, R244, R68, R72 ;  /* 0x00000044f4f4723c */ /* 0x004fe60000081048 */
        /* <DEDUP_REMOVED lines=68> */
[----:B------:R-:W-:Y:S01]  /*3bd00*/  IMAD.MOV.U32 R27, RZ, RZ, R189 ;  /* 0x000000ffff1b7224 */ /* 0x000fe200078e00bd */
[----:B------:R-:W-:Y:S01]  /*3bd10*/  MOV R23, R191 ;  /* 0x000000bf00177202 */ /* 0x000fe20000000f00 */
[----:B------:R-:W-:Y:S02]  /*3bd20*/  IMAD.MOV.U32 R22, RZ, RZ, R190 ;  /* 0x000000ffff167224 */ /* 0x000fe400078e00be */
[C---:B---3--:R-:W-:Y:S08]  /*3bd30*/  HMMA.1688.F32.TF32 R188, R76.reuse, R12, R180 ;  /* 0x0000000c4cbc723c */ /* 0x048ff000000810b4 */
[C---:B----4-:R-:W-:Y:S08]  /*3bd40*/  HMMA.1688.F32.TF32 R180, R76.reuse, R16, R172 ;  /* 0x000000104cb4723c */ /* 0x050ff000000810ac */
        /* <DEDUP_REMOVED lines=23> */
[----:B------:R-:W-:Y:S04]  /*3bec0*/  LDS R72, [R0+0x20200] ;  /* 0x0202000000487984 */ /* 0x000fe80000000800 */
[----:B------:R-:W-:Y:S04]  /*3bed0*/  LDS R74, [R0+0x22200] ;  /* 0x02220000004a7984 */ /* 0x000fe80000000800 */
[----:B------:R-:W-:Y:S04]  /*3bee0*/  LDS R73, [R3+0x20200] ;  /* 0x0202000003497984 */ /* 0x000fe80000000800 */
[----:B------:R-:W1:Y:S04]  /*3bef0*/  LDS R75, [R3+0x22200] ;  /* 0x02220000034b7984 */ /* 0x000e680000000800 */
[----:B------:R-:W-:Y:S04]  /*3bf00*/  STL.64 [R1+0x150], R136 ;  /* 0x0001508801007387 */ /* 0x000fe80000100a00 */
[----:B------:R-:W-:Y:S04]  /*3bf10*/  STL.64 [R1+0x158], R138 ;  /* 0x0001588a01007387 */ /* 0x000fe80000100a00 */
[----:B------:R-:W-:Y:S04]  /*3bf20*/  STL.64 [R1+0x140], R132 ;  /* 0x0001408401007387 */ /* 0x000fe80000100a00 */
[----:B------:R-:W-:Y:S04]  /*3bf30*/  STL.64 [R1+0x148], R134 ;  /* 0x0001488601007387 */ /* 0x000fe80000100a00 */
[----:B------:R-:W-:Y:S04]  /*3bf40*/  STL.64 [R1+0x130], R128 ;  /* 0x0001308001007387 */ /* 0x000fe80000100a00 */
[----:B------:R-:W-:Y:S04]  /*3bf50*/  STL.64 [R1+0x138], R130 ;  /* 0x0001388201007387 */ /* 0x000fe80000100a00 */
[----:B------:R-:W-:Y:S04]  /*3bf60*/  STL.64 [R1+0x120], R124 ;  /* 0x0001207c01007387 */ /* 0x000fe80000100a00 */
[----:B------:R2:W-:Y:S02]  /*3bf70*/  STL.64 [R1+0x128], R126 ;  /* 0x0001287e01007387 */ /* 0x0005e40000100a00 */
        /* <DEDUP_REMOVED lines=11> */
[----:B------:R2:W-:Y:S01]  /*3c030*/  STL.64 [R1+0xe8], R110 ;  /* 0x0000e86e01007387 */ /* 0x0005e20000100a00 */
[C---:B-1----:R-:W-:Y:S03]  /*3c040*/  HMMA.1688.F32.TF32 R80, R72.reuse, R28, R80 ;  /* 0x0000001c4850723c */ /* 0x042fe60000081050 */
[----:B------:R-:W-:Y:S04]  /*3c050*/  LDS R76, [R0+0x20300] ;  /* 0x02030000004c7984 */ /* 0x000fe80000000800 */
[----:B------:R-:W-:Y:S01]  /*3c060*/  LDS R78, [R0+0x22300] ;  /* 0x02230000004e7984 */ /* 0x000fe20000000800 */
[C---:B--2---:R-:W-:Y:S03]  /*3c070*/  HMMA.1688.F32.TF32 R108, R72.reuse, R8, R100 ;  /* 0x00000008486c723c */ /* 0x044fe60000081064 */
[----:B------:R-:W-:Y:S04]  /*3c080*/  LDS R77, [R3+0x20300] ;  /* 0x02030000034d7984 */ /* 0x000fe80000000800 */
[----:B------:R-:W1:Y:S01]  /*3c090*/  LDS R79, [R3+0x22300] ;  /* 0x02230000034f7984 */ /* 0x000e620000000800 */
        /* <DEDUP_REMOVED lines=118> */
[----:B------:R-:W4:Y:S04]  /*3c800*/  LDL.LU R82, [R1+0x258] ;  /* 0x0002580001527983 */ /* 0x000f280000300800 */
[----:B------:R-:W4:Y:S01]  /*3c810*/  LDL.LU R83, [R1+0x25c] ;  /* 0x00025c0001537983 */ /* 0x000f220000300800 */
[C---:B--2---:R-:W-:Y:S08]  /*3c820*/  HMMA.1688.F32.TF32 R124, R76.reuse, R28, R124 ;  /* 0x0000001c4c7c723c */ /* 0x044ff0000008107c */
[C---:B---3--:R-:W-:Y:S08]  /*3c830*/  HMMA.1688.F32.TF32 R136, R76.reuse, R16, R136 ;  /* 0x000000104c88723c */ /* 0x048ff00000081088 */
[----:B----4-:R-:W-:Y:S08]  /*3c840*/  HMMA.1688.F32.TF32 R140, R76, R12, R140 ;  /* 0x0000000c4c8c723c */ /* 0x010ff0000008108c */
        /* <DEDUP_REMOVED lines=8> */
[C---:B------:R-:W-:Y:S07]  /*3c8d0*/  HMMA.1688.F32.TF32 R188, R72.reuse, R52, R188 ;  /* 0x0000003448bc723c */ /* 0x040fee00000810bc */
[----:B------:R-:W-:Y:S04]  /*3c8e0*/  STL.64 [R1+0x460], R232 ;  /* 0x000460e801007387 */ /* 0x000fe80000100a00 */
[----:B------:R-:W-:Y:S04]  /*3c8f0*/  STL.64 [R1+0x468], R234 ;  /* 0x000468ea01007387 */ /* 0x000fe80000100a00 */
[----:B------:R-:W-:Y:S01]  /*3c900*/  STL.64 [R1+0x260], R200 ;  /* 0x000260c801007387 */ /* 0x000fe20000100a00 */
[----:B------:R-:W-:Y:S03]  /*3c910*/  HMMA.1688.F32.TF32 R156, R72, R68, R156 ;  /* 0x00000044489c723c */ /* 0x000fe6000008109c */
[----:B------:R-:W-:Y:S05]  /*3c920*/  STL.64 [R1+0x450], R204 ;  /* 0x000450cc01007387 */ /* 0x000fea0000100a00 */
[C---:B------:R-:W-:Y:S01]  /*3c930*/  HMMA.1688.F32.TF32 R72, R76.reuse, R8, R144 ;  /* 0x000000084c48723c */ /* 0x040fe20000081090 */
[----:B------:R-:W-:Y:S04]  /*3c940*/  STL.64 [R1+0x458], R206 ;  /* 0x000458ce01007387 */ /* 0x000fe80000100a00 */
[----:B------:R-:W-:Y:S04]  /*3c950*/  STL [R1+0x268], R202 ;  /* 0x000268ca01007387 */ /* 0x000fe80000100800 */
        /* <DEDUP_REMOVED lines=31> */
[----:B------:R-:W-:Y:S01]  /*3cb50*/  STL.64 [R1+0x3e0], R72 ;  /* 0x0003e04801007387 */ /* 0x000fe20000100a00 */
[C---:B------:R-:W-:Y:S03]  /*3cb60*/  HMMA.1688.F32.TF32 R100, R76.reuse, R48, R100 ;  /* 0x000000304c64723c */ /* 0x040fe60000081064 */
[----:B------:R1:W-:Y:S05]  /*3cb70*/  STL.64 [R1+0x3e8], R74 ;  /* 0x0003e84a01007387 */ /* 0x0003ea0000100a00 */
[C---:B------:R-:W-:Y:S08]  /*3cb80*/  HMMA.1688.F32.TF32 R96, R76.reuse, R52, R96 ;  /* 0x000000344c60723c */ /* 0x040ff00000081060 */
[C---:B-1----:R-:W-:Y:S08]  /*3cb90*/  HMMA.1688.F32.TF32 R72, R76.reuse, R44, R176 ;  /* 0x0000002c4c48723c */ /* 0x042ff000000810b0 */
[C---:B------:R-:W-:Y:S08]  /*3cba0*/  HMMA.1688.F32.TF32 R92, R76.reuse, R56, R92 ;  /* 0x000000384c5c723c */ /* 0x040ff0000008105c */
[C---:B------:R-:W-:Y:S08]  /*3cbb0*/  HMMA.1688.F32.TF32 R88, R76.reuse, R60, R88 ;  /* 0x0000003c4c58723c */ /* 0x040ff00000081058 */
        /* <DEDUP_REMOVED lines=17> */
[----:B-1----:R-:W3:Y:S04]  /*3ccd0*/  LDL.LU R88, [R1+0x540] ;  /* 0x0005400001587983 */ /* 0x002ee80000300800 */
[----:B------:R1:W-:Y:S04]  /*3cce0*/  STL.64 [R1+0x360], R84 ;  /* 0x0003605401007387 */ /* 0x0003e80000100a00 */
[----:B------:R4:W-:Y:S04]  /*3ccf0*/  STL.64 [R1+0x368], R86 ;  /* 0x0003685601007387 */ /* 0x0009e80000100a00 */
[----:B------:R-:W-:Y:S04]  /*3cd00*/  STL.64 [R1+0x250], R76 ;  /* 0x0002504c01007387 */ /* 0x000fe80000100a00 */
[----:B------:R-:W-:Y:S04]  /*3cd10*/  STL.64 [R1+0x258], R78 ;  /* 0x0002584e01007387 */ /* 0x000fe80000100a00 */
        /* <DEDUP_REMOVED lines=71> */
[----:B------:R-:W-:Y:S04]  /*3d190*/  LDS R74, [R0+0x22400] ;  /* 0x02240000004a7984 */ /* 0x000fe80000000800 */
[----:B------:R-:W-:Y:S04]  /*3d1a0*/  LDS R73, [R3+0x20400] ;  /* 0x0204000003497984 */ /* 0x000fe80000000800 */
[----:B------:R-:W2:Y:S04]  /*3d1b0*/  LDS R75, [R3+0x22400] ;  /* 0x02240000034b7984 */ /* 0x000ea80000000800 */
[----:B------:R-:W3:Y:S04]  /*3d1c0*/  LDL.LU R80, [R1+0x520] ;  /* 0x0005200001507983 */ /* 0x000ee80000300800 */
[----:B------:R-:W3:Y:S04]  /*3d1d0*/  LDL.LU R81, [R1+0x524] ;  /* 0x0005240001517983 */ /* 0x000ee80000300800 */
[----:B------:R-:W3:Y:S04]  /*3d1e0*/  LDL.LU R82, [R1+0x528] ;  /* 0x0005280001527983 */ /* 0x000ee80000300800 */
[----:B------:R-:W3:Y:S04]  /*3d1f0*/  LDL.LU R83, [R1+0x52c] ;  /* 0x00052c0001537983 */ /* 0x000ee80000300800 */
[----:B-1----:R-:W3:Y:S04]  /*3d200*/  LDL.LU R84, [R1+0x530] ;  /* 0x0005300001547983 */ /* 0x002ee80000300800 */
[----:B------:R-:W3:Y:S04]  /*3d210*/  LDL.LU R85, [R1+0x534] ;  /* 0x0005340001557983 */ /* 0x000ee80000300800 */
[----:B----4-:R-:W4:Y:S04]  /*3d220*/  LDL.LU R86, [R1+0x538] ;  /* 0x0005380001567983 */ /* 0x010f280000300800 */
[----:B------:R-:W4:Y:S04]  /*3d230*/  LDL.LU R87, [R1+0x53c] ;  /* 0x00053c0001577983 */ /* 0x000f280000300800 */
        /* <DEDUP_REMOVED lines=9> */
[C---:B------:R-:W-:Y:S11]  /*3d2d0*/  HMMA.1688.F32.TF32 R76, R72.reuse, R16, R172 ;  /* 0x00000010484c723c */ /* 0x040ff600000810ac */
[----:B------:R-:W-:Y:S04]  /*3d2e0*/  @!UPT UIADD3 URZ, URZ, URZ, URZ ;  /* 0x0000003f3f3ff290 */ /* 0x000fe8000fffe03f */
[----:B------:R-:W-:Y:S01]  /*3d2f0*/  STL.64 [R1+0x350], R188 ;  /* 0x000350bc01007387 */ /* 0x000fe20000100a00 */
[C---:B------:R-:W-:Y:S03]  /*3d300*/  HMMA.1688.F32.TF32 R164, R72.reuse, R20, R164 ;  /* 0x0000001448a4723c */ /* 0x040fe600000810a4 */
[----:B------:R-:W-:Y:S04]  /*3d310*/  STL.64 [R1+0x358], R190 ;  /* 0x000358be01007387 */ /* 0x000fe80000100a00 */
[----:B------:R-:W-:Y:S04]  /*3d320*/  STL.64 [R1+0x340], R180 ;  /* 0x000340b401007387 */ /* 0x000fe80000100a00 */
[----:B------:R-:W-:Y:S04]  /*3d330*/  STL.64 [R1+0x348], R182 ;  /* 0x000348b601007387 */ /* 0x000fe80000100a00 */
[----:B------:R-:W-:Y:S04]  /*3d340*/  STL.64 [R1+0x330], R76 ;  /* 0x0003304c01007387 */ /* 0x000fe80000100a00 */
[----:B------:R2:W-:Y:S02]  /*3d350*/  STL.64 [R1+0x338], R78 ;  /* 0x0003384e01007387 */ /* 0x0005e40000100a00 */
[C---:B--2---:R-:W-:Y:S02]  /*3d360*/  HMMA.1688.F32.TF32 R76, R72.reuse, R28, R144 ;  /* 0x0000001c484c723c */ /* 0x044fe40000081090 */
[----:B------:R-:W-:Y:S04]  /*3d370*/  STL.64 [R1+0x320], R164 ;  /* 0x000320a401007387 */ /* 0x000fe80000100a00 */
[----:B------:R-:W-:Y:S02]  /*3d380*/  STL.64 [R1+0x328], R166 ;  /* 0x000328a601007387 */ /* 0x000fe40000100a00 */
[C---:B------:R-:W-:Y:S02]  /*3d390*/  HMMA.1688.F32.TF32 R140, R72.reuse, R32, R140 ;  /* 0x00000020488c723c */ /* 0x040fe4000008108c */
[----:B------:R-:W-:Y:S04]  /*3d3a0*/  STL.64 [R1+0x310], R156 ;  /* 0x0003109c01007387 */ /* 0x000fe80000100a00 */
[----:B------:R-:W-:Y:S09]  /*3d3b0*/  STL.64 [R1+0x318], R158 ;  /* 0x0003189e01007387 */ /* 0x000ff20000100a00 */
[----:B------:R-:W-:Y:S04]  /*3d3c0*/  STL.64 [R1+0x300], R76 ;  /* 0x0003004c01007387 */ /* 0x000fe80000100a00 */
[----:B------:R2:W-:Y:S02]  /*3d3d0*/  STL.64 [R1+0x308], R78 ;  /* 0x0003084e01007387 */ /* 0x0005e40000100a00 */
[C---:B--2---:R-:W-:Y:S02]  /*3d3e0*/  HMMA.1688.F32.TF32 R76, R72.reuse, R40, R132 ;  /* 0x00000028484c723c */ /* 0x044fe40000081084 */
[----:B------:R-:W-:Y:S04]  /*3d3f0*/  STL.64 [R1+0x2f0], R140 ;  /* 0x0002f08c01007387 */ /* 0x000fe80000100a00 */
[----:B------:R-:W-:Y:S04]  /*3d400*/  STL.64 [R1+0x2f8], R142 ;  /* 0x0002f88e01007387 */ /* 0x000fe80000100a00 */
[----:B------:R-:W-:Y:S01]  /*3d410*/  STL.64 [R1+0x2e0], R136 ;  /* 0x0002e08801007387 */ /* 0x000fe20000100a00 */
[C---:B------:R-:W-:Y:S03]  /*3d420*/  HMMA.1688.F32.TF32 R124, R72.reuse, R48, R124 ;  /* 0x00000030487c723c */ /* 0x040fe6000008107c */
[----:B------:R-:W-:Y:S09]  /*3d430*/  STL.64 [R1+0x2e8], R138 ;  /* 0x0002e88a01007387 */ /* 0x000ff20000100a00 */
        /* <DEDUP_REMOVED lines=11> */
[C---:B--2---:R-:W-:Y:S08]  /*3d4f0*/  HMMA.1688.F32.TF32 R76, R72.reuse, R64, R100 ;  /* 0x00000040484c723c */ /* 0x044ff00000081064 */
        /* <DEDUP_REMOVED lines=8> */
[----:B------:R2:W-:Y:S01]  /*3d580*/  STL.64 [R1+0x2b70], R72 ;  /* 0x002b704801007387 */ /* 0x0005e20000100a00 */
[C---:B-1----:R-:W-:Y:S08]  /*3d590*/  HMMA.1688.F32.TF32 R76, R108.reuse, R8, R92 ;  /* 0x000000086c4c723c */ /* 0x042ff0000008105c */
[C---:B--2---:R-:W-:Y:S11]  /*3d5a0*/  HMMA.1688.F32.TF32 R72, R108.reuse, R12, R88 ;  /* 0x0000000c6c48723c */ /* 0x044ff60000081058 */
[----:B------:R-:W-:Y:S04]  /*3d5b0*/  @!UPT UIADD3 URZ, URZ, URZ, URZ ;  /* 0x0000003f3f3ff290 */ /* 0x000fe8000fffe03f */
[----:B------:R-:W-:Y:S04]  /*3d5c0*/  STL.64 [R1+0x2b88], R78 ;  /* 0x002b884e01007387 */ /* 0x000fe80000100a00 */
[----:B------:R4:W-:Y:S04]  /*3d5d0*/  STL.64 [R1+0x2b80], R76 ;  /* 0x002b804c01007387 */ /* 0x0009e80000100a00 */
[----:B------:R-:W2:Y:S04]  /*3d5e0*/  LDL.LU R96, [R1+0x510] ;  /* 0x0005100001607983 */ /* 0x000ea80000300800 */
[----:B------:R-:W-:Y:S04]  /*3d5f0*/  STL.64 [R1+0x540], R72 ;  /* 0x0005404801007387 */ /* 0x000fe80000100a00 */
[----:B------:R1:W-:Y:S04]  /*3d600*/  STL.64 [R1+0x548], R74 ;  /* 0x0005484a01007387 */ /* 0x0003e80000100a00 */
[----:B------:R-:W2:Y:S04]  /*3d610*/  LDL.LU R97, [R1+0x514] ;  /* 0x0005140001617983 */ /* 0x000ea80000300800 */
[----:B------:R-:W2:Y:S04]  /*3d620*/  LDL.LU R98, [R1+0x518] ;  /* 0x0005180001627983 */ /* 0x000ea80000300800 */
[----:B------:R-:W2:Y:S01]  /*3d630*/  LDL.LU R99, [R1+0x51c] ;  /* 0x00051c0001637983 */ /* 0x000ea20000300800 */
[C---:B----4-:R-:W-:Y:S03]  /*3d640*/  HMMA.1688.F32.TF32 R76, R108.reuse, R16, R84 ;  /* 0x000000106c4c723c */ /* 0x050fe60000081054 */
[----:B------:R-:W3:Y:S05]  /*3d650*/  LDL.LU R120, [R1+0x500] ;  /* 0x0005000001787983 */ /* 0x000eea0000300800 */
[C---:B-1----:R-:W-:Y:S11]  /*3d660*/  HMMA.1688.F32.TF32 R72, R108.reuse, R20, R80 ;  /* 0x000000146c48723c */ /* 0x042ff60000081050 */
[----:B------:R-:W-:Y:S04]  /*3d670*/  @!UPT UIADD3 URZ, URZ, URZ, URZ ;  /* 0x0000003f3f3ff290 */ /* 0x000fe8000fffe03f */
[----:B------:R-:W-:Y:S04]  /*3d680*/  STL.64 [R1+0x530], R76 ;  /* 0x0005304c01007387 */ /* 0x000fe80000100a00 */
[----:B------:R-:W-:Y:S04]  /*3d690*/  STL.64 [R1+0x538], R78 ;  /* 0x0005384e01007387 */ /* 0x000fe80000100a00 */
[----:B------:R-:W-:Y:S04]  /*3d6a0*/  STL.64 [R1+0x520], R72 ;  /* 0x0005204801007387 */ /* 0x000fe80000100a00 */
[----:B------:R2:W-:Y:S04]  /*3d6b0*/  STL.64 [R1+0x528], R74 ;  /* 0x0005284a01007387 */ /* 0x0005e80000100a00 */
        /* <DEDUP_REMOVED lines=27> */
[----:B--2---:R-:W-:Y:S03]  /*3d870*/  HMMA.1688.F32.TF32 R72, R108, R24, R96 ;  /* 0x000000186c48723c */ /* 0x004fe60000081060 */
[----:B------:R-:W2:Y:S11]  /*3d880*/  LDL.LU R96, [R1+0x700] ;  /* 0x0007000001607983 */ /* 0x000eb60000300800 */
[----:B------:R-:W-:Y:S09]  /*3d890*/  @!UPT UIADD3 URZ, URZ, URZ, URZ ;  /* 0x0000003f3f3ff290 */ /* 0x000ff2000fffe03f */
[----:B------:R-:W-:Y:S04]  /*3d8a0*/  STL.64 [R1+0x510], R72 ;  /* 0x0005104801007387 */ /* 0x000fe80000100a00 */
[----:B------:R3:W-:Y:S04]  /*3d8b0*/  STL.64 [R1+0x518], R74 ;  /* 0x0005184a01007387 */ /* 0x0007e80000100a00 */
[----:B------:R-:W2:Y:S04]  /*3d8c0*/  LDL.LU R97, [R1+0x704] ;  /* 0x0007040001617983 */ /* 0x000ea80000300800 */
[----:B------:R-:W2:Y:S04]  /*3d8d0*/  LDL.LU R98, [R1+0x708] ;  /* 0x0007080001627983 */ /* 0x000ea80000300800 */
[----:B------:R-:W2:Y:S01]  /*3d8e0*/  LDL.LU R99, [R1+0x70c] ;  /* 0x00070c0001637983 */ /* 0x000ea20000300800 */
[----:B------:R-:W-:-:S03]  /*3d8f0*/  IMAD.MOV.U32 R103, RZ, RZ, R2 ;  /* 0x000000ffff677224 */ /* 0x000fc600078e0002 */
[----:B------:R-:W2:Y:S04]  /*3d900*/  LDL.LU R100, [R1+0x6f0] ;  /* 0x0006f00001647983 */ /* 0x000ea80000300800 */
[----:B------:R-:W2:Y:S01]  /*3d910*/  LDL.LU R101, [R1+0x6f4] ;  /* 0x0006f40001657983 */ /* 0x000ea20000300800 */
[C---:B---3--:R-:W-:Y:S03]  /*3d920*/  HMMA.1688.F32.TF32 R72, R108.reuse, R28, R120 ;  /* 0x0000001c6c48723c */ /* 0x048fe60000081078 */
[----:B------:R-:W3:Y:S05]  /*3d930*/  LDL.LU R102, [R1+0x6f8] ;  /* 0x0006f80001667983 */ /* 0x000eea0000300800 */
[----:B----4-:R-:W-:Y:S11]  /*3d940*/  HMMA.1688.F32.TF32 R76, R108, R32, R116 ;  /* 0x000000206c4c723c */ /* 0x010ff60000081074 */
[----:B------:R-:W-:Y:S04]  /*3d950*/  @!UPT UIADD3 URZ, URZ, URZ, URZ ;  /* 0x0000003f3f3ff290 */ /* 0x000fe8000fffe03f */
[----:B------:R1:W-:Y:S01]  /*3d960*/  STL.64 [R1+0x500], R72 ;  /* 0x0005004801007387 */ /* 0x0003e20000100a00 */
[----:B------:R-:W-:-:S03]  /*3d970*/  MOV R2, R75 ;  /* 0x0000004b00027202 */ /* 0x000fc60000000f00 */
[----:B------:R4:W-:Y:S01]  /*3d980*/  STL [R1+0x508], R74 ;  /* 0x0005084a01007387 */ /* 0x0009e20000100800 */
[C---:B------:R-:W-:Y:S04]  /*3d990*/  HMMA.1688.F32.TF32 R80, R108.reuse, R40, R80 ;  /* 0x000000286c50723c */ /* 0x040fe80000081050 */
[----:B------:R-:W-:Y:S01]  /*3d9a0*/  IMAD.MOV.U32 R75, RZ, RZ, R76 ;  /* 0x000000ffff4b7224 */ /* 0x000fe200078e004c */
[----:B-1----:R-:W-:Y:S01]  /*3d9b0*/  MOV R73, R78 ;  /* 0x0000004e00497202 */ /* 0x002fe20000000f00 */
[----:B----4-:R-:W-:Y:S02]  /*3d9c0*/  IMAD.MOV.U32 R74, RZ, RZ, R77 ;  /* 0x000000ffff4a7224 */ /* 0x010fe400078e004d */
[----:B------:R-:W-:Y:S02]  /*3d9d0*/  IMAD.MOV.U32 R72, RZ, RZ, R79 ;  /* 0x000000ffff487224 */ /* 0x000fe400078e004f */
[C---:B------:R-:W-:Y:S08]  /*3d9e0*/  HMMA.1688.F32.TF32 R76, R108.reuse, R36, R176 ;  /* 0x000000246c4c723c */ /* 0x040ff000000810b0 */
[C---:B------:R-:W-:Y:S01]  /*3d9f0*/  HMMA.1688.F32.TF32 R84, R108.reuse, R44, R84 ;  /* 0x0000002c6c54723c */ /* 0x040fe20000081054 */
[----:B------:R-:W-:Y:S07]  /*3da00*/  STL [R1+0x2c40], R2 ;  /* 0x002c400201007387 */ /* 0x000fee0000100800 */
[C---:B------:R-:W-:Y:S01]  /*3da10*/  HMMA.1688.F32.TF32 R88, R108.reuse, R48, R88 ;  /* 0x000000306c58723c */ /* 0x040fe20000081058 */
[----:B------:R-:W-:Y:S07]  /*3da20*/  STL.64 [R1+0x2c50], R74 ;  /* 0x002c504a01007387 */ /* 0x000fee0000100a00 */
[----:B------:R-:W-:Y:S01]  /*3da30*/  HMMA.1688.F32.TF32 R92, R108, R52, R92 ;  /* 0x000000346c5c723c */ /* 0x000fe2000008105c */
[----:B------:R-:W-:Y:S04]  /*3da40*/  STL.64 [R1+0x2c48], R72 ;  /* 0x002c484801007387 */ /* 0x000fe80000100a00 */
[----:B------:R-:W-:Y:S04]  /*3da50*/  STL.64 [R1+0x4e0], R76 ;  /* 0x0004e04c01007387 */ /* 0x000fe80000100a00 */
[----:B------:R-:W-:Y:S04]  /*3da60*/  STL [R1+0x4e8], R78 ;  /* 0x0004e84e01007387 */ /* 0x000fe80000100800 */
[----:B------:R-:W-:Y:S04]  /*3da70*/  STL.64 [R1+0x2b38], R82 ;  /* 0x002b385201007387 */ /* 0x000fe80000100a00 */
[----:B------:R-:W-:Y:S04]  /*3da80*/  STL.64 [R1+0x2b30], R80 ;  /* 0x002b305001007387 */ /* 0x000fe80000100a00 */
[----:B------:R-:W-:Y:S04]  /*3da90*/  STL.64 [R1+0x2b48], R86 ;  /* 0x002b485601007387 */ /* 0x000fe80000100a00 */
[----:B------:R-:W-:Y:S04]  /*3daa0*/  STL.64 [R1+0x2b40], R84 ;  /* 0x002b405401007387 */ /* 0x000fe80000100a00 */
[----:B------:R-:W-:Y:S04]  /*3dab0*/  STL.64 [R1+0x2b58], R90 ;  /* 0x002b585a01007387 */ /* 0x000fe80000100a00 */
[----:B------:R-:W-:Y:S01]  /*3dac0*/  STL.64 [R1+0x2b50], R88 ;  /* 0x002b505801007387 */ /* 0x000fe20000100a00 */
[----:B------:R-:W-:-:S03]  /*3dad0*/  MOV R144, R104 ;  /* 0x0000006800907202 */ /* 0x000fc60000000f00 */
[----:B------:R-:W-:Y:S01]  /*3dae0*/  STL.64 [R1+0x2b68], R94 ;  /* 0x002b685e01007387 */ /* 0x000fe20000100a00 */
[----:B------:R-:W-:-:S03]  /*3daf0*/  IMAD.MOV.U32 R145, RZ, RZ, R114 ;  /* 0x000000ffff917224 */ /* 0x000fc600078e0072 */
[----:B------:R-:W-:Y:S01]  /*3db00*/  STL.64 [R1+0x2b60], R92 ;  /* 0x002b605c01007387 */ /* 0x000fe20000100a00 */
[----:B------:R-:W-:Y:S01]  /*3db10*/  IMAD.MOV.U32 R146, RZ, RZ, R113 ;  /* 0x000000ffff927224 */ /* 0x000fe200078e0071 */
[----:B------:R-:W-:Y:S01]  /*3db20*/  MOV R147, R112 ;  /* 0x0000007000937202 */ /* 0x000fe20000000f00 */
[----:B------:R-:W-:Y:S01]  /*3db30*/  IMAD.MOV.U32 R137, RZ, RZ, R105 ;  /* 0x000000ffff897224 */ /* 0x000fe200078e0069 */
[----:B------:R-:W-:Y:S01]  /*3db40*/  MOV R138, R106 ;  /* 0x0000006a008a7202 */ /* 0x000fe20000000f00 */
[----:B------:R-:W-:Y:S01]  /*3db50*/  IMAD.MOV.U32 R139, RZ, RZ, R107 ;  /* 0x000000ffff8b7224 */ /* 0x000fe200078e006b */
[----:B------:R-:W-:Y:S01]  /*3db60*/  LDS R176, [R0+0x20600] ;  /* 0x0206000000b07984 */ /* 0x000fe20000000800 */
[----:B------:R-:W-:-:S03]  /*3db70*/  IMAD.MOV.U32 R140, RZ, RZ, R115 ;  /* 0x000000ffff8c7224 */ /* 0x000fc600078e0073 */
[----:B------:R-:W-:Y:S04]  /*3db80*/  LDS R178, [R0+0x22600] ;  /* 0x0226000000b27984 */ /* 0x000fe80000000800 */
[----:B------:R-:W-:Y:S04]  /*3db90*/  LDS R177, [R3+0x20600] ;  /* 0x0206000003b17984 */ /* 0x000fe80000000800 */
[----:B------:R-:W1:Y:S01]  /*3dba0*/  LDS R179, [R3+0x22600] ;  /* 0x0226000003b37984 */ /* 0x000e620000000800 */
[----:B--2---:R-:W-:Y:S11]  /*3dbb0*/  HMMA.1688.F32.TF32 R96, R108, R56, R96 ;  /* 0x000000386c60723c */ /* 0x004ff60000081060 */
[----:B------:R-:W-:Y:S11]  /*3dbc0*/  @!UPT UIADD3 URZ, URZ, URZ, URZ ;  /* 0x0000003f3f3ff290 */ /* 0x000ff6000fffe03f */
[----:B------:R-:W-:Y:S01]  /*3dbd0*/  @!UPT UIADD3 URZ, URZ, URZ, URZ ;  /* 0x0000003f3f3ff290 */ /* 0x000fe2000fffe03f */
[----:B------:R-:W-:Y:S04]  /*3dbe0*/  STL.64 [R1+0x2b98], R98 ;  /* 0x002b986201007387 */ /* 0x000fe80000100a00 */
[----:B------:R2:W-:Y:S04]  /*3dbf0*/  STL.64 [R1+0x2b90], R96 ;  /* 0x002b906001007387 */ /* 0x0005e80000100a00 */
        /* <DEDUP_REMOVED lines=8> */
[----:B------:R-:W1:Y:S04]  /*3dc80*/  LDL.LU R116, [R1+0x6e0] ;  /* 0x0006e00001747983 */ /* 0x000e680000300800 */
[----:B------:R-:W1:Y:S04]  /*3dc90*/  LDL.LU R117, [R1+0x6e4] ;  /* 0x0006e40001757983 */ /* 0x000e680000300800 */
[----:B------:R-:W1:Y:S04]  /*3dca0*/  LDL.LU R118, [R1+0x6e8] ;  /* 0x0006e80001767983 */ /* 0x000e680000300800 */
[----:B------:R-:W1:Y:S04]  /*3dcb0*/  LDL.LU R119, [R1+0x6ec] ;  /* 0x0006ec0001777983 */ /* 0x000e680000300800 */
        /* <DEDUP_REMOVED lines=9> */
[----:B----4-:R-:W-:Y:S01]  /*3dd50*/  IMAD.MOV.U32 R136, RZ, RZ, R104 ;  /* 0x000000ffff887224 */ /* 0x010fe200078e0068 */
[----:B--2---:R-:W-:Y:S01]  /*3dd60*/  MOV R135, R114 ;  /* 0x0000007200877202 */ /* 0x004fe20000000f00 */
[----:B---3--:R-:W-:-:S02]  /*3dd70*/  IMAD.MOV.U32 R134, RZ, RZ, R113 ;  /* 0x000000ffff867224 */ /* 0x008fc400078e0071 */
[----:B------:R-:W-:Y:S02]  /*3dd80*/  IMAD.MOV.U32 R133, RZ, RZ, R112 ;  /* 0x000000ffff857224 */ /* 0x000fe400078e0070 */
[----:B------:R-:W2:Y:S04]  /*3dd90*/  LDL.LU R112, [R1+0x2dc4] ;  /* 0x002dc40001707983 */ /* 0x000ea80000300800 */
[----:B------:R-:W2:Y:S04]  /*3dda0*/  LDL.LU R113, [R1+0x2dc0] ;  /* 0x002dc00001717983 */ /* 0x000ea80000300800 */
[----:B------:R-:W2:Y:S04]  /*3ddb0*/  LDL.LU R114, [R1+0x2dbc] ;  /* 0x002dbc0001727983 */ /* 0x000ea80000300800 */
[----:B------:R-:W3:Y:S04]  /*3ddc0*/  LDL.LU R104, [R1+0x2db8] ;  /* 0x002db80001687983 */ /* 0x000ee80000300800 */
[----:B------:R-:W3:Y:S04]  /*3ddd0*/  LDL.LU R105, [R1+0x2db4] ;  /* 0x002db40001697983 */ /* 0x000ee80000300800 */
[----:B------:R-:W3:Y:S04]  /*3dde0*/  LDL.LU R106, [R1+0x2db0] ;  /* 0x002db000016a7983 */ /* 0x000ee80000300800 */
[----:B------:R-:W3:Y:S04]  /*3ddf0*/  LDL.LU R107, [R1+0x2dac] ;  /* 0x002dac00016b7983 */ /* 0x000ee80000300800 */
[----:B------:R-:W2:Y:S04]  /*3de00*/  LDL.LU R115, [R1+0x2da8] ;  /* 0x002da80001737983 */ /* 0x000ea80000300800 */
[----:B------:R-:W4:Y:S04]  /*3de10*/  LDL.LU R141, [R1+0x684] ;  /* 0x00068400018d7983 */ /* 0x000f280000300800 */
[----:B------:R-:W4:Y:S04]  /*3de20*/  LDL.LU R142, [R1+0x688] ;  /* 0x00068800018e7983 */ /* 0x000f280000300800 */
[----:B------:R-:W4:Y:S01]  /*3de30*/  LDL.LU R143, [R1+0x68c] ;  /* 0x00068c00018f7983 */ /* 0x000f220000300800 */
[----:B------:R-:W-:Y:S08]  /*3de40*/  HMMA.1688.F32.TF32 R100, R108, R60, R100 ;  /* 0x0000003c6c64723c */ /* 0x000ff00000081064 */
[C---:B-1----:R-:W-:Y:S08]  /*3de50*/  HMMA.1688.F32.TF32 R116, R176.reuse, R8, R116 ;  /* 0x00000008b074723c */ /* 0x042ff00000081074 */
[C---:B------:R-:W-:Y:S08]  /*3de60*/  HMMA.1688.F32.TF32 R120, R176.reuse, R12, R120 ;  /* 0x0000000cb078723c */ /* 0x040ff00000081078 */
[C---:B------:R-:W-:Y:S08]  /*3de70*/  HMMA.1688.F32.TF32 R124, R176.reuse, R16, R124 ;  /* 0x00000010b07c723c */ /* 0x040ff0000008107c */
[C---:B------:R-:W-:Y:S08]  /*3de80*/  HMMA.1688.F32.TF32 R128, R176.reuse, R20, R128 ;  /* 0x00000014b080723c */ /* 0x040ff00000081080 */
[C---:B------:R-:W-:Y:S01]  /*3de90*/  HMMA.1688.F32.TF32 R132, R176.reuse, R24, R132 ;  /* 0x00000018b084723c */ /* 0x040fe20000081084 */
[----:B------:R1:W-:Y:S07]  /*3dea0*/  STL.64 [R1+0x2ba8], R102 ;  /* 0x002ba86601007387 */ /* 0x0003ee0000100a00 */
[----:B------:R-:W-:Y:S01]  /*3deb0*/  HMMA.1688.F32.TF32 R136, R176, R28, R136 ;  /* 0x0000001cb088723c */ /* 0x000fe20000081088 */
[----:B------:R1:W-:Y:S01]  /*3dec0*/  STL.64 [R1+0x2ba0], R100 ;  /* 0x002ba06401007387 */ /* 0x0003e20000100a00 */
[----:B------:R-:W-:Y:S01]  /*3ded0*/  IMAD.MOV.U32 R199, RZ, RZ, R148 ;  /* 0x000000ffffc77224 */ /* 0x000fe200078e0094 */
[----:B------:R-:W-:Y:S01]  /*3dee0*/  MOV R198, R149 ;  /* 0x0000009500c67202 */ /* 0x000fe20000000f00 */
[----:B------:R-:W-:Y:S01]  /*3def0*/  IMAD.MOV.U32 R197, RZ, RZ, R150 ;  /* 0x000000ffffc57224 */ /* 0x000fe200078e0096 */
[----:B------:R-:W-:Y:S01]  /*3df00*/  MOV R207, R152 ;  /* 0x0000009800cf7202 */ /* 0x000fe20000000f00 */
[----:B------:R-:W-:-:S02]  /*3df10*/  IMAD.MOV.U32 R196, RZ, RZ, R151 ;  /* 0x000000ffffc47224 */ /* 0x000fc400078e0097 */
[----:B------:R-:W-:Y:S01]  /*3df20*/  IMAD.MOV.U32 R206, RZ, RZ, R153 ;  /* 0x000000ffffce7224 */ /* 0x000fe200078e0099 */
[----:B------:R-:W-:Y:S01]  /*3df30*/  MOV R204, R155 ;  /* 0x0000009b00cc7202 */ /* 0x000fe20000000f00 */
[----:B------:R-:W-:Y:S01]  /*3df40*/  IMAD.MOV.U32 R205, RZ, RZ, R154 ;  /* 0x000000ffffcd7224 */ /* 0x000fe200078e009a */
[----:B------:R-:W-:Y:S01]  /*3df50*/  HMMA.1688.F32.TF32 R144, R176, R36, R144 ;  /* 0x00000024b090723c */ /* 0x000fe20000081090 */
[----:B------:R-:W-:Y:S01]  /*3df60*/  IMAD.MOV.U32 R200, RZ, RZ, R168 ;  /* 0x000000ffffc87224 */ /* 0x000fe200078e00a8 */
[----:B------:R-:W-:Y:S01]  /*3df70*/  MOV R201, R169 ;  /* 0x000000a900c97202 */ /* 0x000fe20000000f00 */
[----:B------:R-:W-:Y:S02]  /*3df80*/  IMAD.MOV.U32 R252, RZ, RZ, R203 ;  /* 0x000000fffffc7224 */ /* 0x000fe400078e00cb */
[----:B------:R-:W-:Y:S02]  /*3df90*/  IMAD.MOV.U32 R202, RZ, RZ, R170 ;  /* 0x000000ffffca7224 */ /* 0x000fe400078e00aa */
[----:B------:R-:W-:Y:S01]  /*3dfa0*/  IMAD.MOV.U32 R203, RZ, RZ, R160 ;  /* 0x000000ffffcb7224 */ /* 0x000fe200078e00a0 */
[----:B------:R-:W-:Y:S01]  /*3dfb0*/  MOV R232, R161 ;  /* 0x000000a100e87202 */ /* 0x000fe20000000f00 */
[----:B------:R-:W-:-:S02]  /*3dfc0*/  IMAD.MOV.U32 R233, RZ, RZ, R162 ;  /* 0x000000ffffe97224 */ /* 0x000fc400078e00a2 */
[----:B------:R-:W-:Y:S01]  /*3dfd0*/  IMAD.MOV.U32 R234, RZ, RZ, R163 ;  /* 0x000000ffffea7224 */ /* 0x000fe200078e00a3 */
[C---:B---3--:R-:W-:Y:S08]  /*3dfe0*/  HMMA.1688.F32.TF32 R104, R108.reuse, R64, R104 ;  /* 0x000000406c68723c */ /* 0x048ff00000081068 */
[----:B--2---:R-:W-:Y:S08]  /*3dff0*/  HMMA.1688.F32.TF32 R108, R108, R68, R112 ;  /* 0x000000446c6c723c */ /* 0x004ff00000081070 */
[----:B----4-:R-:W-:Y:S01]  /*3e000*/  HMMA.1688.F32.TF32 R140, R176, R32, R140 ;  /* 0x00000020b08c723c */ /* 0x010fe2000008108c */
[----:B------:R-:W-:Y:S01]  /*3e010*/  MOV R235, R171 ;  /* 0x000000ab00eb7202 */ /* 0x000fe20000000f00 */
[----:B------:R-:W-:Y:S01]  /*3e020*/  IMAD.MOV.U32 R72, RZ, RZ, R7 ;  /* 0x000000ffff487224 */ /* 0x000fe200078e0007 */
[----:B------:R-:W-:Y:S01]  /*3e030*/  MOV R74, R238 ;  /* 0x000000ee004a7202 */ /* 0x000fe20000000f00 */
[----:B------:R-:W-:-:S02]  /*3e040*/  IMAD.MOV.U32 R73, RZ, RZ, R239 ;  /* 0x000000ffff497224 */ /* 0x000fc400078e00ef */
[----:B------:R-:W-:Y:S01]  /*3e050*/  IMAD.MOV.U32 R75, RZ, RZ, R237 ;  /* 0x000000ffff4b7224 */ /* 0x000fe200078e00ed */
[----:B------:R-:W-:Y:S04]  /*3e060*/  STL.64 [R1+0x2bb8], R106 ;  /* 0x002bb86a01007387 */ /* 0x000fe80000100a00 */
[----:B------:R2:W-:Y:S04]  /*3e070*/  STL.64 [R1+0x2bb0], R104 ;  /* 0x002bb06801007387 */ /* 0x0005e80000100a00 */
[----:B------:R-:W-:Y:S04]  /*3e080*/  STL.64 [R1+0x2bc8], R110 ;  /* 0x002bc86e01007387 */ /* 0x000fe80000100a00 */
[----:B------:R3:W-:Y:S04]  /*3e090*/  STL.64 [R1+0x2bc0], R108 ;  /* 0x002bc06c01007387 */ /* 0x0007e80000100a00 */
        /* <DEDUP_REMOVED lines=75> */
[----:B------:R-:W-:Y:S01]  /*3e550*/  IMAD.MOV.U32 R98, RZ, RZ, R50 ;  /* 0x000000ffff627224 */ /* 0x000fe200078e0032 */
[----:B-1----:R-:W-:Y:S01]  /*3e560*/  MOV R102, R42 ;  /* 0x0000002a00667202 */ /* 0x002fe20000000f00 */
        /* <DEDUP_REMOVED lines=8> */
[C---:B--2---:R-:W-:Y:S08]  /*3e5f0*/  HMMA.1688.F32.TF32 R148, R176.reuse, R40, R148 ;  /* 0x00000028b094723c */ /* 0x044ff00000081094 */
[C---:B---3--:R-:W-:Y:S08]  /*3e600*/  HMMA.1688.F32.TF32 R152, R176.reuse, R44, R152 ;  /* 0x0000002cb098723c */ /* 0x048ff00000081098 */
[C---:B----4-:R-:W-:Y:S07]  /*3e610*/  HMMA.1688.F32.TF32 R156, R176.reuse, R48, R156 ;  /* 0x00000030b09c723c */ /* 0x050fee000008109c */
[----:B------:R-:W-:Y:S04]  /*3e620*/  STL.64 [R1+0x2c70], R150 ;  /* 0x002c709601007387 */ /* 0x000fe80000100a00 */
[----:B------:R-:W-:Y:S04]  /*3e630*/  STL.64 [R1+0x2c68], R148 ;  /* 0x002c689401007387 */ /* 0x000fe80000100a00 */
[----:B------:R-:W-:Y:S04]  /*3e640*/  STL.64 [R1+0x2c80], R154 ;  /* 0x002c809a01007387 */ /* 0x000fe80000100a00 */
[----:B------:R-:W-:Y:S04]  /*3e650*/  STL.64 [R1+0x2c78], R152 ;  /* 0x002c789801007387 */ /* 0x000fe80000100a00 */
[----:B------:R-:W-:Y:S04]  /*3e660*/  STL.64 [R1+0x2c90], R158 ;  /* 0x002c909e01007387 */ /* 0x000fe80000100a00 */
[----:B------:R-:W-:Y:S01]  /*3e670*/  STL.64 [R1+0x2c88], R156 ;  /* 0x002c889c01007387 */ /* 0x000fe20000100a00 */
[----:B------:R-:W-:Y:S11]  /*3e680*/  HMMA.1688.F32.TF32 R160, R176, R52, R160 ;  /* 0x00000034b0a0723c */ /* 0x000ff600000810a0 */
[----:B------:R-:W-:Y:S11]  /*3e690*/  @!UPT UIADD3 URZ, URZ, URZ, URZ ;  /* 0x0000003f3f3ff290 */ /* 0x000ff6000fffe03f */
[----:B------:R-:W-:Y:S01]  /*3e6a0*/  @!UPT UIADD3 URZ, URZ, URZ, URZ ;  /* 0x0000003f3f3ff290 */ /* 0x000fe2000fffe03f */
        /* <DEDUP_REMOVED lines=46> */
[----:B------:R-:W-:Y:S02]  /*3e990*/  IMAD.MOV.U32 R116, RZ, RZ, R10 ;  /* 0x000000ffff747224 */ /* 0x000fe400078e000a */
[----:B------:R-:W-:Y:S01]  /*3e9a0*/  IMAD.MOV.U32 R117, RZ, RZ, R11 ;  /* 0x000000ffff757224 */ /* 0x000fe200078e000b */
[----:B--2---:R-:W-:Y:S01]  /*3e9b0*/  MOV R123, R7 ;  /* 0x00000007007b7202 */ /* 0x004fe20000000f00 */
[----:B---3--:R-:W-:Y:S02]  /*3e9c0*/  IMAD.MOV.U32 R122, RZ, RZ, R239 ;  /* 0x000000ffff7a7224 */ /* 0x008fe400078e00ef */
[----:B----4-:R-:W-:Y:S02]  /*3e9d0*/  IMAD.MOV.U32 R121, RZ, RZ, R238 ;  /* 0x000000ffff797224 */ /* 0x010fe400078e00ee */
[----:B------:R-:W-:Y:S01]  /*3e9e0*/  IMAD.MOV.U32 R127, RZ, RZ, R240 ;  /* 0x000000ffff7f7224 */ /* 0x000fe200078e00f0 */
[----:B------:R-:W-:Y:S01]  /*3e9f0*/  MOV R126, R6 ;  /* 0x00000006007e7202 */ /* 0x000fe20000000f00 */
[----:B------:R-:W-:-:S02]  /*3ea00*/  IMAD.MOV.U32 R125, RZ, RZ, R5 ;  /* 0x000000ffff7d7224 */ /* 0x000fc400078e0005 */
[----:B------:R-:W-:Y:S01]  /*3ea10*/  IMAD.MOV.U32 R124, RZ, RZ, R4 ;  /* 0x000000ffff7c7224 */ /* 0x000fe200078e0004 */
[----:B------:R-:W-:Y:S01]  /*3ea20*/  MOV R131, R18 ;  /* 0x0000001200837202 */ /* 0x000fe20000000f00 */
[----:B------:R-:W-:Y:S02]  /*3ea30*/  IMAD.MOV.U32 R130, RZ, RZ, R26 ;  /* 0x000000ffff827224 */ /* 0x000fe400078e001a */
[----:B------:R-:W-:Y:S01]  /*3ea40*/  IMAD.MOV.U32 R129, RZ, RZ, R31 ;  /* 0x000000ffff817224 */ /* 0x000fe200078e001f */
[----:B------:R-:W-:Y:S02]  /*3ea50*/  MOV R128, R30 ;  /* 0x0000001e00807202 */ /* 0x000fe40000000f00 */
[----:B------:R-:W2:Y:S04]  /*3ea60*/  LDL.LU R30, [R1+0x2d04] ;  /* 0x002d0400011e7983 */ /* 0x000ea80000300800 */
[----:B------:R-:W2:Y:S04]  /*3ea70*/  LDL.LU R31, [R1+0x2d00] ;  /* 0x002d0000011f7983 */ /* 0x000ea80000300800 */
[----:B------:R-:W3:Y:S04]  /*3ea80*/  LDL.LU R26, [R1+0x2cfc] ;  /* 0x002cfc00011a7983 */ /* 0x000ee80000300800 */
[----:B------:R-:W4:Y:S04]  /*3ea90*/  LDL.LU R18, [R1+0x2cf8] ;  /* 0x002cf80001127983 */ /* 0x000f280000300800 */
[----:B------:R-:W2:Y:S04]  /*3eaa0*/  LDL.LU R4, [R1+0x2cf4] ;  /* 0x002cf40001047983 */ /* 0x000ea80000300800 */
[----:B------:R-:W2:Y:S04]  /*3eab0*/  LDL.LU R5, [R1+0x2cf0] ;  /* 0x002cf00001057983 */ /* 0x000ea80000300800 */
[----:B------:R-:W2:Y:S04]  /*3eac0*/  LDL.LU R6, [R1+0x2cec] ;  /* 0x002cec0001067983 */ /* 0x000ea80000300800 */
[----:B------:R-:W2:Y:S01]  /*3ead0*/  LDL.LU R240, [R1+0x2ce8] ;  /* 0x002ce80001f07983 */ /* 0x000ea20000300800 */
[----:B------:R-:W-:-:S03]  /*3eae0*/  MOV R120, R237 ;  /* 0x000000ed00787202 */ /* 0x000fc60000000f00 */
        /* <DEDUP_REMOVED lines=10> */
[C---:B------:R-:W-:Y:S08]  /*3eb90*/  HMMA.1688.F32.TF32 R164, R176.reuse, R56, R164 ;  /* 0x00000038b0a4723c */ /* 0x040ff000000810a4 */
[C---:B------:R-:W-:Y:S08]  /*3eba0*/  HMMA.1688.F32.TF32 R168, R176.reuse, R60, R168 ;  /* 0x0000003cb0a8723c */ /* 0x040ff000000810a8 */
[C---:B------:R-:W-:Y:S08]  /*3ebb0*/  HMMA.1688.F32.TF32 R172, R176.reuse, R64, R172 ;  /* 0x00000040b0ac723c */ /* 0x040ff000000810ac */
[----:B------:R-:W-:Y:S01]  /*3ebc0*/  HMMA.1688.F32.TF32 R176, R176, R68, R188 ;  /* 0x00000044b0b0723c */ /* 0x000fe200000810bc */
[----:B------:R-:W-:Y:S04]  /*3ebd0*/  LDS R188, [R0+0x24000] ;  /* 0x0240000000bc7984 */ /* 0x000fe80000000800 */
[----:B------:R-:W-:Y:S04]  /*3ebe0*/  LDS R190, [R0+0x26000] ;  /* 0x0260000000be7984 */ /* 0x000fe80000000800 */
[----:B------:R-:W-:Y:S04]  /*3ebf0*/  LDS R189, [R3+0x24000] ;  /* 0x0240000003bd7984 */ /* 0x000fe80000000800 */
[----:B------:R-:W2:Y:S01]  /*3ec00*/  LDS R191, [R3+0x26000] ;  /* 0x0260000003bf7984 */ /* 0x000ea20000000800 */
[C---:B-1----:R-:W-:Y:S01]  /*3ec10*/  HMMA.1688.F32.TF32 R184, R112.reuse, R12, R184 ;  /* 0x0000000c70b8723c */ /* 0x042fe200000810b8 */
[----:B------:R-:W-:Y:S01]  /*3ec20*/  MOV R118, R14 ;  /* 0x0000000e00767202 */ /* 0x000fe20000000f00 */
[----:B------:R-:W-:Y:S01]  /*3ec30*/  IMAD.MOV.U32 R119, RZ, RZ, R15 ;  /* 0x000000ffff777224 */ /* 0x000fe200078e000f */
[----:B------:R-:W3:Y:S04]  /*3ec40*/  LDL.LU R14, [R1+0x2cbc] ;  /* 0x002cbc00010e7983 */ /* 0x000ee80000300800 */
[----:B------:R-:W3:Y:S01]  /*3ec50*/  LDL.LU R15, [R1+0x2cb8] ;  /* 0x002cb800010f7983 */ /* 0x000ee20000300800 */
[----:B------:R-:W-:Y:S08]  /*3ec60*/  HMMA.1688.F32.TF32 R180, R112, R8, R180 ;  /* 0x0000000870b4723c */ /* 0x000ff000000810b4 */
[----:B--2---:R-:W-:Y:S11]  /*3ec70*/  HMMA.1688.F32.TF32 R76, R188, R10, R76 ;  /* 0x0000000abc4c723c */ /* 0x004ff6000008104c */
[----:B------:R-:W-:Y:S11]  /*3ec80*/  @!UPT UIADD3 URZ, URZ, URZ, URZ ;  /* 0x0000003f3f3ff290 */ /* 0x000ff6000fffe03f */
[----:B------:R-:W-:Y:S02]  /*3ec90*/  @!UPT UIADD3 URZ, URZ, URZ, URZ ;  /* 0x0000003f3f3ff290 */ /* 0x000fe4000fffe03f */
[----:B------:R-:W-:Y:S01]  /*3eca0*/  IMAD.MOV.U32 R13, RZ, RZ, R76 ;  /* 0x000000ffff0d7224 */ /* 0x000fe200078e004c */
[----:B------:R-:W-:Y:S01]  /*3ecb0*/  MOV R12, R77 ;  /* 0x0000004d000c7202 */ /* 0x000fe20000000f00 */
[----:B------:R-:W-:Y:S01]  /*3ecc0*/  IMAD.MOV.U32 R9, RZ, RZ, R78 ;  /* 0x000000ffff097224 */ /* 0x000fe200078e004e */
[----:B------:R-:W-:Y:S01]  /*3ecd0*/  MOV R76, R19 ;  /* 0x00000013004c7202 */ /* 0x000fe20000000f00 */
[----:B------:R-:W-:Y:S01]  /*3ece0*/  IMAD.MOV.U32 R77, RZ, RZ, R27 ;  /* 0x000000ffff4d7224 */ /* 0x000fe200078e001b */
[----:B------:R-:W4:Y:S01]  /*3ecf0*/  LDL.LU R19, [R1+0x2cb4] ;  /* 0x002cb40001137983 */ /* 0x000f220000300800 */
[----:B------:R-:W-:Y:S01]  /*3ed00*/  IMAD.MOV.U32 R8, RZ, RZ, R79 ;  /* 0x000000ffff087224 */ /* 0x000fe200078e004f */
[----:B------:R-:W-:Y:S01]  /*3ed10*/  MOV R79, R23 ;  /* 0x00000017004f7202 */ /* 0x000fe20000000f00 */
[----:B------:R-:W-:Y:S01]  /*3ed20*/  IMAD.MOV.U32 R78, RZ, RZ, R22 ;  /* 0x000000ffff4e7224 */ /* 0x000fe200078e0016 */
[----:B------:R-:W3:Y:S04]  /*3ed30*/  LDL.LU R27, [R1+0x2cb0] ;  /* 0x002cb000011b7983 */ /* 0x000ee80000300800 */
        /* <DEDUP_REMOVED lines=20> */
[----:B-1----:R-:W-:Y:S08]  /*3ee80*/  HMMA.1688.F32.TF32 R76, R112, R10, R76 ;  /* 0x0000000a704c723c */ /* 0x002ff0000008104c */
[C---:B----4-:R-:W-:Y:S08]  /*3ee90*/  HMMA.1688.F32.TF32 R124, R188.reuse, R18, R124 ;  /* 0x00000012bc7c723c */ /* 0x050ff0000008107c */
[C---:B--2---:R-:W-:Y:S11]  /*3eea0*/  HMMA.1688.F32.TF32 R120, R188.reuse, R22, R120 ;  /* 0x00000016bc78723c */ /* 0x044ff60000081078 */
[----:B------:R-:W-:Y:S05]  /*3eeb0*/  @!UPT UIADD3 URZ, URZ, URZ, URZ ;  /* 0x0000003f3f3ff290 */ /* 0x000fea000fffe03f */
[----:B------:R-:W-:Y:S01]  /*3eec0*/  IMAD.MOV.U32 R29, RZ, RZ, R124 ;  /* 0x000000ffff1d7224 */ /* 0x000fe200078e007c */
[----:B------:R-:W-:Y:S01]  /*3eed0*/  MOV R28, R125 ;  /* 0x0000007d001c7202 */ /* 0x000fe20000000f00 */
[----:B------:R-:W-:Y:S02]  /*3eee0*/  IMAD.MOV.U32 R25, RZ, RZ, R126 ;  /* 0x000000ffff197224 */ /* 0x000fe400078e007e */
[----:B------:R-:W-:Y:S02]  /*3eef0*/  IMAD.MOV.U32 R24, RZ, RZ, R127 ;  /* 0x000000ffff187224 */ /* 0x000fe400078e007f */
[----:B---3--:R-:W-:Y:S02]  /*3ef00*/  HMMA.1688.F32.TF32 R124, R188, R26, R116 ;  /* 0x0000001abc7c723c */ /* 0x008fe40000081074 */
[----:B------:R-:W-:Y:S01]  /*3ef10*/  MOV R37, R120 ;  /* 0x0000007800257202 */ /* 0x000fe20000000f00 */
[----:B------:R-:W-:Y:S01]  /*3ef20*/  IMAD.MOV.U32 R36, RZ, RZ, R121 ;  /* 0x000000ffff247224 */ /* 0x000fe200078e0079 */
[----:B------:R-:W-:Y:S01]  /*3ef30*/  MOV R32, R123 ;  /* 0x0000007b00207202 */ /* 0x000fe20000000f00 */
[----:B------:R-:W-:-:S03]  /*3ef40*/  IMAD.MOV.U32 R33, RZ, RZ, R122 ;  /* 0x000000ffff217224 */ /* 0x000fc600078e007a */
        /* <DEDUP_REMOVED lines=32> */
[----:B------:R-:W-:Y:S04]  /*3f150*/  STL.64 [R1+0x8], R82 ;  /* 0x0000085201007387 */ /* 0x000fe80000100a00 */
[----:B------:R1:W-:Y:S04]  /*3f160*/  STL.64 [R1+0x730], R72 ;  /* 0x0007304801007387 */ /* 0x0003e80000100a00 */
[----:B------:R2:W-:Y:S04]  /*3f170*/  STL.64 [R1+0x738], R74 ;  /* 0x0007384a01007387 */ /* 0x0005e80000100a00 */
[----:B-1----:R-:W3:Y:S04]  /*3f180*/  LDL.LU R72, [R1+0x450] ;  /* 0x0004500001487983 */ /* 0x002ee80000300800 */
[----:B------:R1:W-:Y:S04]  /*3f190*/  STL.64 [R1+0x1d0], R76 ;  /* 0x0001d04c01007387 */ /* 0x0003e80000100a00 */
[----:B------:R4:W-:Y:S04]  /*3f1a0*/  STL.64 [R1+0x1d8], R78 ;  /* 0x0001d84e01007387 */ /* 0x0009e80000100a00 */
        /* <DEDUP_REMOVED lines=72> */
[----:B------:R-:W-:Y:S01]  /*3f630*/  IMAD.MOV.U32 R21, RZ, RZ, R128 ;  /* 0x000000ffff157224 */ /* 0x000fe200078e0080 */
[----:B------:R-:W-:Y:S01]  /*3f640*/  MOV R17, R130 ;  /* 0x0000008200117202 */ /* 0x000fe20000000f00 */
[----:B------:R-:W-:Y:S01]  /*3f650*/  IMAD.MOV.U32 R20, RZ, RZ, R129 ;  /* 0x000000ffff147224 */ /* 0x000fe200078e0081 */
[----:B------:R-:W3:Y:S01]  /*3f660*/  LDL.LU R128, [R1+0x120] ;  /* 0x0001200001807983 */ /* 0x000ee20000300800 */
[----:B------:R-:W-:-:S03]  /*3f670*/  IMAD.MOV.U32 R16, RZ, RZ, R131 ;  /* 0x000000ffff107224 */ /* 0x000fc600078e0083 */
        /* <DEDUP_REMOVED lines=21> */
[----:B----4-:R-:W4:Y:S04]  /*3f7d0*/  LDL.LU R78, [R1+0x268] ;  /* 0x00026800014e7983 */ /* 0x010f280000300800 */
        /* <DEDUP_REMOVED lines=17> */
[----:B------:R2:W-:Y:S04]  /*3f8f0*/  STL.64 [R1+0x1c8], R162 ;  /* 0x0001c8a201007387 */ /* 0x0005e80000100a00 */
[----:B--2---:R-:W2:Y:S04]  /*3f900*/  LDL.LU.64 R162, [R1+0x2ca0] ;  /* 0x002ca00001a27983 */ /* 0x004ea80000300a00 */
[----:B------:R-:W2:Y:S04]  /*3f910*/  LDL.LU.64 R160, [R1+0x2c98] ;  /* 0x002c980001a07983 */ /* 0x000ea80000300a00 */
[----:B------:R-:W-:Y:S04]  /*3f920*/  STL.64 [R1+0x1b0], R244 ;  /* 0x0001b0f401007387 */ /* 0x000fe80000100a00 */
[----:B------:R3:W-:Y:S01]  /*3f930*/  STL.64 [R1+0x1b8], R246 ;  /* 0x0001b8f601007387 */ /* 0x0007e20000100a00 */
[C---:B------:R-:W-:Y:S08]  /*3f940*/  HMMA.1688.F32.TF32 R144, R112.reuse, R38, R144 ;  /* 0x000000267090723c */ /* 0x040ff00000081090 */
[C---:B---3--:R-:W-:Y:S08]  /*3f950*/  HMMA.1688.F32.TF32 R244, R112.reuse, R22, R248 ;  /* 0x0000001670f4723c */ /* 0x048ff000000810f8 */
[C---:B------:R-:W-:Y:S08]  /*3f960*/  HMMA.1688.F32.TF32 R128, R112.reuse, R54, R128 ;  /* 0x000000367080723c */ /* 0x040ff00000081080 */
[----:B------:R-:W-:Y:S01]  /*3f970*/  HMMA.1688.F32.TF32 R108, R112, R70, R108 ;  /* 0x00000046706c723c */ /* 0x000fe2000008106c */
[----:B------:R-:W-:Y:S01]  /*3f980*/  IMAD.MOV.U32 R79, RZ, RZ, R252 ;  /* 0x000000ffff4f7224 */ /* 0x000fe200078e00fc */
[----:B------:R-:W-:Y:S04]  /*3f990*/  LDS R112, [R0+0x24300] ;  /* 0x0243000000707984 */ /* 0x000fe80000000800 */
[----:B------:R-:W-:Y:S02]  /*3f9a0*/  LDS R114, [R0+0x26300] ;  /* 0x0263000000727984 */ /* 0x000fe40000000800 */
[C---:B-1----:R-:W-:Y:S02]  /*3f9b0*/  HMMA.1688.F32.TF32 R100, R188.reuse, R14, R100 ;  /* 0x0000000ebc64723c */ /* 0x042fe40000081064 */
[----:B------:R-:W-:Y:S04]  /*3f9c0*/  STL.64 [R1+0x1a0], R244 ;  /* 0x0001a0f401007387 */ /* 0x000fe80000100a00 */
[----:B------:R-:W-:Y:S02]  /*3f9d0*/  STL.64 [R1+0x1a8], R246 ;  /* 0x0001a8f601007387 */ /* 0x000fe40000100a00 */
[C---:B------:R-:W-:Y:S02]  /*3f9e0*/  HMMA.1688.F32.TF32 R104, R188.reuse, R10, R104 ;  /* 0x0000000abc68723c */ /* 0x040fe40000081068 */
        /* <DEDUP_REMOVED lines=21> */
[----:B------:R-:W-:Y:S01]  /*3fb40*/  STL.64 [R1+0x118], R122 ;  /* 0x0001187a01007387 */ /* 0x000fe20000100a00 */
[----:B------:R-:W-:-:S03]  /*3fb50*/  IMAD.MOV.U32 R252, RZ, RZ, R103 ;  /* 0x000000fffffc7224 */ /* 0x000fc600078e0067 */
        /* <DEDUP_REMOVED lines=8> */
[----:B------:R1:W-:Y:S04]  /*3fbe0*/  STL [R1+0x2b2c], R252 ;  /* 0x002b2cfc01007387 */ /* 0x0003e80000100800 */
[----:B------:R-:W-:Y:S04]  /*3fbf0*/  STL.64 [R1+0x9e0], R92 ;  /* 0x0009e05c01007387 */ /* 0x000fe80000100a00 */
[----:B------:R-:W-:Y:S01]  /*3fc00*/  STL.64 [R1+0x9f0], R96 ;  /* 0x0009f06001007387 */ /* 0x000fe20000100a00 */
[----:B-1----:R-:W-:-:S03]  /*3fc10*/  MOV R252, R95 ;  /* 0x0000005f00fc7202 */ /* 0x002fc60000000f00 */
[----:B------:R-:W-:Y:S04]  /*3fc20*/  STL.64 [R1+0x9f8], R98 ;  /* 0x0009f86201007387 */ /* 0x000fe80000100a00 */
[----:B------:R1:W-:Y:S04]  /*3fc30*/  STL [R1+0x9e8], R94 ;  /* 0x0009e85e01007387 */ /* 0x0003e80000100800 */
[----:B------:R-:W-:Y:S04]  /*3fc40*/  LDS R113, [R3+0x24300] ;  /* 0x0243000003717984 */ /* 0x000fe80000000800 */
[----:B------:R-:W3:Y:S01]  /*3fc50*/  LDS R115, [R3+0x26300] ;  /* 0x0263000003737984 */ /* 0x000ee20000000800 */
[C---:B-1----:R-:W-:Y:S08]  /*3fc60*/  HMMA.1688.F32.TF32 R92, R188.reuse, R26, R88 ;  /* 0x0000001abc5c723c */ /* 0x042ff00000081058 */
[C---:B------:R-:W-:Y:S08]  /*3fc70*/  HMMA.1688.F32.TF32 R88, R188.reuse, R30, R84 ;  /* 0x0000001ebc58723c */ /* 0x040ff00000081054 */
[C---:B------:R-:W-:Y:S08]  /*3fc80*/  HMMA.1688.F32.TF32 R84, R188.reuse, R34, R80 ;  /* 0x00000022bc54723c */ /* 0x040ff00000081050 */
[C---:B------:R-:W-:Y:S08]  /*3fc90*/  HMMA.1688.F32.TF32 R80, R188.reuse, R38, R72 ;  /* 0x00000026bc50723c */ /* 0x040ff00000081048 */
[C---:B----4-:R-:W-:Y:S01]  /*3fca0*/  HMMA.1688.F32.TF32 R72, R188.reuse, R42, R76 ;  /* 0x0000002abc48723c */ /* 0x050fe2000008104c */
[----:B------:R-:W-:Y:S04]  /*3fcb0*/  STL.64 [R1+0x9d0], R92 ;  /* 0x0009d05c01007387 */ /* 0x000fe80000100a00 */
[----:B------:R-:W-:Y:S04]  /*3fcc0*/  STL.64 [R1+0x9d8], R94 ;  /* 0x0009d85e01007387 */ /* 0x000fe80000100a00 */
[----:B------:R-:W-:Y:S04]  /*3fcd0*/  STL.64 [R1+0x9c0], R88 ;  /* 0x0009c05801007387 */ /* 0x000fe80000100a00 */
[----:B------:R-:W-:Y:S04]  /*3fce0*/  STL.64 [R1+0x9c8], R90 ;  /* 0x0009c85a01007387 */ /* 0x000fe80000100a00 */
[----:B------:R1:W-:Y:S04]  /*3fcf0*/  STL.64 [R1+0x9b0], R84 ;  /* 0x0009b05401007387 */ /* 0x0003e80000100a00 */
[----:B------:R4:W-:Y:S04]  /*3fd00*/  STL.64 [R1+0x9b8], R86 ;  /* 0x0009b85601007387 */ /* 0x0009e80000100a00 */
[----:B-1----:R-:W2:Y:S04]  /*3fd10*/  LDL.LU R84, [R1+0x360] ;  /* 0x0003600001547983 */ /* 0x002ea80000300800 */
[----:B------:R-:W-:Y:S04]  /*3fd20*/  STL.64 [R1+0x9a0], R80 ;  /* 0x0009a05001007387 */ /* 0x000fe80000100a00 */
[----:B------:R-:W-:Y:S04]  /*3fd30*/  STL.64 [R1+0x9a8], R82 ;  /* 0x0009a85201007387 */ /* 0x000fe80000100a00 */
[----:B------:R1:W-:Y:S04]  /*3fd40*/  STL.64 [R1+0x990], R72 ;  /* 0x0009904801007387 */ /* 0x0003e80000100a00 */
[----:B------:R1:W-:Y:S04]  /*3fd50*/  STL.64 [R1+0x998], R74 ;  /* 0x0009984a01007387 */ /* 0x0003e80000100a00 */
        /* <DEDUP_REMOVED lines=95> */
[C---:B------:R-:W-:Y:S07]  /*40350*/  HMMA.1688.F32.TF32 R156, R188.reuse, R50, R156 ;  /* 0x00000032bc9c723c */ /* 0x040fee000008109c */
[----:B------:R1:W-:Y:S01]  /*40360*/  STL.64 [R1+0x260], R76 ;  /* 0x0002604c01007387 */ /* 0x0003e20000100a00 */
[C---:B------:R-:W-:Y:S03]  /*40370*/  HMMA.1688.F32.TF32 R152, R188.reuse, R54, R152 ;  /* 0x00000036bc98723c */ /* 0x040fe60000081098 */
[----:B------:R2:W-:Y:S04]  /*40380*/  STL.64 [R1+0x268], R78 ;  /* 0x0002684e01007387 */ /* 0x0005e80000100a00 */
[----:B-1----:R-:W3:Y:S04]  /*40390*/  LDL.LU R76, [R1+0x350] ;  /* 0x00035000014c7983 */ /* 0x002ee80000300800 */
[----:B------:R-:W3:Y:S04]  /*403a0*/  LDL.LU R77, [R1+0x354] ;  /* 0x00035400014d7983 */ /* 0x000ee80000300800 */
[----:B--2---:R-:W3:Y:S04]  /*403b0*/  LDL.LU R78, [R1+0x358] ;  /* 0x00035800014e7983 */ /* 0x004ee80000300800 */
[----:B------:R-:W3:Y:S04]  /*403c0*/  LDL.LU R79, [R1+0x35c] ;  /* 0x00035c00014f7983 */ /* 0x000ee80000300800 */
[----:B------:R-:W-:Y:S04]  /*403d0*/  STL.64 [R1+0x980], R156 ;  /* 0x0009809c01007387 */ /* 0x000fe80000100a00 */
[----:B------:R1:W-:Y:S04]  /*403e0*/  STL.64 [R1+0x988], R158 ;  /* 0x0009889e01007387 */ /* 0x0003e80000100a00 */
[----:B-1----:R-:W2:Y:S04]  /*403f0*/  LDL.LU.64 R158, [R1+0x2c90] ;  /* 0x002c9000019e7983 */ /* 0x002ea80000300a00 */
[----:B------:R-:W2:Y:S04]  /*40400*/  LDL.LU.64 R156, [R1+0x2c88] ;  /* 0x002c8800019c7983 */ /* 0x000ea80000300a00 */
        /* <DEDUP_REMOVED lines=15> */
[----:B------:R-:W4:Y:S01]  /*40500*/  LDL.LU.64 R72, [R1+0x2c48] ;  /* 0x002c480001487983 */ /* 0x000f220000300a00 */
[----:B------:R-:W-:Y:S03]  /*40510*/  HMMA.1688.F32.TF32 R244, R188, R70, R244 ;  /* 0x00000046bcf4723c */ /* 0x000fe600000810f4 */
[----:B------:R-:W-:Y:S04]  /*40520*/  LDS R188, [R0+0x24400] ;  /* 0x0244000000bc7984 */ /* 0x000fe80000000800 */
[----:B------:R-:W-:Y:S04]  /*40530*/  LDS R190, [R0+0x26400] ;  /* 0x0264000000be7984 */ /* 0x000fe80000000800 */
[----:B------:R-:W-:Y:S04]  /*40540*/  LDS R189, [R3+0x24400] ;  /* 0x0244000003bd7984 */ /* 0x000fe80000000800 */
[----:B------:R-:W3:Y:S01]  /*40550*/  LDS R191, [R3+0x26400] ;  /* 0x0264000003bf7984 */ /* 0x000ee20000000800 */
[C---:B------:R-:W-:Y:S07]  /*40560*/  HMMA.1688.F32.TF32 R140, R112.reuse, R14, R140 ;  /* 0x0000000e708c723c */ /* 0x040fee000008108c */
[----:B------:R-:W-:Y:S04]  /*40570*/  STL.64 [R1+0x200], R244 ;  /* 0x000200f401007387 */ /* 0x000fe80000100a00 */
[----:B------:R1:W-:Y:S01]  /*40580*/  STL.64 [R1+0x208], R246 ;  /* 0x000208f601007387 */ /* 0x0003e20000100a00 */
[C---:B------:R-:W-:Y:S08]  /*40590*/  HMMA.1688.F32.TF32 R136, R112.reuse, R18, R136 ;  /* 0x000000127088723c */ /* 0x040ff00000081088 */
[C---:B-1----:R-:W-:Y:S08]  /*405a0*/  HMMA.1688.F32.TF32 R244, R112.reuse, R10, R248 ;  /* 0x0000000a70f4723c */ /* 0x042ff000000810f8 */
[C---:B------:R-:W-:Y:S08]  /*405b0*/  HMMA.1688.F32.TF32 R132, R112.reuse, R22, R132 ;  /* 0x000000167084723c */ /* 0x040ff00000081084 */
[C---:B------:R-:W-:Y:S08]  /*405c0*/  HMMA.1688.F32.TF32 R128, R112.reuse, R26, R128 ;  /* 0x0000001a7080723c */ /* 0x040ff00000081080 */
[C---:B------:R-:W-:Y:S08]  /*405d0*/  HMMA.1688.F32.TF32 R124, R112.reuse, R30, R124 ;  /* 0x0000001e707c723c */ /* 0x040ff0000008107c */
[C---:B------:R-:W-:Y:S08]  /*405e0*/  HMMA.1688.F32.TF32 R120, R112.reuse, R34, R120 ;  /* 0x000000227078723c */ /* 0x040ff00000081078 */
[C---:B------:R-:W-:Y:S01]  /*405f0*/  HMMA.1688.F32.TF32 R116, R112.reuse, R38, R116 ;  /* 0x000000267074723c */ /* 0x040fe20000081074 */
[----:B------:R2:W-:Y:S07]  /*40600*/  STL.64 [R1+0x720], R244 ;  /* 0x000720f401007387 */ /* 0x0005ee0000100a00 */
[C---:B------:R-:W-:Y:S01]  /*40610*/  HMMA.1688.F32.TF32 R108, R112.reuse, R42, R108 ;  /* 0x0000002a706c723c */ /* 0x040fe2000008106c */
[----:B------:R4:W-:Y:S07]  /*40620*/  STL.64 [R1+0x728], R246 ;  /* 0x000728f601007387 */ /* 0x0009ee0000100a00 */
        /* <DEDUP_REMOVED lines=23> */
[----:B---3--:R-:W-:Y:S03]  /*407a0*/  HMMA.1688.F32.TF32 R76, R188, R10, R76 ;  /* 0x0000000abc4c723c */ /* 0x008fe6000008104c */
        /* <DEDUP_REMOVED lines=16> */
[----:B------:R-:W-:-:S03]  /*408b0*/  IMAD.MOV.U32 R251, RZ, RZ, R2 ;  /* 0x000000fffffb7224 */ /* 0x000fc600078e0002 */
[----:B------:R-:W-:Y:S04]  /*408c0*/  LDS R112, [R0+0x24500] ;  /* 0x0245000000707984 */ /* 0x000fe80000000800 */
[----:B------:R-:W-:Y:S04]  /*408d0*/  LDS R114, [R0+0x26500] ;  /* 0x0265000000727984 */ /* 0x000fe80000000800 */
[----:B------:R-:W-:Y:S04]  /*408e0*/  LDS R113, [R3+0x24500] ;  /* 0x0245000003717984 */ /* 0x000fe80000000800 */
[----:B------:R-:W1:Y:S01]  /*408f0*/  LDS R115, [R3+0x26500] ;  /* 0x0265000003737984 */ /* 0x000e620000000800 */
[----:B--2---:R-:W-:-:S02]  /*40900*/  IMAD.MOV.U32 R245, RZ, RZ, R74 ;  /* 0x000000fffff57224 */ /* 0x004fc400078e004a */
[----:B----4-:R-:W-:Y:S01]  /*40910*/  IMAD.MOV.U32 R247, RZ, RZ, R72 ;  /* 0x000000fffff77224 */ /* 0x010fe200078e0048 */
[----:B------:R-:W-:Y:S01]  /*40920*/  MOV R246, R73 ;  /* 0x0000004900f67202 */ /* 0x000fe20000000f00 */
[----:B------:R-:W2:Y:S01]  /*40930*/  LDL.LU R72, [R1+0x270] ;  /* 0x0002700001487983 */ /* 0x000ea20000300800 */
[----:B------:R-:W-:-:S03]  /*40940*/  IMAD.MOV.U32 R244, RZ, RZ, R75 ;  /* 0x000000fffff47224 */ /* 0x000fc600078e004b */
        /* <DEDUP_REMOVED lines=60> */
[C---:B--2---:R-:W-:Y:S08]  /*40d10*/  HMMA.1688.F32.TF32 R72, R188.reuse, R66, R72 ;  /* 0x00000042bc48723c */ /* 0x044ff00000081048 */
[C---:B----4-:R-:W-:Y:S08]  /*40d20*/  HMMA.1688.F32.TF32 R76, R188.reuse, R62, R76 ;  /* 0x0000003ebc4c723c */ /* 0x050ff0000008104c */
[C---:B---3--:R-:W-:Y:S08]  /*40d30*/  HMMA.1688.F32.TF32 R96, R188.reuse, R58, R96 ;  /* 0x0000003abc60723c */ /* 0x048ff00000081060 */
[C---:B------:R-:W-:Y:S11]  /*40d40*/  HMMA.1688.F32.TF32 R80, R188.reuse, R14, R80 ;  /* 0x0000000ebc50723c */ /* 0x040ff60000081050 */
[----:B------:R-:W-:Y:S11]  /*40d50*/  @!UPT UIADD3 URZ, URZ, URZ, URZ ;  /* 0x0000003f3f3ff290 */ /* 0x000ff6000fffe03f */
[----:B------:R-:W-:Y:S01]  /*40d60*/  @!UPT UIADD3 URZ, URZ, URZ, URZ ;  /* 0x0000003f3f3ff290 */ /* 0x000fe2000fffe03f */
[----:B------:R1:W-:Y:S04]  /*40d70*/  STL.64 [R1+0x930], R80 ;  /* 0x0009305001007387 */ /* 0x0003e80000100a00 */
[----:B------:R2:W-:Y:S04]  /*40d80*/  STL.64 [R1+0x938], R82 ;  /* 0x0009385201007387 */ /* 0x0005e80000100a00 */
[----:B------:R-:W3:Y:S01]  /*40d90*/  LDL.LU R85, [R1+0x524] ;  /* 0x0005240001557983 */ /* 0x000ee20000300800 */
[C---:B------:R-:W-:Y:S03]  /*40da0*/  HMMA.1688.F32.TF32 R128, R188.reuse, R30, R128 ;  /* 0x0000001ebc80723c */ /* 0x040fe60000081080 */
[----:B------:R-:W3:Y:S04]  /*40db0*/  LDL.LU R86, [R1+0x528] ;  /* 0x0005280001567983 */ /* 0x000ee80000300800 */
[----:B------:R-:W3:Y:S04]  /*40dc0*/  LDL.LU R87, [R1+0x52c] ;  /* 0x00052c0001577983 */ /* 0x000ee80000300800 */
[----:B------:R-:W4:Y:S04]  /*40dd0*/  LDL.LU R88, [R1+0x530] ;  /* 0x0005300001587983 */ /* 0x000f280000300800 */
[----:B------:R-:W4:Y:S01]  /*40de0*/  LDL.LU R89, [R1+0x534] ;  /* 0x0005340001597983 */ /* 0x000f220000300800 */
[C---:B------:R-:W-:Y:S03]  /*40df0*/  HMMA.1688.F32.TF32 R132, R188.reuse, R26, R132 ;  /* 0x0000001abc84723c */ /* 0x040fe60000081084 */
[----:B------:R-:W4:Y:S04]  /*40e00*/  LDL.LU R90, [R1+0x538] ;  /* 0x00053800015a7983 */ /* 0x000f280000300800 */
[----:B------:R-:W4:Y:S01]  /*40e10*/  LDL.LU R91, [R1+0x53c] ;  /* 0x00053c00015b7983 */ /* 0x000f220000300800 */
[C---:B------:R-:W-:Y:S03]  /*40e20*/  HMMA.1688.F32.TF32 R124, R188.reuse, R34, R124 ;  /* 0x00000022bc7c723c */ /* 0x040fe6000008107c */
[----:B------:R-:W3:Y:S04]  /*40e30*/  LDL.LU R92, [R1+0x540] ;  /* 0x00054000015c7983 */ /* 0x000ee80000300800 */
[----:B------:R-:W3:Y:S01]  /*40e40*/  LDL.LU R93, [R1+0x544] ;  /* 0x00054400015d7983 */ /* 0x000ee20000300800 */
[C---:B------:R-:W-:Y:S03]  /*40e50*/  HMMA.1688.F32.TF32 R140, R188.reuse, R18, R140 ;  /* 0x00000012bc8c723c */ /* 0x040fe6000008108c */
[----:B------:R-:W3:Y:S04]  /*40e60*/  LDL.LU R94, [R1+0x548] ;  /* 0x00054800015e7983 */ /* 0x000ee80000300800 */
[----:B------:R-:W3:Y:S04]  /*40e70*/  LDL.LU R95, [R1+0x54c] ;  /* 0x00054c00015f7983 */ /* 0x000ee80000300800 */
[----:B-1----:R-:W3:Y:S04]  /*40e80*/  LDL.LU R80, [R1+0x510] ;  /* 0x0005100001507983 */ /* 0x002ee80000300800 */
[----:B------:R-:W3:Y:S01]  /*40e90*/  LDL.LU R81, [R1+0x514] ;  /* 0x0005140001517983 */ /* 0x000ee20000300800 */
[C---:B------:R-:W-:Y:S03]  /*40ea0*/  HMMA.1688.F32.TF32 R136, R188.reuse, R22, R136 ;  /* 0x00000016bc88723c */ /* 0x040fe60000081088 */
[----:B--2---:R-:W2:Y:S04]  /*40eb0*/  LDL.LU R82, [R1+0x518] ;  /* 0x0005180001527983 */ /* 0x004ea80000300800 */
[----:B------:R-:W2:Y:S01]  /*40ec0*/  LDL.LU R83, [R1+0x51c] ;  /* 0x00051c0001537983 */ /* 0x000ea20000300800 */
[C---:B------:R-:W-:Y:S03]  /*40ed0*/  HMMA.1688.F32.TF32 R116, R188.reuse, R42, R116 ;  /* 0x0000002abc74723c */ /* 0x040fe60000081074 */
[----:B------:R-:W-:Y:S05]  /*40ee0*/  STL.64 [R1+0x920], R140 ;  /* 0x0009208c01007387 */ /* 0x000fea0000100a00 */
[C---:B------:R-:W-:Y:S01]  /*40ef0*/  HMMA.1688.F32.TF32 R120, R188.reuse, R38, R120 ;  /* 0x00000026bc78723c */ /* 0x040fe20000081078 */
[----:B------:R1:W-:Y:S07]  /*40f00*/  STL.64 [R1+0x928], R142 ;  /* 0x0009288e01007387 */ /* 0x0003ee0000100a00 */
[C---:B------:R-:W-:Y:S01]  /*40f10*/  HMMA.1688.F32.TF32 R108, R188.reuse, R46, R108 ;  /* 0x0000002ebc6c723c */ /* 0x040fe2000008106c */
        /* <DEDUP_REMOVED lines=52> */
[C---:B---3--:R-:W-:Y:S08]  /*41260*/  HMMA.1688.F32.TF32 R92, R112.reuse, R14, R92 ;  /* 0x0000000e705c723c */ /* 0x048ff0000008105c */
[C---:B----4-:R-:W-:Y:S08]  /*41270*/  HMMA.1688.F32.TF32 R88, R112.reuse, R18, R88 ;  /* 0x000000127058723c */ /* 0x050ff00000081058 */
[C---:B------:R-:W-:Y:S08]  /*41280*/  HMMA.1688.F32.TF32 R84, R112.reuse, R22, R84 ;  /* 0x000000167054723c */ /* 0x040ff00000081054 */
[----:B--2---:R-:W-:Y:S08]  /*41290*/  HMMA.1688.F32.TF32 R80, R112, R26, R80 ;  /* 0x0000001a7050723c */ /* 0x004ff00000081050 */
[----:B------:R-:W-:Y:S01]  /*412a0*/  HMMA.1688.F32.TF32 R72, R188, R70, R72 ;  /* 0x00000046bc48723c */ /* 0x000fe20000081048 */
[----:B------:R-:W-:Y:S04]  /*412b0*/  LDS R188, [R0+0x24600] ;  /* 0x0246000000bc7984 */ /* 0x000fe80000000800 */
[----:B------:R-:W-:Y:S03]  /*412c0*/  LDS R190, [R0+0x26600] ;  /* 0x0266000000be7984 */ /* 0x000fe60000000800 */
[C---:B------:R-:W-:Y:S01]  /*412d0*/  HMMA.1688.F32.TF32 R244, R112.reuse, R34, R244 ;  /* 0x0000002270f4723c */ /* 0x040fe200000810f4 */
[----:B------:R-:W-:Y:S04]  /*412e0*/  LDS R189, [R3+0x24600] ;  /* 0x0246000003bd7984 */ /* 0x000fe80000000800 */
[----:B------:R-:W1:Y:S10]  /*412f0*/  LDS R191, [R3+0x26600] ;  /* 0x0266000003bf7984 */ /* 0x000e740000000800 */
[----:B------:R-:W-:Y:S04]  /*41300*/  STL.64 [R1+0x650], R72 ;  /* 0x0006504801007387 */ /* 0x000fe80000100a00 */
[----:B------:R2:W-:Y:S02]  /*41310*/  STL.64 [R1+0x658], R74 ;  /* 0x0006584a01007387 */ /* 0x0005e40000100a00 */
[----:B--2---:R-:W-:Y:S02]  /*41320*/  HMMA.1688.F32.TF32 R72, R112, R10, R76 ;  /* 0x0000000a7048723c */ /* 0x004fe4000008104c */
[----:B------:R-:W2:Y:S11]  /*41330*/  LDL.LU R76, [R1+0x500] ;  /* 0x00050000014c7983 */ /* 0x000eb60000300800 */
[----:B------:R-:W-:Y:S10]  /*41340*/  @!UPT UIADD3 URZ, URZ, URZ, URZ ;  /* 0x0000003f3f3ff290 */ /* 0x000ff4000fffe03f */
[----:B------:R-:W-:Y:S04]  /*41350*/  STL.64 [R1+0x640], R72 ;  /* 0x0006404801007387 */ /* 0x000fe80000100a00 */
[----:B------:R-:W-:Y:S04]  /*41360*/  STL.64 [R1+0x648], R74 ;  /* 0x0006484a01007387 */ /* 0x000fe80000100a00 */
[----:B------:R-:W2:Y:S04]  /*41370*/  LDL.LU R77, [R1+0x504] ;  /* 0x00050400014d7983 */ /* 0x000ea80000300800 */
[----:B------:R-:W2:Y:S04]  /*41380*/  LDL.LU R78, [R1+0x508] ;  /* 0x00050800014e7983 */ /* 0x000ea80000300800 */
[----:B------:R-:W-:Y:S04]  /*41390*/  STL.64 [R1+0x630], R92 ;  /* 0x0006305c01007387 */ /* 0x000fe80000100a00 */
[----:B------:R3:W-:Y:S01]  /*413a0*/  STL.64 [R1+0x638], R94 ;  /* 0x0006385e01007387 */ /* 0x0007e20000100a00 */
[----:B------:R-:W-:-:S03]  /*413b0*/  MOV R79, R2 ;  /* 0x00000002004f7202 */ /* 0x000fc60000000f00 */
[----:B------:R-:W-:Y:S04]  /*413c0*/  LDS R72, [R0+0x24700] ;  /* 0x0247000000487984 */ /* 0x000fe80000000800 */
[----:B------:R-:W-:Y:S04]  /*413d0*/  LDS R74, [R0+0x26700] ;  /* 0x02670000004a7984 */ /* 0x000fe80000000800 */
[----:B---3--:R-:W3:Y:S04]  /*413e0*/  LDL.LU.64 R94, [R1+0x2b68] ;  /* 0x002b6800015e7983 */ /* 0x008ee80000300a00 */
[----:B------:R-:W3:Y:S04]  /*413f0*/  LDL.LU.64 R92, [R1+0x2b60] ;  /* 0x002b6000015c7983 */ /* 0x000ee80000300a00 */
[----:B------:R-:W-:Y:S04]  /*41400*/  STL.64 [R1+0x620], R88 ;  /* 0x0006205801007387 */ /* 0x000fe80000100a00 */
[----:B------:R4:W-:Y:S04]  /*41410*/  STL.64 [R1+0x628], R90 ;  /* 0x0006285a01007387 */ /* 0x0009e80000100a00 */
[----:B------:R-:W-:Y:S04]  /*41420*/  LDS R73, [R3+0x24700] ;  /* 0x0247000003497984 */ /* 0x000fe80000000800 */
[----:B------:R-:W1:Y:S04]  /*41430*/  LDS R75, [R3+0x26700] ;  /* 0x02670000034b7984 */ /* 0x000e680000000800 */
[----:B----4-:R-:W4:Y:S04]  /*41440*/  LDL.LU.64 R90, [R1+0x2b58] ;  /* 0x002b5800015a7983 */ /* 0x010f280000300a00 */
[----:B------:R-:W4:Y:S04]  /*41450*/  LDL.LU.64 R88, [R1+0x2b50] ;  /* 0x002b500001587983 */ /* 0x000f280000300a00 */
[----:B------:R-:W-:Y:S04]  /*41460*/  STL.64 [R1+0x610], R84 ;  /* 0x0006105401007387 */ /* 0x000fe80000100a00 */
[----:B------:R1:W-:Y:S04]  /*41470*/  STL.64 [R1+0x618], R86 ;  /* 0x0006185601007387 */ /* 0x0003e80000100a00 */
[----:B-1----:R-:W3:Y:S04]  /*41480*/  LDL.LU.64 R86, [R1+0x2b48] ;  /* 0x002b480001567983 */ /* 0x002ee80000300a00 */
[----:B------:R-:W3:Y:S04]  /*41490*/  LDL.LU.64 R84, [R1+0x2b40] ;  /* 0x002b400001547983 */ /* 0x000ee80000300a00 */
[----:B------:R-:W-:Y:S04]  /*414a0*/  STL.64 [R1+0x600], R80 ;  /* 0x0006005001007387 */ /* 0x000fe80000100a00 */
[----:B------:R1:W-:Y:S04]  /*414b0*/  STL.64 [R1+0x608], R82 ;  /* 0x0006085201007387 */ /* 0x0003e80000100a00 */
[----:B-1----:R-:W3:Y:S04]  /*414c0*/  LDL.LU.64 R82, [R1+0x2b38] ;  /* 0x002b380001527983 */ /* 0x002ee80000300a00 */
[----:B------:R-:W3:Y:S01]  /*414d0*/  LDL.LU.64 R80, [R1+0x2b30] ;  /* 0x002b300001507983 */ /* 0x000ee20000300a00 */
[C---:B--2---:R-:W-:Y:S11]  /*414e0*/  HMMA.1688.F32.TF32 R76, R112.reuse, R30, R76 ;  /* 0x0000001e704c723c */ /* 0x044ff6000008104c */
[----:B------:R-:W-:Y:S11]  /*414f0*/  @!UPT UIADD3 URZ, URZ, URZ, URZ ;  /* 0x0000003f3f3ff290 */ /* 0x000ff6000fffe03f */
[----:B------:R-:W-:Y:S01]  /*41500*/  @!UPT UIADD3 URZ, URZ, URZ, URZ ;  /* 0x0000003f3f3ff290 */ /* 0x000fe2000fffe03f */
[----:B------:R-:W-:Y:S04]  /*41510*/  STL.64 [R1+0x5f0], R76 ;  /* 0x0005f04c01007387 */ /* 0x000fe80000100a00 */
[----:B------:R1:W-:Y:S02]  /*41520*/  STL.64 [R1+0x5f8], R78 ;  /* 0x0005f84e01007387 */ /* 0x0003e40000100a00 */
[C---:B-1----:R-:W-:Y:S02]  /*41530*/  HMMA.1688.F32.TF32 R76, R112.reuse, R38, R248 ;  /* 0x00000026704c723c */ /* 0x042fe400000810f8 */
[----:B------:R-:W-:Y:S04]  /*41540*/  STL.64 [R1+0x5e0], R244 ;  /* 0x0005e0f401007387 */ /* 0x000fe80000100a00 */
[----:B------:R-:W-:Y:S04]  /*41550*/  STL.64 [R1+0x5e8], R246 ;  /* 0x0005e8f601007387 */ /* 0x000fe80000100a00 */
[----:B------:R-:W-:Y:S04]  /*41560*/  LDS R248, [R0+0x28000] ;  /* 0x0280000000f87984 */ /* 0x000fe80000000800 */
[----:B------:R-:W-:Y:S04]  /*41570*/  LDS R250, [R0+0x2a000] ;  /* 0x02a0000000fa7984 */ /* 0x000fe80000000800 */
[----:B------:R-:W-:Y:S04]  /*41580*/  LDS R249, [R3+0x28000] ;  /* 0x0280000003f97984 */ /* 0x000fe80000000800 */
[----:B------:R-:W-:Y:S04]  /*41590*/  LDS R251, [R3+0x2a000] ;  /* 0x02a0000003fb7984 */ /* 0x000fe80000000800 */
[----:B------:R-:W-:Y:S04]  /*415a0*/  STL.64 [R1+0x5d0], R76 ;  /* 0x0005d04c01007387 */ /* 0x000fe80000100a00 */
[----:B------:R4:W-:Y:S02]  /*415b0*/  STL.64 [R1+0x5d8], R78 ;  /* 0x0005d84e01007387 */ /* 0x0009e40000100a00 */
[C---:B----4-:R-:W-:Y:S08]  /*415c0*/  HMMA.1688.F32.TF32 R76, R112.reuse, R50, R88 ;  /* 0x00000032704c723c */ /* 0x050ff00000081058 */
        /* <DEDUP_REMOVED lines=9> */
[C---:B-1----:R-:W-:Y:S08]  /*41660*/  HMMA.1688.F32.TF32 R80, R112.reuse, R58, R96 ;  /* 0x0000003a7050723c */ /* 0x042ff00000081060 */
[C---:B--2---:R-:W-:Y:S01]  /*41670*/  HMMA.1688.F32.TF32 R76, R112.reuse, R62, R100 ;  /* 0x0000003e704c723c */ /* 0x044fe20000081064 */
[----:B------:R-:W-:Y:S04]  /*41680*/  STL.64 [R1+0x590], R84 ;  /* 0x0005905401007387 */ /* 0x000fe80000100a00 */
[----:B------:R1:W-:Y:S10]  /*41690*/  STL.64 [R1+0x598], R86 ;  /* 0x0005985601007387 */ /* 0x0003f40000100a00 */
[----:B------:R-:W-:Y:S01]  /*416a0*/  STL.64 [R1+0x850], R80 ;  /* 0x0008505001007387 */ /* 0x000fe20000100a00 */
[C---:B-1----:R-:W-:Y:S03]  /*416b0*/  HMMA.1688.F32.TF32 R84, R112.reuse, R66, R104 ;  /* 0x000000427054723c */ /* 0x042fe60000081068 */
[----:B------:R1:W-:Y:S04]  /*416c0*/  STL.64 [R1+0x858], R82 ;  /* 0x0008585201007387 */ /* 0x0003e80000100a00 */
[----:B------:R-:W-:Y:S04]  /*416d0*/  STL.64 [R1+0x840], R76 ;  /* 0x0008404c01007387 */ /* 0x000fe80000100a00 */
[----:B------:R2:W-:Y:S01]  /*416e0*/  STL.64 [R1+0x848], R78 ;  /* 0x0008484e01007387 */ /* 0x0005e20000100a00 */
[----:B-1----:R-:W-:Y:S08]  /*416f0*/  HMMA.1688.F32.TF32 R80, R112, R70, R108 ;  /* 0x000000467050723c */ /* 0x002ff0000008106c */
[C---:B--2---:R-:W-:Y:S03]  /*41700*/  HMMA.1688.F32.TF32 R76, R188.reuse, R10, R116 ;  /* 0x0000000abc4c723c */ /* 0x044fe60000081074 */
[----:B------:R-:W-:Y:S04]  /*41710*/  STL.64 [R1+0x830], R84 ;  /* 0x0008305401007387 */ /* 0x000fe80000100a00 */
[----:B------:R1:W-:Y:S08]  /*41720*/  STL.64 [R1+0x838], R86 ;  /* 0x0008385601007387 */ /* 0x0003f00000100a00 */
[----:B------:R-:W-:Y:S01]  /*41730*/  STL.64 [R1+0x580], R80 ;  /* 0x0005805001007387 */ /* 0x000fe20000100a00 */
[C---:B-1----:R-:W-:Y:S03]  /*41740*/  HMMA.1688.F32.TF32 R84, R188.reuse, R14, R120 ;  /* 0x0000000ebc54723c */ /* 0x042fe60000081078 */
[----:B------:R1:W-:Y:S04]  /*41750*/  STL.64 [R1+0x588], R82 ;  /* 0x0005885201007387 */ /* 0x0003e80000100a00 */
[----:B------:R-:W-:Y:S04]  /*41760*/  STL.64 [R1+0x820], R76 ;  /* 0x0008204c01007387 */ /* 0x000fe80000100a00 */
[----:B------:R2:W-:Y:S01]  /*41770*/  STL.64 [R1+0x828], R78 ;  /* 0x0008284e01007387 */ /* 0x0005e20000100a00 */
[C---:B-1----:R-:W-:Y:S08]  /*41780*/  HMMA.1688.F32.TF32 R80, R188.reuse, R18, R124 ;  /* 0x00000012bc50723c */ /* 0x042ff0000008107c */
        /* <DEDUP_REMOVED lines=36> */
[----:B--2---:R-:W-:Y:S03]  /*419d0*/  HMMA.1688.F32.TF32 R76, R188, R70, R176 ;  /* 0x00000046bc4c723c */ /* 0x004fe600000810b0 */
[----:B------:R-:W-:Y:S04]  /*419e0*/  STL.64 [R1+0x750], R84 ;  /* 0x0007505401007387 */ /* 0x000fe80000100a00 */
[----:B------:R1:W-:Y:S01]  /*419f0*/  STL.64 [R1+0x758], R86 ;  /* 0x0007585601007387 */ /* 0x0003e20000100a00 */
[C---:B------:R-:W-:Y:S07]  /*41a00*/  HMMA.1688.F32.TF32 R244, R72.reuse, R22, R196 ;  /* 0x0000001648f4723c */ /* 0x040fee00000810c4 */
        /* <DEDUP_REMOVED lines=12> */
[----:B------:R-:W-:Y:S04]  /*41ad0*/  STL [R1+0x2b28], R244 ;  /* 0x002b28f401007387 */ /* 0x000fe80000100800 */
[----:B------:R-:W-:Y:S01]  /*41ae0*/  STL.64 [R1+0x540], R76 ;  /* 0x0005404c01007387 */ /* 0x000fe20000100a00 */
[C---:B-1----:R-:W-:Y:S03]  /*41af0*/  HMMA.1688.F32.TF32 R80, R72.reuse, R30, R204 ;  /* 0x0000001e4850723c */ /* 0x042fe600000810cc */
[----:B------:R1:W-:Y:S05]  /*41b00*/  STL.64 [R1+0x548], R78 ;  /* 0x0005484e01007387 */ /* 0x0003ea0000100a00 */
[----:B-1----:R-:W-:Y:S01]  /*41b10*/  HMMA.1688.F32.TF32 R76, R72, R34, R208 ;  /* 0x00000022484c723c */ /* 0x002fe200000810d0 */
[----:B------:R-:W-:Y:S04]  /*41b20*/  STL [R1+0x2b24], R245 ;  /* 0x002b24f501007387 */ /* 0x000fe80000100800 */
[----:B------:R1:W-:Y:S04]  /*41b30*/  STL [R1+0x2b20], R246 ;  /* 0x002b20f601007387 */ /* 0x0003e80000100800 */
[----:B------:R2:W-:Y:S04]  /*41b40*/  STL [R1+0x2b1c], R247 ;  /* 0x002b1cf701007387 */ /* 0x0005e80000100800 */
[----:B------:R-:W-:Y:S04]  /*41b50*/  STL.64 [R1+0x4a0], R84 ;  /* 0x0004a05401007387 */ /* 0x000fe80000100a00 */
[----:B------:R-:W-:Y:S04]  /*41b60*/  STL.64 [R1+0x4a8], R86 ;  /* 0x0004a85601007387 */ /* 0x000fe80000100a00 */
[----:B------:R-:W-:Y:S04]  /*41b70*/  STL.64 [R1+0x4c0], R80 ;  /* 0x0004c05001007387 */ /* 0x000fe80000100a00 */
[----:B------:R3:W-:Y:S01]  /*41b80*/  STL.64 [R1+0x4c8], R82 ;  /* 0x0004c85201007387 */ /* 0x0007e20000100a00 */
[----:B------:R-:W-:Y:S01]  /*41b90*/  IMAD.MOV.U32 R244, RZ, RZ, R76 ;  /* 0x000000fffff47224 */ /* 0x000fe200078e004c */
[----:B-1----:R-:W-:Y:S01]  /*41ba0*/  MOV R246, R78 ;  /* 0x0000004e00f67202 */ /* 0x002fe20000000f00 */
[----:B------:R-:W-:-:S02]  /*41bb0*/  IMAD.MOV.U32 R245, RZ, RZ, R77 ;  /* 0x000000fffff57224 */ /* 0x000fc400078e004d */
[----:B--2---:R-:W-:Y:S02]  /*41bc0*/  IMAD.MOV.U32 R247, RZ, RZ, R79 ;  /* 0x000000fffff77224 */ /* 0x004fe400078e004f */
[C---:B------:R-:W-:Y:S08]  /*41bd0*/  HMMA.1688.F32.TF32 R76, R72.reuse, R42, R216 ;  /* 0x0000002a484c723c */ /* 0x040ff000000810d8 */
[C---:B---3--:R-:W-:Y:S11]  /*41be0*/  HMMA.1688.F32.TF32 R80, R72.reuse, R38, R212 ;  /* 0x000000264850723c */ /* 0x048ff600000810d4 */
[----:B------:R-:W-:Y:S11]  /*41bf0*/  @!UPT UIADD3 URZ, URZ, URZ, URZ ;  /* 0x0000003f3f3ff290 */ /* 0x000ff6000fffe03f */
[----:B------:R-:W-:Y:S01]  /*41c00*/  @!UPT UIADD3 URZ, URZ, URZ, URZ ;  /* 0x0000003f3f3ff290 */ /* 0x000fe2000fffe03f */
[----:B------:R-:W-:Y:S04]  /*41c10*/  STL.64 [R1+0x520], R80 ;  /* 0x0005205001007387 */ /* 0x000fe80000100a00 */
[----:B------:R1:W-:Y:S04]  /*41c20*/  STL.64 [R1+0x528], R82 ;  /* 0x0005285201007387 */ /* 0x0003e80000100a00 */
[----:B------:R-:W-:Y:S04]  /*41c30*/  STL.64 [R1+0x510], R76 ;  /* 0x0005104c01007387 */ /* 0x000fe80000100a00 */
[----:B------:R2:W-:Y:S04]  /*41c40*/  STL.64 [R1+0x518], R78 ;  /* 0x0005184e01007387 */ /* 0x0005e80000100a00 */
[----:B------:R-:W3:Y:S01]  /*41c50*/  LDL R69, [R1+0x1e6c] ;  /* 0x001e6c0001457983 */ /* 0x000ee20000100800 */
[C---:B------:R-:W-:Y:S08]  /*41c60*/  HMMA.1688.F32.TF32 R40, R72.reuse, R46, R220 ;  /* 0x0000002e4828723c */ /* 0x040ff000000810dc */
[----:B------:R-:W-:Y:S01]  /*41c70*/  HMMA.1688.F32.TF32 R44, R72, R50, R224 ;  /* 0x00000032482c723c */ /* 0x000fe200000810e0 */
[----:B------:R-:W-:Y:S01]  /*41c80*/  IMAD.MOV.U32 R90, RZ, RZ, R9 ;  /* 0x000000ffff5a7224 */ /* 0x000fe200078e0009 */
[----:B------:R-:W-:Y:S01]  /*41c90*/  MOV R91, R8 ;  /* 0x00000008005b7202 */ /* 0x000fe20000000f00 */
[----:B------:R-:W-:Y:S01]  /*41ca0*/  IMAD.MOV.U32 R89, RZ, RZ, R12 ;  /* 0x000000ffff597224 */ /* 0x000fe200078e000c */
[----:B------:R-:W-:Y:S01]  /*41cb0*/  MOV R88, R13 ;  /* 0x0000000d00587202 */ /* 0x000fe20000000f00 */
[----:B------:R-:W-:-:S02]  /*41cc0*/  IMAD.MOV.U32 R86, RZ, RZ, R17 ;  /* 0x000000ffff567224 */ /* 0x000fc400078e0011 */
[----:B------:R-:W-:-:S08]  /*41cd0*/  IMAD.MOV.U32 R87, RZ, RZ, R16 ;  /* 0x000000ffff577224 */ /* 0x000fd000078e0010 */
[----:B------:R-:W-:Y:S04]  /*41ce0*/  STL.64 [R1+0x500], R40 ;  /* 0x0005002801007387 */ /* 0x000fe80000100a00 */
[----:B------:R4:W-:Y:S01]  /*41cf0*/  STL.64 [R1+0x508], R42 ;  /* 0x0005082a01007387 */ /* 0x0009e20000100a00 */
[----:B------:R-:W-:Y:S01]  /*41d00*/  HMMA.1688.F32.TF32 R48, R72, R58, R232 ;  /* 0x0000003a4830723c */ /* 0x000fe200000810e8 */
[----:B------:R-:W-:Y:S01]  /*41d10*/  IMAD.MOV.U32 R84, RZ, RZ, R21 ;  /* 0x000000ffff547224 */ /* 0x000fe200078e0015 */
[----:B------:R-:W-:Y:S01]  /*41d20*/  MOV R85, R20 ;  /* 0x0000001400557202 */ /* 0x000fe20000000f00 */
[----:B-1----:R-:W-:Y:S01]  /*41d30*/  IMAD.MOV.U32 R83, RZ, RZ, R24 ;  /* 0x000000ffff537224 */ /* 0x002fe200078e0018 */
[----:B------:R-:W-:Y:S01]  /*41d40*/  MOV R82, R25 ;  /* 0x0000001900527202 */ /* 0x000fe20000000f00 */
[----:B------:R-:W-:-:S02]  /*41d50*/  IMAD.MOV.U32 R80, RZ, RZ, R29 ;  /* 0x000000ffff507224 */ /* 0x000fc400078e001d */
[----:B------:R-:W-:Y:S01]  /*41d60*/  IMAD.MOV.U32 R81, RZ, RZ, R28 ;  /* 0x000000ffff517224 */ /* 0x000fe200078e001c */
[----:B--2---:R-:W-:Y:S01]  /*41d70*/  MOV R79, R32 ;  /* 0x00000020004f7202 */ /* 0x004fe20000000f00 */
[----:B------:R-:W-:Y:S01]  /*41d80*/  IMAD.MOV.U32 R78, RZ, RZ, R33 ;  /* 0x000000ffff4e7224 */ /* 0x000fe200078e0021 */
[----:B------:R-:W-:Y:S01]  /*41d90*/  MOV R76, R37 ;  /* 0x00000025004c7202 */ /* 0x000fe20000000f00 */
[----:B----4-:R-:W-:Y:S01]  /*41da0*/  HMMA.1688.F32.TF32 R40, R72, R54, R228 ;  /* 0x000000364828723c */ /* 0x010fe200000810e4 */
[----:B------:R-:W-:Y:S04]  /*41db0*/  STL.64 [R1+0x4f0], R44 ;  /* 0x0004f02c01007387 */ /* 0x000fe80000100a00 */
[----:B------:R1:W-:Y:S01]  /*41dc0*/  STL.64 [R1+0x4f8], R46 ;  /* 0x0004f82e01007387 */ /* 0x0003e20000100a00 */
[----:B------:R-:W-:-:S02]  /*41dd0*/  IMAD.MOV.U32 R77, RZ, RZ, R36 ;  /* 0x000000ffff4d7224 */ /* 0x000fc400078e0024 */
[C---:B------:R-:W-:Y:S01]  /*41de0*/  HMMA.1688.F32.TF32 R4, R72.reuse, R70, R4 ;  /* 0x000000464804723c */ /* 0x040fe20000081004 */
[----:B------:R-:W-:Y:S04]  /*41df0*/  LDS R224, [R0+0x28600] ;  /* 0x0286000000e07984 */ /* 0x000fe80000000800 */
[----:B------:R-:W-:Y:S03]  /*41e00*/  LDS R226, [R0+0x2a600] ;  /* 0x02a6000000e27984 */ /* 0x000fe60000000800 */
[C---:B-1----:R-:W-:Y:S01]  /*41e10*/  HMMA.1688.F32.TF32 R44, R72.reuse, R62, R236 ;  /* 0x0000003e482c723c */ /* 0x042fe200000810ec */
[----:B------:R-:W-:Y:S04]  /*41e20*/  LDS R225, [R3+0x28600] ;  /* 0x0286000003e17984 */ /* 0x000fe80000000800 */
[----:B------:R-:W-:Y:S04]  /*41e30*/  LDS R227, [R3+0x2a600] ;  /* 0x02a6000003e37984 */ /* 0x000fe80000000800 */
[----:B------:R-:W-:Y:S04]  /*41e40*/  STL.64 [R1+0x4e0], R40 ;  /* 0x0004e02801007387 */ /* 0x000fe80000100a00 */
[----:B------:R1:W-:Y:S02]  /*41e50*/  STL.64 [R1+0x4e8], R42 ;  /* 0x0004e82a01007387 */ /* 0x0003e40000100a00 */
[----:B-1----:R-:W-:Y:S02]  /*41e60*/  HMMA.1688.F32.TF32 R40, R72, R66, R240 ;  /* 0x000000424828723c */ /* 0x002fe400000810f0 */
[----:B------:R-:W-:Y:S04]  /*41e70*/  STL.64 [R1+0x4d0], R48 ;  /* 0x0004d03001007387 */ /* 0x000fe80000100a00 */
[----:B------:R-:W-:Y:S04]  /*41e80*/  STL.64 [R1+0x4d8], R50 ;  /* 0x0004d83201007387 */ /* 0x000fe80000100a00 */
[----:B------:R-:W-:Y:S04]  /*41e90*/  LDS R72, [R0+0x28100] ;  /* 0x0281000000487984 */ /* 0x000fe80000000800 */
[----:B------:R-:W-:Y:S04]  /*41ea0*/  LDS R74, [R0+0x2a100] ;  /* 0x02a10000004a7984 */ /* 0x000fe80000000800 */
[----:B------:R-:W-:Y:S04]  /*41eb0*/  LDS R73, [R3+0x28100] ;  /* 0x0281000003497984 */ /* 0x000fe80000000800 */
[----:B------:R-:W-:Y:S04]  /*41ec0*/  LDS R75, [R3+0x2a100] ;  /* 0x02a10000034b7984 */ /* 0x000fe80000000800 */
[----:B------:R-:W-:Y:S01]  /*41ed0*/  STL.64 [R1+0x1f0], R40 ;  /* 0x0001f02801007387 */ /* 0x000fe20000100a00 */
[----:B------:R-:W-:-:S03]  /*41ee0*/  IMAD.MOV.U32 R2, RZ, RZ, R43 ;  /* 0x000000ffff027224 */ /* 0x000fc600078e002b */
[----:B------:R-:W-:Y:S04]  /*41ef0*/  STL.64 [R1+0x4b0], R44 ;  /* 0x0004b02c01007387 */ /* 0x000fe80000100a00 */
[----:B------:R-:W-:Y:S04]  /*41f00*/  STL.64 [R1+0x4b8], R46 ;  /* 0x0004b82e01007387 */ /* 0x000fe80000100a00 */
[----:B------:R-:W-:Y:S04]  /*41f10*/  STL [R1+0x1f8], R42 ;  /* 0x0001f82a01007387 */ /* 0x000fe80000100800 */
[----:B---3--:R-:W1:Y:S04]  /*41f20*/  LDSM.16.M88.4 R8, [R69+0x40100] ;  /* 0x040100004508783b */ /* 0x008e680000000200 */
[----:B------:R-:W2:Y:S04]  /*41f30*/  LDSM.16.M88.4 R12, [R69+0x41100] ;  /* 0x04110000450c783b */ /* 0x000ea80000000200 */
[----:B------:R-:W3:Y:S04]  /*41f40*/  LDSM.16.M88.4 R16, [R69+0x42100] ;  /* 0x042100004510783b */ /* 0x000ee80000000200 */
[----:B------:R-:W4:Y:S04]  /*41f50*/  LDSM.16.M88.4 R20, [R69+0x43100] ;  /* 0x043100004514783b */ /* 0x000f280000000200 */
[----:B------:R-:W1:Y:S04]  /*41f60*/  LDSM.16.M88.4 R24, [R69+0x44100] ;  /* 0x044100004518783b */ /* 0x000e680000000200 */
[----:B------:R-:W1:Y:S04]  /*41f70*/  LDSM.16.M88.4 R28, [R69+0x45100] ;  /* 0x04510000451c783b */ /* 0x000e680000000200 */
[----:B------:R-:W1:Y:S04]  /*41f80*/  LDSM.16.M88.4 R32, [R69+0x46100] ;  /* 0x046100004520783b */ /* 0x000e680000000200 */
[----:B------:R-:W2:Y:S04]  /*41f90*/  LDSM.16.M88.4 R36, [R69+0x47100] ;  /* 0x047100004524783b */ /* 0x000ea80000000200 */
[----:B------:R-:W2:Y:S04]  /*41fa0*/  LDSM.16.M88.4 R40, [R69+0x48100] ;  /* 0x048100004528783b */ /* 0x000ea80000000200 */
[----:B------:R-:W3:Y:S04]  /*41fb0*/  LDSM.16.M88.4 R44, [R69+0x49100] ;  /* 0x04910000452c783b */ /* 0x000ee80000000200 */
[----:B------:R-:W3:Y:S04]  /*41fc0*/  LDSM.16.M88.4 R48, [R69+0x4a100] ;  /* 0x04a100004530783b */ /* 0x000ee80000000200 */
[----:B------:R-:W4:Y:S04]  /*41fd0*/  LDSM.16.M88.4 R52, [R69+0x4b100] ;  /* 0x04b100004534783b */ /* 0x000f280000000200 */
[----:B------:R-:W4:Y:S04]  /*41fe0*/  LDSM.16.M88.4 R56, [R69+0x4c100] ;  /* 0x04c100004538783b */ /* 0x000f280000000200 */
[----:B------:R-:W4:Y:S04]  /*41ff0*/  LDSM.16.M88.4 R60, [R69+0x4d100] ;  /* 0x04d10000453c783b */ /* 0x000f280000000200 */
[----:B------:R-:W4:Y:S04]  /*42000*/  LDSM.16.M88.4 R64, [R69+0x4e100] ;  /* 0x04e100004540783b */ /* 0x000f280000000200 */
[----:B------:R-:W4:Y:S04]  /*42010*/  LDSM.16.M88.4 R68, [R69+0x4f100] ;  /* 0x04f100004544783b */ /* 0x000f280000000200 */
[----:B-1----:R-:W-:Y:S04]  /*42020*/  STL [R1+0x2a00], R10 ;  /* 0x002a000a01007387 */ /* 0x002fe80000100800 */
[----:B------:R-:W-:Y:S04]  /*42030*/  STL [R1+0x29fc], R11 ;  /* 0x0029fc0b01007387 */ /* 0x000fe80000100800 */
[----:B--2---:R-:W-:Y:S04]  /*42040*/  STL [R1+0x29f4], R14 ;  /* 0x0029f40e01007387 */ /* 0x004fe80000100800 */
[----:B------:R-:W-:Y:S04]  /*42050*/  STL [R1+0x29f0], R15 ;  /* 0x0029f00f01007387 */ /* 0x000fe80000100800 */
[----:B---3--:R-:W-:Y:S04]  /*42060*/  STL [R1+0x2a04], R18 ;  /* 0x002a041201007387 */ /* 0x008fe80000100800 */
[----:B------:R-:W-:Y:S01]  /*42070*/  STL [R1+0x29f8], R19 ;  /* 0x0029f81301007387 */ /* 0x000fe20000100800 */
[C---:B------:R-:W-:Y:S03]  /*42080*/  HMMA.1688.F32.TF32 R88, R248.reuse, R8, R88 ;  /* 0x00000008f858723c */ /* 0x040fe60000081058 */
        /* <DEDUP_REMOVED lines=25> */
[----:B------:R-:W-:Y:S01]  /*42220*/  STL [R1+0x2a60], R67 ;  /* 0x002a604301007387 */ /* 0x000fe20000100800 */
[----:B------:R-:W-:Y:S03]  /*42230*/  HMMA.1688.F32.TF32 R76, R248, R20, R76 ;  /* 0x00000014f84c723c */ /* 0x000fe6000008104c */
[----:B------:R-:W-:Y:S01]  /*42240*/  STL [R1+0x2a6c], R70 ;  /* 0x002a6c4601007387 */ /* 0x000fe20000100800 */
[----:B-1----:R-:W-:-:S03]  /*42250*/  IMAD.MOV.U32 R63, RZ, RZ, R84 ;  /* 0x000000ffff3f7224 */ /* 0x002fc600078e0054 */
[----:B------:R1:W-:Y:S01]  /*42260*/  STL [R1+0x2a68], R71 ;  /* 0x002a684701007387 */ /* 0x0003e20000100800 */
[----:B------:R-:W-:-:S03]  /*42270*/  IMAD.MOV.U32 R58, RZ, RZ, R85 ;  /* 0x000000ffff3a7224 */ /* 0x000fc600078e0055 */
[----:B------:R2:W-:Y:S01]  /*42280*/  STL.64 [R1+0xe0], R88 ;  /* 0x0000e05801007387 */ /* 0x0005e20000100a00 */
[----:B------:R-:W-:-:S03]  /*42290*/  MOV R59, R86 ;  /* 0x00000056003b7202 */ /* 0x000fc60000000f00 */
[----:B------:R3:W-:Y:S01]  /*422a0*/  STL.64 [R1+0xe8], R90 ;  /* 0x0000e85a01007387 */ /* 0x0007e20000100a00 */
[----:B------:R-:W-:-:S03]  /*422b0*/  IMAD.MOV.U32 R54, RZ, RZ, R87 ;  /* 0x000000ffff367224 */ /* 0x000fc600078e0057 */
[----:B------:R-:W4:Y:S04]  /*422c0*/  LDL.LU R84, [R1+0xa0] ;  /* 0x0000a00001547983 */ /* 0x000f280000300800 */
[----:B------:R-:W4:Y:S04]  /*422d0*/  LDL.LU R85, [R1+0xa4] ;  /* 0x0000a40001557983 */ /* 0x000f280000300800 */
[----:B------:R-:W4:Y:S04]  /*422e0*/  LDL.LU R86, [R1+0xa8] ;  /* 0x0000a80001567983 */ /* 0x000f280000300800 */
[----:B------:R-:W4:Y:S01]  /*422f0*/  LDL.LU R87, [R1+0xac] ;  /* 0x0000ac0001577983 */ /* 0x000f220000300800 */
[----:B-1----:R-:W-:-:S03]  /*42300*/  IMAD.MOV.U32 R71, RZ, RZ, R80 ;  /* 0x000000ffff477224 */ /* 0x002fc600078e0050 */
[----:B------:R-:W-:Y:S01]  /*42310*/  STL [R1+0x2a7c], R54 ;  /* 0x002a7c3601007387 */ /* 0x000fe20000100800 */
[----:B------:R-:W-:-:S03]  /*42320*/  MOV R66, R81 ;  /* 0x0000005100427202 */ /* 0x000fc60000000f00 */
[----:B------:R-:W-:Y:S01]  /*42330*/  STL [R1+0x2a78], R59 ;  /* 0x002a783b01007387 */ /* 0x000fe20000100800 */
[----:B------:R-:W-:-:S03]  /*42340*/  IMAD.MOV.U32 R67, RZ, RZ, R82 ;  /* 0x000000ffff437224 */ /* 0x000fc600078e0052 */
[----:B------:R-:W-:Y:S01]  /*42350*/  STL [R1+0x2a74], R58 ;  /* 0x002a743a01007387 */ /* 0x000fe20000100800 */
[----:B------:R-:W-:-:S03]  /*42360*/  IMAD.MOV.U32 R62, RZ, RZ, R83 ;  /* 0x000000ffff3e7224 */ /* 0x000fc600078e0053 */
[----:B------:R1:W-:Y:S04]  /*42370*/  STL [R1+0x2a70], R63 ;  /* 0x002a703f01007387 */ /* 0x0003e80000100800 */
[----:B------:R-:W4:Y:S04]  /*42380*/  LDL.LU R80, [R1+0x90] ;  /* 0x0000900001507983 */ /* 0x000f280000300800 */
[----:B------:R-:W4:Y:S04]  /*42390*/  LDL.LU R81, [R1+0x94] ;  /* 0x0000940001517983 */ /* 0x000f280000300800 */
[----:B------:R-:W4:Y:S04]  /*423a0*/  LDL.LU R82, [R1+0x98] ;  /* 0x0000980001527983 */ /* 0x000f280000300800 */
[----:B------:R-:W4:Y:S01]  /*423b0*/  LDL.LU R83, [R1+0x9c] ;  /* 0x00009c0001537983 */ /* 0x000f220000300800 */
[----:B------:R-:W-:-:S03]  /*423c0*/  MOV R55, R76 ;  /* 0x0000004c00377202 */ /* 0x000fc60000000f00 */
[----:B------:R-:W-:Y:S01]  /*423d0*/  STL [R1+0x2a8c], R62 ;  /* 0x002a8c3e01007387 */ /* 0x000fe20000100800 */
[----:B------:R-:W-:-:S03]  /*423e0*/  IMAD.MOV.U32 R50, RZ, RZ, R77 ;  /* 0x000000ffff327224 */ /* 0x000fc600078e004d */
[----:B------:R1:W-:Y:S01]  /*423f0*/  STL [R1+0x2a88], R67 ;  /* 0x002a884301007387 */ /* 0x0003e20000100800 */
[----:B------:R-:W-:-:S03]  /*42400*/  IMAD.MOV.U32 R51, RZ, RZ, R78 ;  /* 0x000000ffff337224 */ /* 0x000fc600078e004e */
[----:B------:R1:W-:Y:S01]  /*42410*/  STL [R1+0x2a84], R66 ;  /* 0x002a844201007387 */ /* 0x0003e20000100800 */
[----:B------:R-:W-:-:S03]  /*42420*/  MOV R46, R79 ;  /* 0x0000004f002e7202 */ /* 0x000fc60000000f00 */
[----:B------:R1:W-:Y:S04]  /*42430*/  STL [R1+0x2a80], R71 ;  /* 0x002a804701007387 */ /* 0x0003e80000100800 */
[----:B------:R-:W4:Y:S04]  /*42440*/  LDL.LU R76, [R1+0x80] ;  /* 0x00008000014c7983 */ /* 0x000f280000300800 */
[----:B------:R-:W4:Y:S04]  /*42450*/  LDL.LU R77, [R1+0x84] ;  /* 0x00008400014d7983 */ /* 0x000f280000300800 */
[----:B------:R-:W4:Y:S04]  /*42460*/  LDL.LU R78, [R1+0x88] ;  /* 0x00008800014e7983 */ /* 0x000f280000300800 */
[----:B------:R-:W4:Y:S04]  /*42470*/  LDL.LU R79, [R1+0x8c] ;  /* 0x00008c00014f7983 */ /* 0x000f280000300800 */
[----:B------:R-:W-:Y:S04]  /*42480*/  STL [R1+0x2a9c], R46 ;  /* 0x002a9c2e01007387 */ /* 0x000fe80000100800 */
[----:B------:R1:W-:Y:S04]  /*42490*/  STL [R1+0x2a98], R51 ;  /* 0x002a983301007387 */ /* 0x0003e80000100800 */
[----:B------:R1:W-:Y:S04]  /*424a0*/  STL [R1+0x2a94], R50 ;  /* 0x002a943201007387 */ /* 0x0003e80000100800 */
[----:B------:R1:W-:Y:S04]  /*424b0*/  STL [R1+0x2a90], R55 ;  /* 0x002a903701007387 */ /* 0x0003e80000100800 */
[----:B--2---:R-:W2:Y:S04]  /*424c0*/  LDL.LU R88, [R1+0x70] ;  /* 0x0000700001587983 */ /* 0x004ea80000300800 */
[----:B------:R-:W2:Y:S04]  /*424d0*/  LDL.LU R89, [R1+0x74] ;  /* 0x0000740001597983 */ /* 0x000ea80000300800 */
[----:B---3--:R-:W2:Y:S04]  /*424e0*/  LDL.LU R90, [R1+0x78] ;  /* 0x00007800015a7983 */ /* 0x008ea80000300800 */
[----:B------:R-:W2:Y:S01]  /*424f0*/  LDL.LU R91, [R1+0x7c] ;  /* 0x00007c00015b7983 */ /* 0x000ea20000300800 */
[C---:B----4-:R-:W-:Y:S08]  /*42500*/  HMMA.1688.F32.TF32 R84, R248.reuse, R24, R84 ;  /* 0x00000018f854723c */ /* 0x050ff00000081054 */
[C---:B------:R-:W-:Y:S11]  /*42510*/  HMMA.1688.F32.TF32 R80, R248.reuse, R28, R80 ;  /* 0x0000001cf850723c */ /* 0x040ff60000081050 */
[----:B------:R-:W-:Y:S05]  /*42520*/  @!UPT UIADD3 URZ, URZ, URZ, URZ ;  /* 0x0000003f3f3ff290 */ /* 0x000fea000fffe03f */
[----:B------:R-:W-:Y:S01]  /*42530*/  IMAD.MOV.U32 R70, RZ, RZ, R87 ;  /* 0x000000ffff467224 */ /* 0x000fe200078e0057 */
[----:B-1----:R-:W-:Y:S01]  /*42540*/  MOV R63, R86 ;  /* 0x00000056003f7202 */ /* 0x002fe20000000f00 */
[----:B------:R-:W-:Y:S02]  /*42550*/  IMAD.MOV.U32 R58, RZ, RZ, R85 ;  /* 0x000000ffff3a7224 */ /* 0x000fe400078e0055 */
[----:B------:R-:W-:Y:S01]  /*42560*/  IMAD.MOV.U32 R59, RZ, RZ, R84 ;  /* 0x000000ffff3b7224 */ /* 0x000fe200078e0054 */
[----:B------:R-:W-:Y:S04]  /*42570*/  STL [R1+0x2aac], R70 ;  /* 0x002aac4601007387 */ /* 0x000fe80000100800 */
[----:B------:R-:W-:Y:S04]  /*42580*/  STL [R1+0x2aa8], R63 ;  /* 0x002aa83f01007387 */ /* 0x000fe80000100800 */
[----:B------:R1:W-:Y:S04]  /*42590*/  STL [R1+0x2aa4], R58 ;  /* 0x002aa43a01007387 */ /* 0x0003e80000100800 */
[----:B------:R3:W-:Y:S04]  /*425a0*/  STL [R1+0x2aa0], R59 ;  /* 0x002aa03b01007387 */ /* 0x0007e80000100800 */
[----:B------:R-:W4:Y:S01]  /*425b0*/  LDL.LU R84, [R1+0x60] ;  /* 0x0000600001547983 */ /* 0x000f220000300800 */
[----:B------:R-:W-:Y:S03]  /*425c0*/  HMMA.1688.F32.TF32 R76, R248, R32, R76 ;  /* 0x00000020f84c723c */ /* 0x000fe6000008104c */
[----:B------:R-:W4:Y:S01]  /*425d0*/  LDL.LU R85, [R1+0x64] ;  /* 0x0000640001557983 */ /* 0x000f220000300800 */
[----:B------:R-:W-:Y:S01]  /*425e0*/  IMAD.MOV.U32 R67, RZ, RZ, R80 ;  /* 0x000000ffff437224 */ /* 0x000fe200078e0050 */
[----:B------:R-:W-:-:S02]  /*425f0*/  MOV R66, R81 ;  /* 0x0000005100427202 */ /* 0x000fc40000000f00 */
[----:B------:R-:W4:Y:S01]  /*42600*/  LDL.LU R86, [R1+0x68] ;  /* 0x0000680001567983 */ /* 0x000f220000300800 */
[----:B------:R-:W-:-:S03]  /*42610*/  IMAD.MOV.U32 R71, RZ, RZ, R82 ;  /* 0x000000ffff477224 */ /* 0x000fc600078e0052 */
[----:B------:R-:W4:Y:S01]  /*42620*/  LDL.LU R87, [R1+0x6c] ;  /* 0x00006c0001577983 */ /* 0x000f220000300800 */
[----:B------:R-:W-:-:S03]  /*42630*/  IMAD.MOV.U32 R54, RZ, RZ, R83 ;  /* 0x000000ffff367224 */ /* 0x000fc600078e0053 */
[----:B------:R-:W3:Y:S04]  /*42640*/  LDL.LU R80, [R1+0x50] ;  /* 0x0000500001507983 */ /* 0x000ee80000300800 */
[----:B------:R-:W3:Y:S04]  /*42650*/  LDL.LU R81, [R1+0x54] ;  /* 0x0000540001517983 */ /* 0x000ee80000300800 */
[----:B------:R-:W3:Y:S04]  /*42660*/  LDL.LU R82, [R1+0x58] ;  /* 0x0000580001527983 */ /* 0x000ee80000300800 */
[----:B------:R-:W3:Y:S01]  /*42670*/  LDL.LU R83, [R1+0x5c] ;  /* 0x00005c0001537983 */ /* 0x000ee20000300800 */
[----:B------:R-:W-:-:S03]  /*42680*/  MOV R51, R76 ;  /* 0x0000004c00337202 */ /* 0x000fc60000000f00 */
[----:B------:R-:W-:Y:S01]  /*42690*/  STL [R1+0x2abc], R54 ;  /* 0x002abc3601007387 */ /* 0x000fe20000100800 */
[----:B------:R-:W-:-:S03]  /*426a0*/  IMAD.MOV.U32 R50, RZ, RZ, R77 ;  /* 0x000000ffff327224 */ /* 0x000fc600078e004d */
[----:B------:R-:W-:Y:S01]  /*426b0*/  STL [R1+0x2ab8], R71 ;  /* 0x002ab84701007387 */ /* 0x000fe20000100800 */
[----:B------:R-:W-:-:S03]  /*426c0*/  IMAD.MOV.U32 R55, RZ, RZ, R78 ;  /* 0x000000ffff377224 */ /* 0x000fc600078e004e */
[----:B------:R-:W-:Y:S01]  /*426d0*/  STL [R1+0x2ab4], R66 ;  /* 0x002ab44201007387 */ /* 0x000fe20000100800 */
[----:B------:R-:W-:-:S03]  /*426e0*/  MOV R62, R79 ;  /* 0x0000004f003e7202 */ /* 0x000fc60000000f00 */
[----:B------:R1:W-:Y:S04]  /*426f0*/  STL [R1+0x2ab0], R67 ;  /* 0x002ab04301007387 */ /* 0x0003e80000100800 */
[----:B------:R-:W3:Y:S04]  /*42700*/  LDL.LU R76, [R1+0x40] ;  /* 0x00004000014c7983 */ /* 0x000ee80000300800 */
[----:B------:R-:W3:Y:S04]  /*42710*/  LDL.LU R77, [R1+0x44] ;  /* 0x00004400014d7983 */ /* 0x000ee80000300800 */
[----:B------:R-:W3:Y:S04]  /*42720*/  LDL.LU R78, [R1+0x48] ;  /* 0x00004800014e7983 */ /* 0x000ee80000300800 */
[----:B------:R-:W3:Y:S01]  /*42730*/  LDL.LU R79, [R1+0x4c] ;  /* 0x00004c00014f7983 */ /* 0x000ee20000300800 */
[----:B--2---:R-:W-:Y:S03]  /*42740*/  HMMA.1688.F32.TF32 R88, R248, R36, R88 ;  /* 0x00000024f858723c */ /* 0x004fe60000081058 */
[----:B------:R-:W-:Y:S04]  /*42750*/  STL [R1+0x2acc], R62 ;  /* 0x002acc3e01007387 */ /* 0x000fe80000100800 */
[----:B------:R2:W-:Y:S04]  /*42760*/  STL [R1+0x2ac8], R55 ;  /* 0x002ac83701007387 */ /* 0x0005e80000100800 */
[----:B------:R1:W-:Y:S04]  /*42770*/  STL [R1+0x2ac4], R50 ;  /* 0x002ac43201007387 */ /* 0x0003e80000100800 */
[----:B------:R1:W-:Y:S09]  /*42780*/  STL [R1+0x2ac0], R51 ;  /* 0x002ac03301007387 */ /* 0x0003f20000100800 */
[----:B------:R-:W-:Y:S01]  /*42790*/  IMAD.MOV.U32 R38, RZ, RZ, R91 ;  /* 0x000000ffff267224 */ /* 0x000fe200078e005b */
[----:B------:R-:W-:Y:S01]  /*427a0*/  MOV R43, R90 ;  /* 0x0000005a002b7202 */ /* 0x000fe20000000f00 */
[----:B------:R-:W-:-:S02]  /*427b0*/  IMAD.MOV.U32 R42, RZ, RZ, R89 ;  /* 0x000000ffff2a7224 */ /* 0x000fc400078e0059 */
[----:B------:R-:W-:Y:S01]  /*427c0*/  IMAD.MOV.U32 R47, RZ, RZ, R88 ;  /* 0x000000ffff2f7224 */ /* 0x000fe200078e0058 */
[----:B------:R-:W-:Y:S04]  /*427d0*/  STL [R1+0x2adc], R38 ;  /* 0x002adc2601007387 */ /* 0x000fe80000100800 */
[----:B------:R1:W-:Y:S04]  /*427e0*/  STL [R1+0x2ad8], R43 ;  /* 0x002ad82b01007387 */ /* 0x0003e80000100800 */
[----:B------:R1:W-:Y:S04]  /*427f0*/  STL [R1+0x2ad4], R42 ;  /* 0x002ad42a01007387 */ /* 0x0003e80000100800 */
[----:B------:R1:W-:Y:S01]  /*42800*/  STL [R1+0x2ad0], R47 ;  /* 0x002ad02f01007387 */ /* 0x0003e20000100800 */
[C---:B----4-:R-:W-:Y:S08]  /*42810*/  HMMA.1688.F32.TF32 R84, R248.reuse, R40, R84 ;  /* 0x00000028f854723c */ /* 0x050ff00000081054 */
[C---:B---3--:R-:W-:Y:S11]  /*42820*/  HMMA.1688.F32.TF32 R80, R248.reuse, R44, R80 ;  /* 0x0000002cf850723c */ /* 0x048ff60000081050 */
[----:B------:R-:W-:Y:S05]  /*42830*/  @!UPT UIADD3 URZ, URZ, URZ, URZ ;  /* 0x0000003f3f3ff290 */ /* 0x000fea000fffe03f */
[----:B------:R-:W-:Y:S01]  /*42840*/  IMAD.MOV.U32 R46, RZ, RZ, R87 ;  /* 0x000000ffff2e7224 */ /* 0x000fe200078e0057 */
[----:B-1----:R-:W-:Y:S01]  /*42850*/  MOV R58, R85 ;  /* 0x00000055003a7202 */ /* 0x002fe20000000f00 */
[----:B------:R-:W-:Y:S02]  /*42860*/  IMAD.MOV.U32 R59, RZ, RZ, R86 ;  /* 0x000000ffff3b7224 */ /* 0x000fe400078e0056 */
[----:B------:R-:W-:Y:S01]  /*42870*/  IMAD.MOV.U32 R63, RZ, RZ, R84 ;  /* 0x000000ffff3f7224 */ /* 0x000fe200078e0054 */
[----:B------:R-:W-:Y:S04]  /*42880*/  STL [R1+0x2aec], R46 ;  /* 0x002aec2e01007387 */ /* 0x000fe80000100800 */
[----:B------:R-:W-:Y:S01]  /*42890*/  STL [R1+0x2ae8], R59 ;  /* 0x002ae83b01007387 */ /* 0x000fe20000100800 */
[----:B------:R-:W-:Y:S01]  /*428a0*/  HMMA.1688.F32.TF32 R76, R248, R48, R76 ;  /* 0x00000030f84c723c */ /* 0x000fe2000008104c */
[----:B------:R-:W-:Y:S01]  /*428b0*/  MOV R70, R83 ;  /* 0x0000005300467202 */ /* 0x000fe20000000f00 */
[----:B------:R-:W-:Y:S01]  /*428c0*/  IMAD.MOV.U32 R67, RZ, RZ, R82 ;  /* 0x000000ffff437224 */ /* 0x000fe200078e0052 */
[----:B------:R-:W-:Y:S01]  /*428d0*/  STL [R1+0x2ae4], R58 ;  /* 0x002ae43a01007387 */ /* 0x000fe20000100800 */
[----:B------:R-:W-:Y:S01]  /*428e0*/  IMAD.MOV.U32 R66, RZ, RZ, R81 ;  /* 0x000000ffff427224 */ /* 0x000fe200078e0051 */
[----:B------:R-:W-:-:S02]  /*428f0*/  MOV R71, R80 ;  /* 0x0000005000477202 */ /* 0x000fc40000000f00 */
[----:B------:R-:W-:Y:S04]  /*42900*/  STL [R1+0x2ae0], R63 ;  /* 0x002ae03f01007387 */ /* 0x000fe80000100800 */
[----:B------:R-:W-:Y:S04]  /*42910*/  STL [R1+0x2afc], R70 ;  /* 0x002afc4601007387 */ /* 0x000fe80000100800 */
[----:B------:R-:W-:Y:S04]  /*42920*/  STL [R1+0x2af8], R67 ;  /* 0x002af84301007387 */ /* 0x000fe80000100800 */
[----:B------:R-:W-:Y:S04]  /*42930*/  STL [R1+0x2af4], R66 ;  /* 0x002af44201007387 */ /* 0x000fe80000100800 */
[----:B------:R-:W-:Y:S01]  /*42940*/  STL [R1+0x2af0], R71 ;  /* 0x002af04701007387 */ /* 0x000fe20000100800 */
[----:B--2---:R-:W-:-:S03]  /*42950*/  IMAD.MOV.U32 R55, RZ, RZ, R76 ;  /* 0x000000ffff377224 */ /* 0x004fc600078e004c */
[----:B------:R-:W2:Y:S01]  /*42960*/  LDL.LU R104, [R1+0x30] ;  /* 0x0000300001687983 */ /* 0x000ea20000300800 */
[----:B------:R-:W-:-:S03]  /*42970*/  IMAD.MOV.U32 R50, RZ, RZ, R77 ;  /* 0x000000ffff327224 */ /* 0x000fc600078e004d */
[----:B------:R-:W2:Y:S01]  /*42980*/  LDL.LU R105, [R1+0x34] ;  /* 0x0000340001697983 */ /* 0x000ea20000300800 */
[----:B------:R-:W-:-:S03]  /*42990*/  MOV R51, R78 ;  /* 0x0000004e00337202 */ /* 0x000fc60000000f00 */
[----:B------:R-:W2:Y:S01]  /*429a0*/  LDL.LU R106, [R1+0x38] ;  /* 0x00003800016a7983 */ /* 0x000ea20000300800 */
[----:B------:R-:W-:-:S03]  /*429b0*/  IMAD.MOV.U32 R54, RZ, RZ, R79 ;  /* 0x000000ffff367224 */ /* 0x000fc600078e004f */
        /* <DEDUP_REMOVED lines=17> */
[----:B------:R-:W4:Y:S04]  /*42ad0*/  LDL.LU R92, [R1] ;  /* 0x00000000015c7983 */ /* 0x000f280000300800 */
        /* <DEDUP_REMOVED lines=11> */
[----:B------:R-:W-:Y:S04]  /*42b90*/  STL [R1+0x2b0c], R54 ;  /* 0x002b0c3601007387 */ /* 0x000fe80000100800 */
[----:B------:R1:W-:Y:S04]  /*42ba0*/  STL [R1+0x2b08], R51 ;  /* 0x002b083301007387 */ /* 0x0003e80000100800 */
[----:B------:R1:W-:Y:S04]  /*42bb0*/  STL [R1+0x2b04], R50 ;  /* 0x002b043201007387 */ /* 0x0003e80000100800 */
[----:B------:R1:W-:Y:S01]  /*42bc0*/  STL [R1+0x2b00], R55 ;  /* 0x002b003701007387 */ /* 0x0003e20000100800 */
[----:B--2---:R-:W-:Y:S08]  /*42bd0*/  HMMA.1688.F32.TF32 R104, R248, R52, R104 ;  /* 0x00000034f868723c */ /* 0x004ff00000081068 */
[----:B---3--:R-:W-:Y:S11]  /*42be0*/  HMMA.1688.F32.TF32 R76, R72, R16, R76 ;  /* 0x00000010484c723c */ /* 0x008ff6000008104c */
[----:B------:R-:W-:Y:S05]  /*42bf0*/  @!UPT UIADD3 URZ, URZ, URZ, URZ ;  /* 0x0000003f3f3ff290 */ /* 0x000fea000fffe03f */
[----:B------:R-:W-:Y:S01]  /*42c00*/  IMAD.MOV.U32 R35, RZ, RZ, R106 ;  /* 0x000000ffff237224 */ /* 0x000fe200078e006a */
[----:B------:R-:W-:Y:S01]  /*42c10*/  MOV R34, R105 ;  /* 0x0000006900227202 */ /* 0x000fe20000000f00 */
[----:B----4-:R-:W-:Y:S01]  /*42c20*/  HMMA.1688.F32.TF32 R100, R248, R56, R100 ;  /* 0x00000038f864723c */ /* 0x010fe20000081064 */
[----:B------:R-:W-:Y:S02]  /*42c30*/  IMAD.MOV.U32 R39, RZ, RZ, R104 ;  /* 0x000000ffff277224 */ /* 0x000fe400078e0068 */
[----:B------:R2:W-:Y:S04]  /*42c40*/  STL [R1+0x2b18], R35 ;  /* 0x002b182301007387 */ /* 0x0005e80000100800 */
[----:B------:R3:W-:Y:S04]  /*42c50*/  STL [R1+0x2b14], R34 ;  /* 0x002b142201007387 */ /* 0x0007e80000100800 */
[----:B------:R4:W-:Y:S01]  /*42c60*/  STL [R1+0x2b10], R39 ;  /* 0x002b102701007387 */ /* 0x0009e20000100800 */
[----:B------:R-:W-:Y:S11]  /*42c70*/  HMMA.1688.F32.TF32 R84, R72, R8, R84 ;  /* 0x000000084854723c */ /* 0x000ff60000081054 */
[----:B------:R-:W-:Y:S01]  /*42c80*/  @!UPT UIADD3 URZ, URZ, URZ, URZ ;  /* 0x0000003f3f3ff290 */ /* 0x000fe2000fffe03f */
[----:B------:R-:W-:Y:S01]  /*42c90*/  MOV R43, R100 ;  /* 0x00000064002b7202 */ /* 0x000fe20000000f00 */
[----:B------:R-:W-:Y:S01]  /*42ca0*/  IMAD.MOV.U32 R42, RZ, RZ, R101 ;  /* 0x000000ffff2a7224 */ /* 0x000fe200078e0065 */
[----:B------:R-:W-:Y:S01]  /*42cb0*/  HMMA.1688.F32.TF32 R96, R248, R60, R96 ;  /* 0x0000003cf860723c */ /* 0x000fe20000081060 */
[----:B------:R-:W-:-:S07]  /*42cc0*/  IMAD.MOV.U32 R47, RZ, RZ, R102 ;  /* 0x000000ffff2f7224 */ /* 0x000fce00078e0066 */
[----:B------:R-:W-:Y:S08]  /*42cd0*/  HMMA.1688.F32.TF32 R92, R248, R64, R92 ;  /* 0x00000040f85c723c */ /* 0x000ff0000008105c */
[----:B------:R-:W-:Y:S01]  /*42ce0*/  HMMA.1688.F32.TF32 R80, R72, R12, R80 ;  /* 0x0000000c4850723c */ /* 0x000fe20000081050 */
[----:B------:R-:W-:Y:S01]  /*42cf0*/  MOV R23, R84 ;  /* 0x0000005400177202 */ /* 0x000fe20000000f00 */
[----:B------:R-:W-:Y:S01]  /*42d00*/  IMAD.MOV.U32 R18, RZ, RZ, R85 ;  /* 0x000000ffff127224 */ /* 0x000fe200078e0055 */
[----:B------:R-:W-:Y:S01]  /*42d10*/  MOV R11, R87 ;  /* 0x00000057000b7202 */ /* 0x000fe20000000f00 */
[----:B------:R-:W-:Y:S01]  /*42d20*/  IMAD.MOV.U32 R10, RZ, RZ, R86 ;  /* 0x000000ffff0a7224 */ /* 0x000fe200078e0056 */
[----:B------:R-:W-:-:S03]  /*42d30*/  MOV R87, R252 ;  /* 0x000000fc00577202 */ /* 0x000fc60000000f00 */
[----:B------:R-:W-:Y:S01]  /*42d40*/  HMMA.1688.F32.TF32 R248, R248, R68, R88 ;  /* 0x00000044f8f8723c */ /* 0x000fe20000081058 */
[----:B------:R-:W-:Y:S11]  /*42d50*/  MOV R62, R103 ;  /* 0x00000067003e7202 */ /* 0x000ff60000000f00 */
[----:B------:R-:W-:Y:S04]  /*42d60*/  @!UPT UIADD3 URZ, URZ, URZ, URZ ;  /* 0x0000003f3f3ff290 */ /* 0x000fe8000fffe03f */
[----:B------:R-:W-:Y:S01]  /*42d70*/  IMAD.MOV.U32 R31, RZ, RZ, R80 ;  /* 0x000000ffff1f7224 */ /* 0x000fe200078e0050 */
[----:B------:R-:W-:Y:S01]  /*42d80*/  MOV R27, R82 ;  /* 0x00000052001b7202 */ /* 0x000fe20000000f00 */
[----:B------:R-:W-:Y:S01]  /*42d90*/  IMAD.MOV.U32 R26, RZ, RZ, R81 ;  /* 0x000000ffff1a7224 */ /* 0x000fe200078e0051 */
[----:B------:R-:W2:Y:S01]  /*42da0*/  LDL.LU R80, [R1+0x9d0] ;  /* 0x0009d00001507983 */ /* 0x000ea20000300800 */
[----:B------:R-:W-:-:S03]  /*42db0*/  IMAD.MOV.U32 R22, RZ, RZ, R83 ;  /* 0x000000ffff167224 */ /* 0x000fc600078e0053 */
        /* <DEDUP_REMOVED lines=15> */
[----:B------:R-:W3:Y:S01]  /*42eb0*/  LDL.LU R103, [R1+0xfc] ;  /* 0x0000fc0001677983 */ /* 0x000ee20000300800 */
[----:B-1----:R-:W-:-:S03]  /*42ec0*/  IMAD.MOV.U32 R51, RZ, RZ, R76 ;  /* 0x000000ffff337224 */ /* 0x002fc600078e004c */
        /* <DEDUP_REMOVED lines=56> */
[----:B------:R-:W4:Y:S01]  /*43250*/  LDL.LU R97, [R1+0xa14] ;  /* 0x000a140001617983 */ /* 0x000f220000300800 */
[----:B------:R-:W-:Y:S01]  /*43260*/  IMAD.MOV.U32 R67, RZ, RZ, R92 ;  /* 0x000000ffff437224 */ /* 0x000fe200078e005c */
[----:B------:R-:W-:Y:S02]  /*43270*/  MOV R66, R93 ;  /* 0x0000005d00427202 */ /* 0x000fe40000000f00 */
[----:B------:R-:W4:Y:S01]  /*43280*/  LDL.LU R98, [R1+0xa18] ;  /* 0x000a180001627983 */ /* 0x000f220000300800 */
[----:B------:R-:W-:-:S03]  /*43290*/  IMAD.MOV.U32 R71, RZ, RZ, R94 ;  /* 0x000000ffff477224 */ /* 0x000fc600078e005e */
[----:B------:R-:W4:Y:S04]  /*432a0*/  LDL.LU R99, [R1+0xa1c] ;  /* 0x000a1c0001637983 */ /* 0x000f280000300800 */
[----:B------:R-:W4:Y:S04]  /*432b0*/  LDL.LU R92, [R1+0xa00] ;  /* 0x000a0000015c7983 */ /* 0x000f280000300800 */
[----:B------:R-:W4:Y:S04]  /*432c0*/  LDL.LU R93, [R1+0xa04] ;  /* 0x000a0400015d7983 */ /* 0x000f280000300800 */
[----:B------:R-:W4:Y:S01]  /*432d0*/  LDL.LU R94, [R1+0xa08] ;  /* 0x000a0800015e7983 */ /* 0x000f220000300800 */
[----:B------:R-:W-:-:S02]  /*432e0*/  IMAD.MOV.U32 R46, RZ, RZ, R95 ;  /* 0x000000ffff2e7224 */ /* 0x000fc400078e005f */
[----:B--2---:R-:W-:Y:S01]  /*432f0*/  IMAD.MOV.U32 R95, RZ, RZ, R252 ;  /* 0x000000ffff5f7224 */ /* 0x004fe200078e00fc */
[C---:B---3--:R-:W-:Y:S08]  /*43300*/  HMMA.1688.F32.TF32 R100, R72.reuse, R68, R100 ;  /* 0x000000444864723c */ /* 0x048ff00000081064 */
[C---:B----4-:R-:W-:Y:S08]  /*43310*/  HMMA.1688.F32.TF32 R104, R72.reuse, R64, R104 ;  /* 0x000000404868723c */ /* 0x050ff00000081068 */
[C---:B------:R-:W-:Y:S11]  /*43320*/  HMMA.1688.F32.TF32 R140, R72.reuse, R24, R140 ;  /* 0x00000018488c723c */ /* 0x040ff6000008108c */
[----:B------:R-:W-:Y:S11]  /*43330*/  @!UPT UIADD3 URZ, URZ, URZ, URZ ;  /* 0x0000003f3f3ff290 */ /* 0x000ff6000fffe03f */
[----:B------:R-:W-:Y:S02]  /*43340*/  @!UPT UIADD3 URZ, URZ, URZ, URZ ;  /* 0x0000003f3f3ff290 */ /* 0x000fe4000fffe03f */
[----:B------:R-:W-:Y:S01]  /*43350*/  MOV R35, R140 ;  /* 0x0000008c00237202 */ /* 0x000fe20000000f00 */
[----:B------:R-:W-:Y:S01]  /*43360*/  IMAD.MOV.U32 R34, RZ, RZ, R141 ;  /* 0x000000ffff227224 */ /* 0x000fe200078e008d */
[----:B------:R-:W-:Y:S01]  /*43370*/  MOV R54, R143 ;  /* 0x0000008f00367202 */ /* 0x000fe20000000f00 */
[----:B------:R-:W-:Y:S02]  /*43380*/  IMAD.MOV.U32 R39, RZ, RZ, R142 ;  /* 0x000000ffff277224 */ /* 0x000fe400078e008e */
[C---:B------:R-:W-:Y:S08]  /*43390*/  HMMA.1688.F32.TF32 R140, R72.reuse, R28, R136 ;  /* 0x0000001c488c723c */ /* 0x040ff00000081088 */
[C---:B------:R-:W-:Y:S08]  /*433a0*/  HMMA.1688.F32.TF32 R136, R72.reuse, R32, R132 ;  /* 0x000000204888723c */ /* 0x040ff00000081084 */
[C---:B------:R-:W-:Y:S08]  /*433b0*/  HMMA.1688.F32.TF32 R132, R72.reuse, R36, R128 ;  /* 0x000000244884723c */ /* 0x040ff00000081080 */
[C---:B------:R-:W-:Y:S08]  /*433c0*/  HMMA.1688.F32.TF32 R128, R72.reuse, R40, R124 ;  /* 0x000000284880723c */ /* 0x040ff0000008107c */
[C---:B------:R-:W-:Y:S08]  /*433d0*/  HMMA.1688.F32.TF32 R124, R72.reuse, R44, R120 ;  /* 0x0000002c487c723c */ /* 0x040ff00000081078 */
[C---:B------:R-:W-:Y:S08]  /*433e0*/  HMMA.1688.F32.TF32 R120, R72.reuse, R48, R116 ;  /* 0x000000304878723c */ /* 0x040ff00000081074 */
[C---:B------:R-:W-:Y:S01]  /*433f0*/  HMMA.1688.F32.TF32 R116, R72.reuse, R52, R76 ;  /* 0x000000344874723c */ /* 0x040fe2000008104c */
[----:B------:R-:W-:Y:S04]  /*43400*/  LDS R76, [R0+0x28200] ;  /* 0x02820000004c7984 */ /* 0x000fe80000000800 */
[----:B------:R-:W-:Y:S04]  /*43410*/  LDS R78, [R0+0x2a200] ;  /* 0x02a20000004e7984 */ /* 0x000fe80000000800 */
[----:B------:R-:W-:Y:S04]  /*43420*/  LDS R77, [R3+0x28200] ;  /* 0x02820000034d7984 */ /* 0x000fe80000000800 */
[----:B------:R-:W1:Y:S01]  /*43430*/  LDS R79, [R3+0x2a200] ;  /* 0x02a20000034f7984 */ /* 0x000e620000000800 */
        /* <DEDUP_REMOVED lines=24> */
[C---:B-1----:R-:W-:Y:S08]  /*435c0*/  HMMA.1688.F32.TF32 R80, R76.reuse, R24, R80 ;  /* 0x000000184c50723c */ /* 0x042ff00000081050 */
[C---:B--2---:R-:W-:Y:S08]  /*435d0*/  HMMA.1688.F32.TF32 R100, R76.reuse, R8, R96 ;  /* 0x000000084c64723c */ /* 0x044ff00000081060 */
[C---:B------:R-:W-:Y:S08]  /*435e0*/  HMMA.1688.F32.TF32 R96, R76.reuse, R12, R92 ;  /* 0x0000000c4c60723c */ /* 0x040ff0000008105c */
[C---:B------:R-:W-:Y:S08]  /*435f0*/  HMMA.1688.F32.TF32 R92, R76.reuse, R16, R88 ;  /* 0x000000104c5c723c */ /* 0x040ff00000081058 */
[-C--:B------:R-:W-:Y:S01]  /*43600*/  HMMA.1688.F32.TF32 R88, R76, R20.reuse, R84 ;  /* 0x000000144c58723c */ /* 0x080fe20000081054 */
        /* <DEDUP_REMOVED lines=136> */
[C---:B------:R-:W-:Y:S01]  /*43e90*/  HMMA.1688.F32.TF32 R160, R76.reuse, R52, R160 ;  /* 0x000000344ca0723c */ /* 0x040fe200000810a0 */
[----:B------:R-:W-:Y:S04]  /*43ea0*/  STL.64 [R1+0x440], R184 ;  /* 0x000440b801007387 */ /* 0x000fe80000100a00 */
        /* <DEDUP_REMOVED lines=29> */
[----:B------:R-:W-:Y:S04]  /*44080*/  STL.64 [R1+0x428], R142 ;  /* 0x0004288e01007387 */ /* 0x000fe80000100a00 */
[----:B------:R-:W-:Y:S01]  /*44090*/  STL.64 [R1+0x410], R136 ;  /* 0x0004108801007387 */ /* 0x000fe20000100a00 */
[C---:B------:R-:W-:Y:S03]  /*440a0*/  HMMA.1688.F32.TF32 R124, R72.reuse, R24, R124 ;  /* 0x00000018487c723c */ /* 0x040fe6000008107c */
[----:B------:R-:W-:Y:S04]  /*440b0*/  STL.64 [R1+0x418], R138 ;  /* 0x0004188a01007387 */ /* 0x000fe80000100a00 */
[----:B------:R-:W-:Y:S01]  /*440c0*/  LDS R157, [R3+0x28500] ;  /* 0x02850000039d7984 */ /* 0x000fe20000000800 */
[C---:B------:R-:W-:Y:S03]  /*440d0*/  HMMA.1688.F32.TF32 R116, R72.reuse, R32, R116 ;  /* 0x000000204874723c */ /* 0x040fe60000081074 */
[----:B------:R-:W-:Y:S04]  /*440e0*/  LDS R159, [R3+0x2a500] ;  /* 0x02a50000039f7984 */ /* 0x000fe80000000800 */
[----:B------:R-:W-:Y:S04]  /*440f0*/  STL.64 [R1+0x400], R76 ;  /* 0x0004004c01007387 */ /* 0x000fe80000100a00 */
[----:B------:R1:W-:Y:S02]  /*44100*/  STL.64 [R1+0x408], R78 ;  /* 0x0004084e01007387 */ /* 0x0003e40000100a00 */
[C---:B-1----:R-:W-:Y:S02]  /*44110*/  HMMA.1688.F32.TF32 R76, R72.reuse, R28, R120 ;  /* 0x0000001c484c723c */ /* 0x042fe40000081078 */
[----:B------:R-:W-:Y:S04]  /*44120*/  STL.64 [R1+0x3f0], R128 ;  /* 0x0003f08001007387 */ /* 0x000fe80000100a00 */
[----:B------:R-:W-:Y:S04]  /*44130*/  STL.64 [R1+0x3f8], R130 ;  /* 0x0003f88201007387 */ /* 0x000fe80000100a00 */
[----:B------:R-:W-:Y:S01]  /*44140*/  STL.64 [R1+0x3e0], R124 ;  /* 0x0003e07c01007387 */ /* 0x000fe20000100a00 */
[C---:B------:R-:W-:Y:S03]  /*44150*/  HMMA.1688.F32.TF32 R112, R72.reuse, R36, R112 ;  /* 0x000000244870723c */ /* 0x040fe60000081070 */
        /* <DEDUP_REMOVED lines=18> */
[C---:B------:R-:W-:Y:S02]  /*44280*/  HMMA.1688.F32.TF32 R88, R72.reuse, R60, R88 ;  /* 0x0000003c4858723c */ /* 0x040fe40000081058 */
[----:B------:R-:W-:Y:S04]  /*44290*/  LDS R92, [R0+0x28400] ;  /* 0x02840000005c7984 */ /* 0x000fe80000000800 */
[----:B------:R-:W-:Y:S04]  /*442a0*/  LDS R94, [R0+0x2a400] ;  /* 0x02a40000005e7984 */ /* 0x000fe80000000800 */
[----:B------:R-:W-:Y:S04]  /*442b0*/  STL.64 [R1+0x370], R76 ;  /* 0x0003704c01007387 */ /* 0x000fe80000100a00 */
[----:B------:R1:W-:Y:S04]  /*442c0*/  STL.64 [R1+0x378], R78 ;  /* 0x0003784e01007387 */ /* 0x0003e80000100a00 */
[----:B------:R-:W-:Y:S04]  /*442d0*/  LDS R93, [R3+0x28400] ;  /* 0x02840000035d7984 */ /* 0x000fe80000000800 */
[----:B------:R-:W2:Y:S01]  /*442e0*/  LDS R95, [R3+0x2a400] ;  /* 0x02a40000035f7984 */ /* 0x000ea20000000800 */
[C---:B-1----:R-:W-:Y:S08]  /*442f0*/  HMMA.1688.F32.TF32 R76, R72.reuse, R64, R84 ;  /* 0x00000040484c723c */ /* 0x042ff00000081054 */
[----:B----4-:R-:W-:Y:S01]  /*44300*/  HMMA.1688.F32.TF32 R72, R72, R68, R80 ;  /* 0x000000444848723c */ /* 0x010fe20000081050 */
[----:B------:R-:W-:Y:S04]  /*44310*/  STL.64 [R1+0x360], R96 ;  /* 0x0003606001007387 */ /* 0x000fe80000100a00 */
[----:B------:R-:W-:Y:S04]  /*44320*/  STL.64 [R1+0x368], R98 ;  /* 0x0003686201007387 */ /* 0x000fe80000100a00 */
[----:B------:R1:W-:Y:S04]  /*44330*/  STL.64 [R1+0x350], R88 ;  /* 0x0003505801007387 */ /* 0x0003e80000100a00 */
[----:B------:R3:W-:Y:S04]  /*44340*/  STL.64 [R1+0x358], R90 ;  /* 0x0003585a01007387 */ /* 0x0007e80000100a00 */
[----:B------:R-:W4:Y:S04]  /*44350*/  LDL.LU R100, [R1+0x650] ;  /* 0x0006500001647983 */ /* 0x000f280000300800 */
[----:B------:R-:W-:Y:S04]  /*44360*/  STL.64 [R1+0x340], R76 ;  /* 0x0003404c01007387 */ /* 0x000fe80000100a00 */
[----:B------:R-:W-:Y:S04]  /*44370*/  STL.64 [R1+0x348], R78 ;  /* 0x0003484e01007387 */ /* 0x000fe80000100a00 */
[----:B------:R-:W-:Y:S04]  /*44380*/  STL.64 [R1+0x280], R72 ;  /* 0x0002804801007387 */ /* 0x000fe80000100a00 */
        /* <DEDUP_REMOVED lines=62> */
[----:B---3--:R-:W3:Y:S04]  /*44770*/  LDL.LU R90, [R1+0x868] ;  /* 0x00086800015a7983 */ /* 0x008ee80000300800 */
[----:B------:R-:W3:Y:S04]  /*44780*/  LDL.LU R91, [R1+0x86c] ;  /* 0x00086c00015b7983 */ /* 0x000ee80000300800 */
[----:B------:R-:W3:Y:S04]  /*44790*/  LDL.LU R96, [R1+0x640] ;  /* 0x0006400001607983 */ /* 0x000ee80000300800 */
[----:B------:R-:W3:Y:S04]  /*447a0*/  LDL.LU R97, [R1+0x644] ;  /* 0x0006440001617983 */ /* 0x000ee80000300800 */
[----:B------:R-:W3:Y:S04]  /*447b0*/  LDL.LU R98, [R1+0x648] ;  /* 0x0006480001627983 */ /* 0x000ee80000300800 */
[----:B------:R-:W3:Y:S01]  /*447c0*/  LDL.LU R99, [R1+0x64c] ;  /* 0x00064c0001637983 */ /* 0x000ee20000300800 */
[C---:B--2---:R-:W-:Y:S08]  /*447d0*/  HMMA.1688.F32.TF32 R116, R92.reuse, R40, R116 ;  /* 0x000000285c74723c */ /* 0x044ff00000081074 */
[C---:B----4-:R-:W-:Y:S08]  /*447e0*/  HMMA.1688.F32.TF32 R128, R92.reuse, R28, R128 ;  /* 0x0000001c5c80723c */ /* 0x050ff00000081080 */
[C---:B------:R-:W-:Y:S08]  /*447f0*/  HMMA.1688.F32.TF32 R72, R92.reuse, R12, R144 ;  /* 0x0000000c5c48723c */ /* 0x040ff00000081090 */
[C---:B------:R-:W-:Y:S08]  /*44800*/  HMMA.1688.F32.TF32 R76, R92.reuse, R8, R148 ;  /* 0x000000085c4c723c */ /* 0x040ff00000081094 */
[C---:B------:R-:W-:Y:S11]  /*44810*/  HMMA.1688.F32.TF32 R140, R92.reuse, R16, R140 ;  /* 0x000000105c8c723c */ /* 0x040ff6000008108c */
[----:B------:R-:W-:Y:S04]  /*44820*/  @!UPT UIADD3 URZ, URZ, URZ, URZ ;  /* 0x0000003f3f3ff290 */ /* 0x000fe8000fffe03f */
[----:B------:R-:W-:Y:S04]  /*44830*/  STL.64 [R1+0x330], R76 ;  /* 0x0003304c01007387 */ /* 0x000fe80000100a00 */
[----:B------:R1:W-:Y:S04]  /*44840*/  STL.64 [R1+0x338], R78 ;  /* 0x0003384e01007387 */ /* 0x0003e80000100a00 */
[----:B------:R-:W-:Y:S04]  /*44850*/  STL.64 [R1+0x320], R72 ;  /* 0x0003204801007387 */ /* 0x000fe80000100a00 */
[----:B------:R2:W-:Y:S01]  /*44860*/  STL.64 [R1+0x328], R74 ;  /* 0x0003284a01007387 */ /* 0x0005e20000100a00 */
[C---:B-1----:R-:W-:Y:S08]  /*44870*/  HMMA.1688.F32.TF32 R76, R92.reuse, R20, R136 ;  /* 0x000000145c4c723c */ /* 0x042ff00000081088 */
[C---:B--2---:R-:W-:Y:S01]  /*44880*/  HMMA.1688.F32.TF32 R72, R92.reuse, R24, R132 ;  /* 0x000000185c48723c */ /* 0x044fe20000081084 */
[----:B------:R-:W-:Y:S04]  /*44890*/  STL.64 [R1+0x310], R140 ;  /* 0x0003108c01007387 */ /* 0x000fe80000100a00 */
[----:B------:R-:W-:Y:S10]  /*448a0*/  STL.64 [R1+0x318], R142 ;  /* 0x0003188e01007387 */ /* 0x000ff40000100a00 */
        /* <DEDUP_REMOVED lines=15> */
[----:B------:R-:W-:Y:S03]  /*449a0*/  STL.64 [R1+0x2b8], R118 ;  /* 0x0002b87601007387 */ /* 0x000fe60000100a00 */
[C---:B------:R-:W-:Y:S08]  /*449b0*/  HMMA.1688.F32.TF32 R80, R92.reuse, R56, R80 ;  /* 0x000000385c50723c */ /* 0x040ff00000081050 */
[C---:B------:R-:W-:Y:S07]  /*449c0*/  HMMA.1688.F32.TF32 R84, R92.reuse, R60, R84 ;  /* 0x0000003c5c54723c */ /* 0x040fee0000081054 */
[----:B------:R-:W-:Y:S04]  /*449d0*/  STL.64 [R1+0x2888], R74 ;  /* 0x0028884a01007387 */ /* 0x000fe80000100a00 */
[----:B------:R-:W-:Y:S04]  /*449e0*/  STL.64 [R1+0x2a0], R76 ;  /* 0x0002a04c01007387 */ /* 0x000fe80000100a00 */
[----:B------:R1:W-:Y:S01]  /*449f0*/  STL.64 [R1+0x2a8], R78 ;  /* 0x0002a84e01007387 */ /* 0x0003e20000100a00 */
[C---:B---3--:R-:W-:Y:S08]  /*44a00*/  HMMA.1688.F32.TF32 R88, R92.reuse, R64, R88 ;  /* 0x000000405c58723c */ /* 0x048ff00000081058 */
[C---:B-1----:R-:W-:Y:S08]  /*44a10*/  HMMA.1688.F32.TF32 R76, R92.reuse, R52, R104 ;  /* 0x000000345c4c723c */ /* 0x042ff00000081068 */
[----:B------:R-:W-:Y:S01]  /*44a20*/  HMMA.1688.F32.TF32 R92, R92, R68, R100 ;  /* 0x000000445c5c723c */ /* 0x000fe20000081064 */
[----:B------:R1:W-:Y:S11]  /*44a30*/  STL.64 [R1+0x2880], R72 ;  /* 0x0028804801007387 */ /* 0x0003f60000100a00 */
[----:B------:R-:W-:Y:S03]  /*44a40*/  @!UPT UIADD3 URZ, URZ, URZ, URZ ;  /* 0x0000003f3f3ff290 */ /* 0x000fe6000fffe03f */
        /* <DEDUP_REMOVED lines=50> */
[C---:B------:R-:W-:Y:S03]  /*44d70*/  HMMA.1688.F32.TF32 R96, R156.reuse, R8, R96 ;  /* 0x000000089c60723c */ /* 0x040fe60000081060 */
[----:B------:R-:W2:Y:S04]  /*44d80*/  LDL.LU R140, [R1+0x590] ;  /* 0x00059000018c7983 */ /* 0x000ea80000300800 */
[----:B------:R-:W2:Y:S04]  /*44d90*/  LDL.LU R141, [R1+0x594] ;  /* 0x00059400018d7983 */ /* 0x000ea80000300800 */
[----:B------:R-:W2:Y:S04]  /*44da0*/  LDL.LU R142, [R1+0x598] ;  /* 0x00059800018e7983 */ /* 0x000ea80000300800 */
[----:B------:R-:W2:Y:S08]  /*44db0*/  LDL.LU R143, [R1+0x59c] ;  /* 0x00059c00018f7983 */ /* 0x000eb00000300800 */
[----:B------:R-:W-:Y:S04]  /*44dc0*/  STL.64 [R1+0x28e8], R98 ;  /* 0x0028e86201007387 */ /* 0x000fe80000100a00 */
[----:B------:R-:W-:Y:S01]  /*44dd0*/  STL.64 [R1+0x28e0], R96 ;  /* 0x0028e06001007387 */ /* 0x000fe20000100a00 */
[C---:B---3--:R-:W-:Y:S08]  /*44de0*/  HMMA.1688.F32.TF32 R136, R156.reuse, R48, R136 ;  /* 0x000000309c88723c */ /* 0x048ff00000081088 */
[C---:B----4-:R-:W-:Y:S08]  /*44df0*/  HMMA.1688.F32.TF32 R120, R156.reuse, R32, R120 ;  /* 0x000000209c78723c */ /* 0x050ff00000081078 */
[C---:B--2---:R-:W-:Y:S08]  /*44e00*/  HMMA.1688.F32.TF32 R104, R156.reuse, R16, R104 ;  /* 0x000000109c68723c */ /* 0x044ff00000081068 */
[C---:B------:R-:W-:Y:S08]  /*44e10*/  HMMA.1688.F32.TF32 R100, R156.reuse, R12, R100 ;  /* 0x0000000c9c64723c */ /* 0x040ff00000081064 */
[C---:B------:R-:W-:Y:S08]  /*44e20*/  HMMA.1688.F32.TF32 R108, R156.reuse, R20, R108 ;  /* 0x000000149c6c723c */ /* 0x040ff0000008106c */
        /* <DEDUP_REMOVED lines=53> */
[C---:B------:R-:W-:Y:S11]  /*45180*/  HMMA.1688.F32.TF32 R140, R156.reuse, R52, R140 ;  /* 0x000000349c8c723c */ /* 0x040ff6000008108c */
[----:B------:R-:W-:Y:S11]  /*45190*/  @!UPT UIADD3 URZ, URZ, URZ, URZ ;  /* 0x0000003f3f3ff290 */ /* 0x000ff6000fffe03f */
[----:B------:R-:W-:Y:S01]  /*451a0*/  @!UPT UIADD3 URZ, URZ, URZ, URZ ;  /* 0x0000003f3f3ff290 */ /* 0x000fe2000fffe03f */
[----:B------:R-:W-:Y:S04]  /*451b0*/  STL.64 [R1+0x2998], R142 ;  /* 0x0029988e01007387 */ /* 0x000fe80000100a00 */
[----:B------:R-:W-:Y:S04]  /*451c0*/  STL.64 [R1+0x2990], R140 ;  /* 0x0029908c01007387 */ /* 0x000fe80000100a00 */
[----:B------:R-:W4:Y:S04]  /*451d0*/  LDL.LU R176, [R1+0x7f0] ;  /* 0x0007f00001b07983 */ /* 0x000f280000300800 */
[----:B------:R-:W4:Y:S04]  /*451e0*/  LDL.LU R177, [R1+0x7f4] ;  /* 0x0007f40001b17983 */ /* 0x000f280000300800 */
[----:B------:R-:W4:Y:S04]  /*451f0*/  LDL.LU R178, [R1+0x7f8] ;  /* 0x0007f80001b27983 */ /* 0x000f280000300800 */
[----:B------:R-:W4:Y:S01]  /*45200*/  LDL.LU R179, [R1+0x7fc] ;  /* 0x0007fc0001b37983 */ /* 0x000f220000300800 */
[C---:B--2---:R-:W-:Y:S08]  /*45210*/  HMMA.1688.F32.TF32 R144, R156.reuse, R56, R144 ;  /* 0x000000389c90723c */ /* 0x044ff00000081090 */
[C---:B---3--:R-:W-:Y:S08]  /*45220*/  HMMA.1688.F32.TF32 R148, R156.reuse, R60, R148 ;  /* 0x0000003c9c94723c */ /* 0x048ff00000081094 */
[C---:B----4-:R-:W-:Y:S08]  /*45230*/  HMMA.1688.F32.TF32 R152, R156.reuse, R64, R152 ;  /* 0x000000409c98723c */ /* 0x050ff00000081098 */
[----:B------:R-:W-:Y:S01]  /*45240*/  HMMA.1688.F32.TF32 R156, R156, R68, R160 ;  /* 0x000000449c9c723c */ /* 0x000fe200000810a0 */
[----:B------:R-:W-:Y:S04]  /*45250*/  STL.64 [R1+0x29a8], R146 ;  /* 0x0029a89201007387 */ /* 0x000fe80000100a00 */
[----:B------:R-:W-:Y:S04]  /*45260*/  STL.64 [R1+0x29a0], R144 ;  /* 0x0029a09001007387 */ /* 0x000fe80000100a00 */
[----:B------:R-:W-:Y:S04]  /*45270*/  STL.64 [R1+0x29b8], R150 ;  /* 0x0029b89601007387 */ /* 0x000fe80000100a00 */
[----:B------:R-:W-:Y:S01]  /*45280*/  STL.64 [R1+0x29b0], R148 ;  /* 0x0029b09401007387 */ /* 0x000fe20000100a00 */
[C---:B------:R-:W-:Y:S03]  /*45290*/  HMMA.1688.F32.TF32 R164, R224.reuse, R8, R164 ;  /* 0x00000008e0a4723c */ /* 0x040fe600000810a4 */
[----:B------:R-:W-:Y:S04]  /*452a0*/  STL.64 [R1+0x29c8], R154 ;  /* 0x0029c89a01007387 */ /* 0x000fe80000100a00 */
[----:B------:R-:W-:Y:S01]  /*452b0*/  STL.64 [R1+0x29c0], R152 ;  /* 0x0029c09801007387 */ /* 0x000fe20000100a00 */
[C---:B------:R-:W-:Y:S03]  /*452c0*/  HMMA.1688.F32.TF32 R172, R224.reuse, R16, R172 ;  /* 0x00000010e0ac723c */ /* 0x040fe600000810ac */
[----:B------:R-:W-:Y:S04]  /*452d0*/  STL.64 [R1+0x29d8], R158 ;  /* 0x0029d89e01007387 */ /* 0x000fe80000100a00 */
[----:B------:R-:W-:Y:S08]  /*452e0*/  STL.64 [R1+0x29d0], R156 ;  /* 0x0029d09c01007387 */ /* 0x000ff00000100a00 */
        /* <DEDUP_REMOVED lines=10> */
[----:B------:R-:W-:Y:S04]  /*45390*/  STL [R1+0x27f0], R172 ;  /* 0x0027f0ac01007387 */ /* 0x000fe80000100800 */
[----:B------:R-:W-:Y:S04]  /*453a0*/  STL [R1+0x27ec], R173 ;  /* 0x0027ecad01007387 */ /* 0x000fe80000100800 */
[----:B------:R-:W-:Y:S04]  /*453b0*/  STL [R1+0x27e8], R174 ;  /* 0x0027e8ae01007387 */ /* 0x000fe80000100800 */
[----:B------:R-:W-:Y:S04]  /*453c0*/  STL [R1+0x27e4], R175 ;  /* 0x0027e4af01007387 */ /* 0x000fe80000100800 */
        /* <DEDUP_REMOVED lines=18> */
[----:B------:R-:W4:Y:S04]  /*454f0*/  LDL.LU R205, [R1+0x784] ;  /* 0x0007840001cd7983 */ /* 0x000f280000300800 */
[----:B------:R-:W4:Y:S04]  /*45500*/  LDL.LU R206, [R1+0x788] ;  /* 0x0007880001ce7983 */ /* 0x000f280000300800 */
[----:B------:R-:W4:Y:S04]  /*45510*/  LDL.LU R207, [R1+0x78c] ;  /* 0x00078c0001cf7983 */ /* 0x000f280000300800 */
[----:B------:R-:W-:Y:S04]  /*45520*/  LDS R160, [R0+0x28700] ;  /* 0x0287000000a07984 */ /* 0x000fe80000000800 */
[----:B------:R-:W-:Y:S04]  /*45530*/  STL [R1+0x27fc], R176 ;  /* 0x0027fcb001007387 */ /* 0x000fe80000100800 */
[----:B------:R-:W-:Y:S04]  /*45540*/  STL [R1+0x27f8], R177 ;  /* 0x0027f8b101007387 */ /* 0x000fe80000100800 */
[----:B------:R-:W-:Y:S04]  /*45550*/  STL [R1+0x27f4], R178 ;  /* 0x0027f4b201007387 */ /* 0x000fe80000100800 */
[----:B------:R-:W-:Y:S04]  /*45560*/  STL [R1+0x27e0], R179 ;  /* 0x0027e0b301007387 */ /* 0x000fe80000100800 */
[----:B------:R-:W-:Y:S04]  /*45570*/  LDS R162, [R0+0x2a700] ;  /* 0x02a7000000a27984 */ /* 0x000fe80000000800 */
[----:B------:R-:W-:Y:S04]  /*45580*/  LDS R161, [R3+0x28700] ;  /* 0x0287000003a17984 */ /* 0x000fe80000000800 */
[----:B------:R-:W1:Y:S01]  /*45590*/  LDS R163, [R3+0x2a700] ;  /* 0x02a7000003a37984 */ /* 0x000e620000000800 */
[C---:B--2---:R-:W-:Y:S08]  /*455a0*/  HMMA.1688.F32.TF32 R180, R224.reuse, R24, R180 ;  /* 0x00000018e0b4723c */ /* 0x044ff000000810b4 */
[C---:B---3--:R-:W-:Y:S11]  /*455b0*/  HMMA.1688.F32.TF32 R184, R224.reuse, R28, R184 ;  /* 0x0000001ce0b8723c */ /* 0x048ff600000810b8 */
[----:B------:R-:W-:Y:S04]  /*455c0*/  @!UPT UIADD3 URZ, URZ, URZ, URZ ;  /* 0x0000003f3f3ff290 */ /* 0x000fe8000fffe03f */
[----:B------:R-:W-:Y:S04]  /*455d0*/  STL [R1+0x280c], R180 ;  /* 0x00280cb401007387 */ /* 0x000fe80000100800 */
[----:B------:R2:W-:Y:S04]  /*455e0*/  STL [R1+0x2808], R181 ;  /* 0x002808b501007387 */ /* 0x0005e80000100800 */
[----:B------:R-:W-:Y:S01]  /*455f0*/  STL [R1+0x2804], R182 ;  /* 0x002804b601007387 */ /* 0x000fe20000100800 */
[C---:B----4-:R-:W-:Y:S03]  /*45600*/  HMMA.1688.F32.TF32 R188, R224.reuse, R32, R188 ;  /* 0x00000020e0bc723c */ /* 0x050fe600000810bc */
[----:B------:R-:W-:Y:S05]  /*45610*/  STL [R1+0x2800], R183 ;  /* 0x002800b701007387 */ /* 0x000fea0000100800 */
[C---:B------:R-:W-:Y:S01]  /*45620*/  HMMA.1688.F32.TF32 R192, R224.reuse, R36, R192 ;  /* 0x00000024e0c0723c */ /* 0x040fe200000810c0 */
[----:B------:R-:W-:Y:S07]  /*45630*/  STL [R1+0x2814], R184 ;  /* 0x002814b801007387 */ /* 0x000fee0000100800 */
[C---:B------:R-:W-:Y:S01]  /*45640*/  HMMA.1688.F32.TF32 R196, R224.reuse, R40, R196 ;  /* 0x00000028e0c4723c */ /* 0x040fe200000810c4 */
[----:B------:R-:W-:Y:S04]  /*45650*/  STL [R1+0x2810], R185 ;  /* 0x002810b901007387 */ /* 0x000fe80000100800 */
[----:B------:R-:W-:Y:S03]  /*45660*/  STL [R1+0x27dc], R186 ;  /* 0x0027dcba01007387 */ /* 0x000fe60000100800 */
[C---:B------:R-:W-:Y:S01]  /*45670*/  HMMA.1688.F32.TF32 R200, R224.reuse, R44, R200 ;  /* 0x0000002ce0c8723c */ /* 0x040fe200000810c8 */
        /* <DEDUP_REMOVED lines=49> */
[----:B------:R-:W-:Y:S03]  /*45990*/  HMMA.1688.F32.TF32 R204, R224, R48, R204 ;  /* 0x00000030e0cc723c */ /* 0x000fe600000810cc */
        /* <DEDUP_REMOVED lines=9> */
[----:B------:R-:W-:Y:S01]  /*45a30*/  STL [R1+0x285c], R204 ;  /* 0x00285ccc01007387 */ /* 0x000fe20000100800 */
[----:B------:R-:W-:-:S03]  /*45a40*/  IMAD.MOV.U32 R77, RZ, RZ, R245 ;  /* 0x000000ffff4d7224 */ /* 0x000fc600078e00f5 */
[----:B------:R-:W-:Y:S01]  /*45a50*/  STL [R1+0x2858], R205 ;  /* 0x002858cd01007387 */ /* 0x000fe20000100800 */
[----:B------:R-:W-:-:S03]  /*45a60*/  MOV R78, R246 ;  /* 0x000000f6004e7202 */ /* 0x000fc60000000f00 */
[----:B------:R-:W-:Y:S01]  /*45a70*/  STL [R1+0x2854], R206 ;  /* 0x002854ce01007387 */ /* 0x000fe20000100800 */
[----:B------:R-:W-:-:S03]  /*45a80*/  IMAD.MOV.U32 R79, RZ, RZ, R247 ;  /* 0x000000ffff4f7224 */ /* 0x000fc600078e00f7 */
[----:B------:R-:W-:Y:S04]  /*45a90*/  STL [R1+0x2850], R207 ;  /* 0x002850cf01007387 */ /* 0x000fe80000100800 */
[----:B------:R-:W4:Y:S04]  /*45aa0*/  LDL.LU R244, [R1+0x2b28] ;  /* 0x002b280001f47983 */ /* 0x000f280000300800 */
[----:B------:R-:W4:Y:S04]  /*45ab0*/  LDL.LU R245, [R1+0x2b24] ;  /* 0x002b240001f57983 */ /* 0x000f280000300800 */
[----:B------:R-:W4:Y:S04]  /*45ac0*/  LDL.LU R246, [R1+0x2b20] ;  /* 0x002b200001f67983 */ /* 0x000f280000300800 */
[----:B------:R-:W4:Y:S01]  /*45ad0*/  LDL.LU R247, [R1+0x2b1c] ;  /* 0x002b1c0001f77983 */ /* 0x000f220000300800 */
[C---:B--2---:R-:W-:Y:S08]  /*45ae0*/  HMMA.1688.F32.TF32 R208, R224.reuse, R52, R208 ;  /* 0x00000034e0d0723c */ /* 0x044ff000000810d0 */
[----:B---3--:R-:W-:Y:S11]  /*45af0*/  HMMA.1688.F32.TF32 R212, R224, R56, R212 ;  /* 0x00000038e0d4723c */ /* 0x008ff600000810d4 */
[----:B------:R-:W-:Y:S04]  /*45b00*/  @!UPT UIADD3 URZ, URZ, URZ, URZ ;  /* 0x0000003f3f3ff290 */ /* 0x000fe8000fffe03f */
[----:B------:R-:W-:Y:S04]  /*45b10*/  STL [R1+0x286c], R208 ;  /* 0x00286cd001007387 */ /* 0x000fe80000100800 */
[----:B------:R-:W-:Y:S04]  /*45b20*/  STL [R1+0x2868], R209 ;  /* 0x002868d101007387 */ /* 0x000fe80000100800 */
[----:B------:R-:W-:Y:S04]  /*45b30*/  STL [R1+0x2864], R210 ;  /* 0x002864d201007387 */ /* 0x000fe80000100800 */
[----:B------:R-:W-:Y:S04]  /*45b40*/  STL [R1+0x2860], R211 ;  /* 0x002860d301007387 */ /* 0x000fe80000100800 */
[----:B------:R-:W-:Y:S04]  /*45b50*/  STL [R1+0x2878], R213 ;  /* 0x002878d501007387 */ /* 0x000fe80000100800 */
[----:B------:R-:W-:Y:S01]  /*45b60*/  STL [R1+0x2874], R214 ;  /* 0x002874d601007387 */ /* 0x000fe20000100800 */
[C---:B----4-:R-:W-:Y:S03]  /*45b70*/  HMMA.1688.F32.TF32 R84, R160.reuse, R24, R72 ;  /* 0x00000018a054723c */ /* 0x050fe60000081048 */
[----:B------:R-:W-:Y:S04]  /*45b80*/  STL [R1+0x2870], R215 ;  /* 0x002870d701007387 */ /* 0x000fe80000100800 */
[----:B------:R-:W2:Y:S11]  /*45b90*/  LDL.LU R72, [R1+0x520] ;  /* 0x0005200001487983 */ /* 0x000eb60000300800 */
[----:B------:R-:W-:Y:S05]  /*45ba0*/  @!UPT UIADD3 URZ, URZ, URZ, URZ ;  /* 0x0000003f3f3ff290 */ /* 0x000fea000fffe03f */
[----:B------:R1:W-:Y:S04]  /*45bb0*/  STL.64 [R1+0x4a0], R84 ;  /* 0x0004a05401007387 */ /* 0x0003e80000100a00 */
[----:B------:R3:W-:Y:S04]  /*45bc0*/  STL.64 [R1+0x4a8], R86 ;  /* 0x0004a85601007387 */ /* 0x0007e80000100a00 */
[----:B------:R-:W2:Y:S04]  /*45bd0*/  LDL.LU R73, [R1+0x524] ;  /* 0x0005240001497983 */ /* 0x000ea80000300800 */
[----:B------:R-:W2:Y:S04]  /*45be0*/  LDL.LU R74, [R1+0x528] ;  /* 0x00052800014a7983 */ /* 0x000ea80000300800 */
[----:B------:R-:W2:Y:S01]  /*45bf0*/  LDL.LU R75, [R1+0x52c] ;  /* 0x00052c00014b7983 */ /* 0x000ea20000300800 */
[C---:B------:R-:W-:Y:S03]  /*45c00*/  HMMA.1688.F32.TF32 R80, R160.reuse, R28, R80 ;  /* 0x0000001ca050723c */ /* 0x040fe60000081050 */
        /* <DEDUP_REMOVED lines=14> */
[----:B-1----:R-:W4:Y:S01]  /*45cf0*/  LDL.LU R84, [R1+0x4e0] ;  /* 0x0004e00001547983 */ /* 0x002f220000300800 */
[----:B------:R-:W-:-:S03]  /*45d00*/  MOV R182, R81 ;  /* 0x0000005100b67202 */ /* 0x000fc60000000f00 */
[----:B------:R-:W4:Y:S01]  /*45d10*/  LDL.LU R85, [R1+0x4e4] ;  /* 0x0004e40001557983 */ /* 0x000f220000300800 */
[----:B------:R-:W-:-:S03]  /*45d20*/  IMAD.MOV.U32 R183, RZ, RZ, R82 ;  /* 0x000000ffffb77224 */ /* 0x000fc600078e0052 */
[----:B---3--:R-:W3:Y:S01]  /*45d30*/  LDL.LU R86, [R1+0x4e8] ;  /* 0x0004e80001567983 */ /* 0x008ee20000300800 */
[----:B------:R-:W-:-:S03]  /*45d40*/  IMAD.MOV.U32 R176, RZ, RZ, R83 ;  /* 0x000000ffffb07224 */ /* 0x000fc600078e0053 */
[----:B------:R-:W3:Y:S01]  /*45d50*/  LDL.LU R87, [R1+0x4ec] ;  /* 0x0004ec0001577983 */ /* 0x000ee20000300800 */
[----:B------:R-:W-:-:S03]  /*45d60*/  MOV R190, R76 ;  /* 0x0000004c00be7202 */ /* 0x000fc60000000f00 */
[----:B------:R-:W3:Y:S01]  /*45d70*/  LDL.LU R80, [R1+0x4d0] ;  /* 0x0004d00001507983 */ /* 0x000ee20000300800 */
[----:B------:R-:W-:-:S03]  /*45d80*/  IMAD.MOV.U32 R184, RZ, RZ, R77 ;  /* 0x000000ffffb87224 */ /* 0x000fc600078e004d */
[----:B------:R-:W3:Y:S01]  /*45d90*/  LDL.LU R81, [R1+0x4d4] ;  /* 0x0004d40001517983 */ /* 0x000ee20000300800 */
[----:B------:R-:W-:-:S03]  /*45da0*/  IMAD.MOV.U32 R185, RZ, RZ, R78 ;  /* 0x000000ffffb97224 */ /* 0x000fc600078e004e */
[----:B------:R-:W3:Y:S01]  /*45db0*/  LDL.LU R82, [R1+0x4d8] ;  /* 0x0004d80001527983 */ /* 0x000ee20000300800 */
[----:B------:R-:W-:-:S03]  /*45dc0*/  MOV R180, R79 ;  /* 0x0000004f00b47202 */ /* 0x000fc60000000f00 */
[----:B------:R-:W3:Y:S04]  /*45dd0*/  LDL.LU R83, [R1+0x4dc] ;  /* 0x0004dc0001537983 */ /* 0x000ee80000300800 */
[----:B------:R-:W3:Y:S04]  /*45de0*/  LDL.LU R76, [R1+0x4b0] ;  /* 0x0004b000014c7983 */ /* 0x000ee80000300800 */
[----:B------:R-:W3:Y:S04]  /*45df0*/  LDL.LU R77, [R1+0x4b4] ;  /* 0x0004b400014d7983 */ /* 0x000ee80000300800 */
[----:B------:R-:W3:Y:S04]  /*45e00*/  LDL.LU R78, [R1+0x4b8] ;  /* 0x0004b800014e7983 */ /* 0x000ee80000300800 */
[----:B------:R-:W3:Y:S01]  /*45e10*/  LDL.LU R79, [R1+0x4bc] ;  /* 0x0004bc00014f7983 */ /* 0x000ee20000300800 */
[----:B--2---:R-:W-:Y:S11]  /*45e20*/  HMMA.1688.F32.TF32 R72, R160, R36, R72 ;  /* 0x00000024a048723c */ /* 0x004ff60000081048 */
[----:B------:R-:W-:Y:S11]  /*45e30*/  @!UPT UIADD3 URZ, URZ, URZ, URZ ;  /* 0x0000003f3f3ff290 */ /* 0x000ff6000fffe03f */
[----:B------:R-:W-:Y:S02]  /*45e40*/  @!UPT UIADD3 URZ, URZ, URZ, URZ ;  /* 0x0000003f3f3ff290 */ /* 0x000fe4000fffe03f */
[----:B------:R-:W-:Y:S01]  /*45e50*/  IMAD.MOV.U32 R193, RZ, RZ, R72 ;  /* 0x000000ffffc17224 */ /* 0x000fe200078e0048 */
[----:B------:R-:W-:Y:S01]  /*45e60*/  MOV R188, R74 ;  /* 0x0000004a00bc7202 */ /* 0x000fe20000000f00 */
[----:B------:R-:W-:Y:S01]  /*45e70*/  IMAD.MOV.U32 R194, RZ, RZ, R73 ;  /* 0x000000ffffc27224 */ /* 0x000fe200078e0049 */
[----:B------:R-:W2:Y:S04]  /*45e80*/  LDL.LU R72, [R1+0x1f0] ;  /* 0x0001f00001487983 */ /* 0x000ea80000300800 */
[----:B------:R-:W2:Y:S04]  /*45e90*/  LDL.LU R73, [R1+0x1f4] ;  /* 0x0001f40001497983 */ /* 0x000ea80000300800 */
[----:B------:R-:W2:Y:S01]  /*45ea0*/  LDL.LU R74, [R1+0x1f8] ;  /* 0x0001f800014a7983 */ /* 0x000ea20000300800 */
[----:B------:R-:W-:-:S02]  /*45eb0*/  IMAD.MOV.U32 R189, RZ, RZ, R75 ;  /* 0x000000ffffbd7224 */ /* 0x000fc400078e004b */
[----:B------:R-:W-:Y:S01]  /*45ec0*/  IMAD.MOV.U32 R75, RZ, RZ, R2 ;  /* 0x000000ffff4b7224 */ /* 0x000fe200078e0002 */
[C---:B----4-:R-:W-:Y:S08]  /*45ed0*/  HMMA.1688.F32.TF32 R92, R160.reuse, R44, R92 ;  /* 0x0000002ca05c723c */ /* 0x050ff0000008105c */
[C---:B------:R-:W-:Y:S08]  /*45ee0*/  HMMA.1688.F32.TF32 R96, R160.reuse, R40, R96 ;  /* 0x00000028a060723c */ /* 0x040ff00000081060 */
[----:B---3--:R-:W-:Y:S08]  /*45ef0*/  HMMA.1688.F32.TF32 R80, R160, R56, R80 ;  /* 0x00000038a050723c */ /* 0x008ff00000081050 */
[----:B------:R-:W-:Y:S01]  /*45f00*/  IMAD.MOV.U32 R197, RZ, RZ, R92 ;  /* 0x000000ffffc57224 */ /* 0x000fe200078e005c */
[----:B------:R-:W-:Y:S01]  /*45f10*/  MOV R199, R94 ;  /* 0x0000005e00c77202 */ /* 0x000fe20000000f00 */
[----:B------:R-:W-:-:S02]  /*45f20*/  IMAD.MOV.U32 R198, RZ, RZ, R93 ;  /* 0x000000ffffc67224 */ /* 0x000fc400078e005d */
[----:B------:R-:W-:Y:S01]  /*45f30*/  IMAD.MOV.U32 R92, RZ, RZ, R67 ;  /* 0x000000ffff5c7224 */ /* 0x000fe200078e0043 */
[----:B------:R-:W-:Y:S01]  /*45f40*/  MOV R94, R71 ;  /* 0x00000047005e7202 */ /* 0x000fe20000000f00 */
[----:B------:R-:W-:Y:S02]  /*45f50*/  IMAD.MOV.U32 R93, RZ, RZ, R66 ;  /* 0x000000ffff5d7224 */ /* 0x000fe400078e0042 */
[----:B------:R-:W-:Y:S01]  /*45f60*/  MOV R177, R96 ;  /* 0x0000006000b17202 */ /* 0x000fe20000000f00 */
[----:B------:R-:W-:Y:S02]  /*45f70*/  IMAD.MOV.U32 R192, RZ, RZ, R95 ;  /* 0x000000ffffc07224 */ /* 0x000fe400078e005f */
[----:B------:R-:W-:-:S05]  /*45f80*/  IMAD.MOV.U32 R95, RZ, RZ, R46 ;  /* 0x000000ffff5f7224 */ /* 0x000fca00078e002e */
[----:B------:R-:W-:Y:S01]  /*45f90*/  IMAD.MOV.U32 R174, RZ, RZ, R80 ;  /* 0x000000ffffae7224 */ /* 0x000fe200078e0050 */
[----:B------:R-:W-:Y:S01]  /*45fa0*/  MOV R80, R51 ;  /* 0x0000003300507202 */ /* 0x000fe20000000f00 */
        /* <DEDUP_REMOVED lines=11> */
[----:B--2---:R-:W-:Y:S11]  /*46060*/  HMMA.1688.F32.TF32 R72, R160, R64, R72 ;  /* 0x00000040a048723c */ /* 0x004ff60000081048 */
[----:B------:R-:W-:Y:S11]  /*46070*/  @!UPT UIADD3 URZ, URZ, URZ, URZ ;  /* 0x0000003f3f3ff290 */ /* 0x000ff6000fffe03f */
[----:B------:R-:W-:Y:S02]  /*46080*/  @!UPT UIADD3 URZ, URZ, URZ, URZ ;  /* 0x0000003f3f3ff290 */ /* 0x000fe4000fffe03f */
[----:B------:R-:W-:Y:S01]  /*46090*/  MOV R213, R72 ;  /* 0x0000004800d57202 */ /* 0x000fe20000000f00 */
[----:B------:R-:W-:Y:S01]  /*460a0*/  IMAD.MOV.U32 R214, RZ, RZ, R73 ;  /* 0x000000ffffd67224 */ /* 0x000fe200078e0049 */
[----:B------:R-:W-:Y:S01]  /*460b0*/  MOV R73, R34 ;  /* 0x0000002200497202 */ /* 0x000fe20000000f00 */
[----:B------:R-:W-:Y:S01]  /*460c0*/  IMAD.MOV.U32 R72, RZ, RZ, R35 ;  /* 0x000000ffff487224 */ /* 0x000fe200078e0023 */
[----:B------:R-:W-:Y:S01]  /*460d0*/  MOV R208, R75 ;  /* 0x0000004b00d07202 */ /* 0x000fe20000000f00 */
[----:B------:R-:W-:Y:S01]  /*460e0*/  IMAD.MOV.U32 R215, RZ, RZ, R74 ;  /* 0x000000ffffd77224 */ /* 0x000fe200078e004a */
[----:B------:R-:W2:Y:S01]  /*460f0*/  LDL.LU R35, [R1+0x2b18] ;  /* 0x002b180001237983 */ /* 0x000ea20000300800 */
[----:B------:R-:W-:Y:S02]  /*46100*/  IMAD.MOV.U32 R74, RZ, RZ, R39 ;  /* 0x000000ffff4a7224 */ /* 0x000fe400078e0027 */
[----:B------:R-:W-:Y:S01]  /*46110*/  IMAD.MOV.U32 R75, RZ, RZ, R54 ;  /* 0x000000ffff4b7224 */ /* 0x000fe200078e0036 */
[----:B------:R-:W3:Y:S04]  /*46120*/  LDL.LU R34, [R1+0x2b14] ;  /* 0x002b140001227983 */ /* 0x000ee80000300800 */
[----:B------:R-:W4:Y:S04]  /*46130*/  LDL.LU R39, [R1+0x2b10] ;  /* 0x002b100001277983 */ /* 0x000f280000300800 */
        /* <DEDUP_REMOVED lines=23> */
[----:B--2---:R-:W-:Y:S01]  /*462b0*/  IMAD.MOV.U32 R111, RZ, RZ, R54 ;  /* 0x000000ffff6f7224 */ /* 0x004fe200078e0036 */
[----:B---3--:R-:W-:Y:S01]  /*462c0*/  MOV R110, R51 ;  /* 0x00000033006e7202 */ /* 0x008fe20000000f00 */
[----:B----4-:R-:W-:-:S02]  /*462d0*/  IMAD.MOV.U32 R109, RZ, RZ, R50 ;  /* 0x000000ffff6d7224 */ /* 0x010fc400078e0032 */
[----:B------:R-:W-:Y:S02]  /*462e0*/  IMAD.MOV.U32 R108, RZ, RZ, R55 ;  /* 0x000000ffff6c7224 */ /* 0x000fe400078e0037 */
[----:B------:R-:W2:Y:S04]  /*462f0*/  LDL.LU R55, [R1+0x2ac8] ;  /* 0x002ac80001377983 */ /* 0x000ea80000300800 */
[----:B------:R-:W3:Y:S04]  /*46300*/  LDL.LU R50, [R1+0x2ac4] ;  /* 0x002ac40001327983 */ /* 0x000ee80000300800 */
[----:B------:R-:W4:Y:S01]  /*46310*/  LDL.LU R51, [R1+0x2ac0] ;  /* 0x002ac00001337983 */ /* 0x000f220000300800 */
[----:B------:R-:W-:Y:S01]  /*46320*/  IMAD.MOV.U32 R114, RZ, RZ, R67 ;  /* 0x000000ffff727224 */ /* 0x000fe200078e0043 */
[----:B------:R-:W-:-:S02]  /*46330*/  MOV R113, R66 ;  /* 0x0000004200717202 */ /* 0x000fc40000000f00 */
[----:B------:R-:W4:Y:S01]  /*46340*/  LDL.LU R54, [R1+0x2abc] ;  /* 0x002abc0001367983 */ /* 0x000f220000300800 */
[----:B------:R-:W-:-:S03]  /*46350*/  IMAD.MOV.U32 R112, RZ, RZ, R71 ;  /* 0x000000ffff707224 */ /* 0x000fc600078e0047 */
[----:B------:R-:W4:Y:S04]  /*46360*/  LDL.LU R71, [R1+0x2ab8] ;  /* 0x002ab80001477983 */ /* 0x000f280000300800 */
[----:B------:R-:W4:Y:S04]  /*46370*/  LDL.LU R66, [R1+0x2ab4] ;  /* 0x002ab40001427983 */ /* 0x000f280000300800 */
[----:B------:R-:W4:Y:S01]  /*46380*/  LDL.LU R67, [R1+0x2ab0] ;  /* 0x002ab00001437983 */ /* 0x000f220000300800 */
[----:B------:R-:W-:Y:S02]  /*46390*/  IMAD.MOV.U32 R115, RZ, RZ, R70 ;  /* 0x000000ffff737224 */ /* 0x000fe400078e0046 */
[----:B------:R-:W-:Y:S01]  /*463a0*/  IMAD.MOV.U32 R117, RZ, RZ, R58 ;  /* 0x000000ffff757224 */ /* 0x000fe200078e003a */
[----:B------:R-:W4:Y:S01]  /*463b0*/  LDL.LU R70, [R1+0x2aac] ;  /* 0x002aac0001467983 */ /* 0x000f220000300800 */
[----:B------:R-:W-:Y:S01]  /*463c0*/  MOV R116, R63 ;  /* 0x0000003f00747202 */ /* 0x000fe20000000f00 */
[----:B------:R-:W-:-:S02]  /*463d0*/  IMAD.MOV.U32 R118, RZ, RZ, R59 ;  /* 0x000000ffff767224 */ /* 0x000fc400078e003b */
[----:B------:R-:W4:Y:S04]  /*463e0*/  LDL.LU R63, [R1+0x2aa8] ;  /* 0x002aa800013f7983 */ /* 0x000f280000300800 */
[----:B------:R-:W4:Y:S04]  /*463f0*/  LDL.LU R58, [R1+0x2aa4] ;  /* 0x002aa400013a7983 */ /* 0x000f280000300800 */
[----:B------:R-:W4:Y:S01]  /*46400*/  LDL.LU R59, [R1+0x2aa0] ;  /* 0x002aa000013b7983 */ /* 0x000f220000300800 */
[----:B------:R-:W-:-:S03]  /*46410*/  MOV R119, R46 ;  /* 0x0000002e00777202 */ /* 0x000fc60000000f00 */
[----:B------:R-:W4:Y:S01]  /*46420*/  LDL.LU R46, [R1+0x2a9c] ;  /* 0x002a9c00012e7983 */ /* 0x000f220000300800 */
[----:B------:R-:W-:Y:S01]  /*46430*/  IMAD.MOV.U32 R127, RZ, RZ, R62 ;  /* 0x000000ffff7f7224 */ /* 0x000fe200078e003e */
[----:B--2---:R-:W-:Y:S01]  /*46440*/  MOV R126, R55 ;  /* 0x00000037007e7202 */ /* 0x004fe20000000f00 */
[----:B---3--:R-:W-:Y:S02]  /*46450*/  IMAD.MOV.U32 R125, RZ, RZ, R50 ;  /* 0x000000ffff7d7224 */ /* 0x008fe400078e0032 */
[----:B----4-:R-:W-:Y:S02]  /*46460*/  IMAD.MOV.U32 R124, RZ, RZ, R51 ;  /* 0x000000ffff7c7224 */ /* 0x010fe400078e0033 */
[----:B------:R-:W2:Y:S04]  /*46470*/  LDL.LU R51, [R1+0x2a98] ;  /* 0x002a980001337983 */ /* 0x000ea80000300800 */
[----:B------:R-:W3:Y:S04]  /*46480*/  LDL.LU R50, [R1+0x2a94] ;  /* 0x002a940001327983 */ /* 0x000ee80000300800 */
[----:B------:R-:W4:Y:S01]  /*46490*/  LDL.LU R55, [R1+0x2a90] ;  /* 0x002a900001377983 */ /* 0x000f220000300800 */
[----:B------:R-:W-:Y:S01]  /*464a0*/  IMAD.MOV.U32 R130, RZ, RZ, R71 ;  /* 0x000000ffff827224 */ /* 0x000fe200078e0047 */
[----:B------:R-:W-:-:S02]  /*464b0*/  MOV R129, R66 ;  /* 0x0000004200817202 */ /* 0x000fc40000000f00 */
[----:B------:R-:W3:Y:S01]  /*464c0*/  LDL.LU R62, [R1+0x2a8c] ;  /* 0x002a8c00013e7983 */ /* 0x000ee20000300800 */
        /* <DEDUP_REMOVED lines=12> */
[----:B------:R-:W-:Y:S01]  /*46590*/  HMMA.1688.F32.TF32 R84, R160, R52, R84 ;  /* 0x00000034a054723c */ /* 0x000fe20000081054 */
[----:B------:R-:W-:-:S02]  /*465a0*/  MOV R135, R70 ;  /* 0x0000004600877202 */ /* 0x000fc40000000f00 */
[----:B------:R-:W4:Y:S05]  /*465b0*/  LDL.LU R70, [R1+0x2a6c] ;  /* 0x002a6c0001467983 */ /* 0x000f2a0000300800 */
        /* <DEDUP_REMOVED lines=27> */
[----:B------:R-:W-:Y:S01]  /*46770*/  MOV R210, R77 ;  /* 0x0000004d00d27202 */ /* 0x000fe20000000f00 */
[----:B------:R-:W-:Y:S01]  /*46780*/  IMAD.MOV.U32 R209, RZ, RZ, R76 ;  /* 0x000000ffffd17224 */ /* 0x000fe200078e004c */
[----:B------:R-:W-:Y:S01]  /*46790*/  MOV R77, R14 ;  /* 0x0000000e004d7202 */ /* 0x000fe20000000f00 */
[----:B------:R-:W-:Y:S02]  /*467a0*/  IMAD.MOV.U32 R76, RZ, RZ, R19 ;  /* 0x000000ffff4c7224 */ /* 0x000fe400078e0013 */
[----:B------:R-:W-:Y:S02]  /*467b0*/  IMAD.MOV.U32 R211, RZ, RZ, R78 ;  /* 0x000000ffffd37224 */ /* 0x000fe400078e004e */
[----:B------:R-:W-:-:S02]  /*467c0*/  IMAD.MOV.U32 R78, RZ, RZ, R15 ;  /* 0x000000ffff4e7224 */ /* 0x000fc400078e000f */
[----:B--2---:R-:W-:Y:S02]  /*467d0*/  IMAD.MOV.U32 R138, RZ, RZ, R51 ;  /* 0x000000ffff8a7224 */ /* 0x004fe400078e0033 */
[----:B---3--:R-:W-:Y:S01]  /*467e0*/  IMAD.MOV.U32 R143, RZ, RZ, R62 ;  /* 0x000000ffff8f7224 */ /* 0x008fe200078e003e */
[----:B----4-:R-:W-:Y:S01]  /*467f0*/  MOV R142, R67 ;  /* 0x00000043008e7202 */ /* 0x010fe20000000f00 */
[----:B------:R-:W-:Y:S02]  /*46800*/  IMAD.MOV.U32 R141, RZ, RZ, R66 ;  /* 0x000000ffff8d7224 */ /* 0x000fe400078e0042 */
[----:B------:R-:W-:Y:S02]  /*46810*/  IMAD.MOV.U32 R140, RZ, RZ, R71 ;  /* 0x000000ffff8c7224 */ /* 0x000fe400078e0047 */
[----:B------:R-:W2:Y:S04]  /*46820*/  LDL.LU R71, [R1+0x2a68] ;  /* 0x002a680001477983 */ /* 0x000ea80000300800 */
[----:B------:R-:W3:Y:S04]  /*46830*/  LDL.LU R66, [R1+0x2a64] ;  /* 0x002a640001427983 */ /* 0x000ee80000300800 */
[----:B------:R-:W3:Y:S04]  /*46840*/  LDL.LU R67, [R1+0x2a60] ;  /* 0x002a600001437983 */ /* 0x000ee80000300800 */
[----:B------:R-:W4:Y:S04]  /*46850*/  LDL.LU R62, [R1+0x2a5c] ;  /* 0x002a5c00013e7983 */ /* 0x000f280000300800 */
[----:B------:R-:W2:Y:S01]  /*46860*/  LDL.LU R148, [R1+0xe0] ;  /* 0x0000e00001947983 */ /* 0x000ea20000300800 */
[----:B------:R-:W-:-:S03]  /*46870*/  IMAD.MOV.U32 R144, RZ, RZ, R63 ;  /* 0x000000ffff907224 */ /* 0x000fc600078e003f */
[----:B------:R-:W2:Y:S01]  /*46880*/  LDL.LU R149, [R1+0xe4] ;  /* 0x0000e40001957983 */ /* 0x000ea20000300800 */
[----:B------:R-:W-:-:S03]  /*46890*/  MOV R145, R58 ;  /* 0x0000003a00917202 */ /* 0x000fc60000000f00 */
[----:B------:R-:W2:Y:S01]  /*468a0*/  LDL.LU R150, [R1+0xe8] ;  /* 0x0000e80001967983 */ /* 0x000ea20000300800 */
[----:B------:R-:W-:-:S03]  /*468b0*/  IMAD.MOV.U32 R146, RZ, RZ, R59 ;  /* 0x000000ffff927224 */ /* 0x000fc600078e003b */
[----:B------:R-:W2:Y:S01]  /*468c0*/  LDL.LU R151, [R1+0xec] ;  /* 0x0000ec0001977983 */ /* 0x000ea20000300800 */
[----:B------:R-:W-:-:S03]  /*468d0*/  IMAD.MOV.U32 R147, RZ, RZ, R54 ;  /* 0x000000ffff937224 */ /* 0x000fc600078e0036 */
[----:B------:R-:W4:Y:S01]  /*468e0*/  LDL.LU R63, [R1+0x2a58] ;  /* 0x002a5800013f7983 */ /* 0x000f220000300800 */
[----:B------:R-:W-:-:S03]  /*468f0*/  MOV R136, R55 ;  /* 0x0000003700887202 */ /* 0x000fc60000000f00 */
        /* <DEDUP_REMOVED lines=26> */
[----:B------:R-:W4:Y:S01]  /*46aa0*/  LDL.LU R15, [R1+0x29f0] ;  /* 0x0029f000010f7983 */ /* 0x000f220000300800 */
[C---:B------:R-:W-:Y:S08]  /*46ab0*/  HMMA.1688.F32.TF32 R168, R224.reuse, R12, R168 ;  /* 0x0000000ce0a8723c */ /* 0x040ff000000810a8 */
[C---:B------:R-:W-:Y:S08]  /*46ac0*/  HMMA.1688.F32.TF32 R216, R224.reuse, R60, R216 ;  /* 0x0000003ce0d8723c */ /* 0x040ff000000810d8 */
[C---:B------:R-:W-:Y:S08]  /*46ad0*/  HMMA.1688.F32.TF32 R220, R224.reuse, R64, R220 ;  /* 0x00000040e0dc723c */ /* 0x040ff000000810dc */
[-C--:B------:R-:W-:Y:S01]  /*46ae0*/  HMMA.1688.F32.TF32 R224, R224, R68.reuse, R236 ;  /* 0x00000044e0e0723c */ /* 0x080fe200000810ec */
[----:B------:R-:W-:Y:S04]  /*46af0*/  LDS R236, [R0+0x2c000] ;  /* 0x02c0000000ec7984 */ /* 0x000fe80000000800 */
[----:B------:R-:W-:Y:S04]  /*46b00*/  LDS R238, [R0+0x2e000] ;  /* 0x02e0000000ee7984 */ /* 0x000fe80000000800 */
[----:B------:R-:W-:Y:S04]  /*46b10*/  LDS R237, [R3+0x2c000] ;  /* 0x02c0000003ed7984 */ /* 0x000fe80000000800 */
[----:B------:R-:W2:Y:S01]  /*46b20*/  LDS R239, [R3+0x2e000] ;  /* 0x02e0000003ef7984 */ /* 0x000ea20000000800 */
[----:B------:R-:W-:Y:S01]  /*46b30*/  HMMA.1688.F32.TF32 R4, R160, R68, R4 ;  /* 0x00000044a004723c */ /* 0x000fe20000081004 */
[----:B------:R-:W-:-:S02]  /*46b40*/  IMAD.MOV.U32 R204, RZ, RZ, R79 ;  /* 0x000000ffffcc7224 */ /* 0x000fc400078e004f */
[----:B------:R-:W-:Y:S11]  /*46b50*/  IMAD.MOV.U32 R79, RZ, RZ, R252 ;  /* 0x000000ffff4f7224 */ /* 0x000ff600078e00fc */
[----:B------:R-:W-:Y:S10]  /*46b60*/  @!UPT UIADD3 URZ, URZ, URZ, URZ ;  /* 0x0000003f3f3ff290 */ /* 0x000ff4000fffe03f */
        /* <DEDUP_REMOVED lines=8> */
[C---:B--2---:R-:W-:Y:S08]  /*46bf0*/  HMMA.1688.F32.TF32 R148, R236.reuse, R10, R148 ;  /* 0x0000000aec94723c */ /* 0x044ff00000081094 */
[C---:B---3--:R-:W-:Y:S08]  /*46c00*/  HMMA.1688.F32.TF32 R140, R236.reuse, R18, R140 ;  /* 0x00000012ec8c723c */ /* 0x048ff0000008108c */
[----:B----4-:R-:W-:Y:S08]  /*46c10*/  HMMA.1688.F32.TF32 R144, R236, R14, R144 ;  /* 0x0000000eec90723c */ /* 0x010ff00000081090 */
[----:B------:R-:W-:Y:S01]  /*46c20*/  MOV R252, R151 ;  /* 0x0000009700fc7202 */ /* 0x000fe20000000f00 */
[----:B------:R-:W-:Y:S04]  /*46c30*/  STL.64 [R1+0xe0], R148 ;  /* 0x0000e09401007387 */ /* 0x000fe80000100a00 */
[----:B------:R-:W-:Y:S04]  /*46c40*/  STL [R1+0xe8], R150 ;  /* 0x0000e89601007387 */ /* 0x000fe80000100800 */
[----:B------:R2:W-:Y:S04]  /*46c50*/  STL [R1+0x27cc], R252 ;  /* 0x0027ccfc01007387 */ /* 0x0005e80000100800 */
[----:B------:R-:W-:Y:S04]  /*46c60*/  STL.64 [R1+0xc0], R140 ;  /* 0x0000c08c01007387 */ /* 0x000fe80000100a00 */
[----:B------:R-:W-:Y:S01]  /*46c70*/  STL.64 [R1+0xd0], R144 ;  /* 0x0000d09001007387 */ /* 0x000fe20000100a00 */
[----:B--2---:R-:W-:-:S03]  /*46c80*/  IMAD.MOV.U32 R252, RZ, RZ, R143 ;  /* 0x000000fffffc7224 */ /* 0x004fc600078e008f */
[----:B------:R-:W-:Y:S04]  /*46c90*/  STL.64 [R1+0xd8], R146 ;  /* 0x0000d89201007387 */ /* 0x000fe80000100a00 */
[----:B------:R2:W-:Y:S02]  /*46ca0*/  STL [R1+0xc8], R142 ;  /* 0x0000c88e01007387 */ /* 0x0005e40000100800 */
[C---:B--2---:R-:W-:Y:S08]  /*46cb0*/  HMMA.1688.F32.TF32 R140, R236.reuse, R22, R136 ;  /* 0x00000016ec8c723c */ /* 0x044ff00000081088 */
        /* <DEDUP_REMOVED lines=206> */
[----:B------:R1:W-:Y:S02]  /*479a0*/  STL.64 [R1+0x128], R238 ;  /* 0x000128ee01007387 */ /* 0x0003e40000100a00 */
[----:B-1----:R-:W-:Y:S07]  /*479b0*/  HMMA.1688.F32.TF32 R236, R4, R66, R248 ;  /* 0x0000004204ec723c */ /* 0x002fee00000810f8 */
[----:B------:R-:W-:Y:S01]  /*479c0*/  IMAD.MOV.U32 R33, RZ, RZ, R126 ;  /* 0x000000ffff217224 */ /* 0x000fe200078e007e */
[----:B------:R-:W-:Y:S01]  /*479d0*/  MOV R32, R127 ;  /* 0x0000007f00207202 */ /* 0x000fe20000000f00 */
[----:B------:R-:W-:Y:S04]  /*479e0*/  LDS R4, [R0+0x2c300] ;  /* 0x02c3000000047984 */ /* 0x000fe80000000800 */
[----:B------:R-:W-:Y:S01]  /*479f0*/  LDS R6, [R0+0x2e300] ;  /* 0x02e3000000067984 */ /* 0x000fe20000000800 */
[C---:B----4-:R-:W-:Y:S03]  /*47a00*/  HMMA.1688.F32.TF32 R72, R160.reuse, R62, R72 ;  /* 0x0000003ea048723c */ /* 0x050fe60000081048 */
[----:B------:R-:W-:Y:S04]  /*47a10*/  LDS R5, [R3+0x2c300] ;  /* 0x02c3000003057984 */ /* 0x000fe80000000800 */
[----:B------:R-:W1:Y:S04]  /*47a20*/  LDS R7, [R3+0x2e300] ;  /* 0x02e3000003077984 */ /* 0x000e680000000800 */
[----:B------:R-:W-:Y:S04]  /*47a30*/  STL.64 [R1+0x110], R236 ;  /* 0x000110ec01007387 */ /* 0x000fe80000100a00 */
[----:B------:R-:W-:Y:S04]  /*47a40*/  STL.64 [R1+0x118], R238 ;  /* 0x000118ee01007387 */ /* 0x000fe80000100a00 */
[----:B------:R-:W-:Y:S04]  /*47a50*/  STL.64 [R1+0x100], R128 ;  /* 0x0001008001007387 */ /* 0x000fe80000100a00 */
[----:B------:R-:W-:Y:S04]  /*47a60*/  STL.64 [R1+0x108], R130 ;  /* 0x0001088201007387 */ /* 0x000fe80000100a00 */
[----:B------:R4:W-:Y:S02]  /*47a70*/  STL.64 [R1+0x900], R124 ;  /* 0x0009007c01007387 */ /* 0x0009e40000100a00 */
        /* <DEDUP_REMOVED lines=78> */
[----:B--2---:R-:W-:Y:S11]  /*47f60*/  HMMA.1688.F32.TF32 R72, R160, R66, R72 ;  /* 0x00000042a048723c */ /* 0x004ff60000081048 */
[----:B------:R-:W-:Y:S11]  /*47f70*/  @!UPT UIADD3 URZ, URZ, URZ, URZ ;  /* 0x0000003f3f3ff290 */ /* 0x000ff6000fffe03f */
[----:B------:R-:W-:Y:S02]  /*47f80*/  @!UPT UIADD3 URZ, URZ, URZ, URZ ;  /* 0x0000003f3f3ff290 */ /* 0x000fe4000fffe03f */
[----:B------:R-:W-:Y:S01]  /*47f90*/  IMAD.MOV.U32 R29, RZ, RZ, R72 ;  /* 0x000000ffff1d7224 */ /* 0x000fe200078e0048 */
[----:B------:R-:W-:Y:S01]  /*47fa0*/  MOV R25, R74 ;  /* 0x0000004a00197202 */ /* 0x000fe20000000f00 */
[----:B------:R-:W-:Y:S01]  /*47fb0*/  IMAD.MOV.U32 R28, RZ, RZ, R73 ;  /* 0x000000ffff1c7224 */ /* 0x000fe200078e0049 */
[----:B------:R-:W2:Y:S01]  /*47fc0*/  LDL.LU R72, [R1+0x3a0] ;  /* 0x0003a00001487983 */ /* 0x000ea20000300800 */
[----:B------:R-:W-:-:S03]  /*47fd0*/  IMAD.MOV.U32 R24, RZ, RZ, R75 ;  /* 0x000000ffff187224 */ /* 0x000fc600078e004b */
[----:B------:R-:W2:Y:S04]  /*47fe0*/  LDL.LU R73, [R1+0x3a4] ;  /* 0x0003a40001497983 */ /* 0x000ea80000300800 */
[----:B------:R-:W2:Y:S04]  /*47ff0*/  LDL.LU R74, [R1+0x3a8] ;  /* 0x0003a800014a7983 */ /* 0x000ea80000300800 */
[----:B------:R-:W2:Y:S01]  /*48000*/  LDL.LU R75, [R1+0x3ac] ;  /* 0x0003ac00014b7983 */ /* 0x000ea20000300800 */
[C---:B---3--:R-:W-:Y:S08]  /*48010*/  HMMA.1688.F32.TF32 R84, R4.reuse, R30, R84 ;  /* 0x0000001e0454723c */ /* 0x048ff00000081054 */
[C---:B----4-:R-:W-:Y:S08]  /*48020*/  HMMA.1688.F32.TF32 R92, R4.reuse, R22, R92 ;  /* 0x00000016045c723c */ /* 0x050ff0000008105c */
[C---:B------:R-:W-:Y:S08]  /*48030*/  HMMA.1688.F32.TF32 R76, R4.reuse, R38, R76 ;  /* 0x00000026044c723c */ /* 0x040ff0000008104c */
[----:B------:R-:W-:Y:S01]  /*48040*/  HMMA.1688.F32.TF32 R96, R4, R18, R96 ;  /* 0x000000120460723c */ /* 0x000fe20000081060 */
[----:B------:R-:W-:-:S02]  /*48050*/  IMAD.MOV.U32 R68, RZ, RZ, R87 ;  /* 0x000000ffff447224 */ /* 0x000fc400078e0057 */
[----:B------:R-:W-:-:S05]  /*48060*/  IMAD.MOV.U32 R69, RZ, RZ, R86 ;  /* 0x000000ffff457224 */ /* 0x000fca00078e0056 */
[C---:B------:R-:W-:Y:S08]  /*48070*/  HMMA.1688.F32.TF32 R100, R4.reuse, R14, R100 ;  /* 0x0000000e0464723c */ /* 0x040ff00000081064 */
[C---:B------:R-:W-:Y:S08]  /*48080*/  HMMA.1688.F32.TF32 R88, R4.reuse, R26, R88 ;  /* 0x0000001a0458723c */ /* 0x040ff00000081058 */
[----:B------:R-:W-:Y:S07]  /*48090*/  HMMA.1688.F32.TF32 R80, R4, R34, R80 ;  /* 0x000000220450723c */ /* 0x000fee0000081050 */
[----:B------:R-:W-:Y:S04]  /*480a0*/  STL.64 [R1+0x5a0], R100 ;  /* 0x0005a06401007387 */ /* 0x000fe80000100a00 */
[----:B------:R-:W-:Y:S04]  /*480b0*/  STL.64 [R1+0x5a8], R102 ;  /* 0x0005a86601007387 */ /* 0x000fe80000100a00 */
[----:B------:R-:W-:Y:S04]  /*480c0*/  STL.64 [R1+0x590], R96 ;  /* 0x0005906001007387 */ /* 0x000fe80000100a00 */
[----:B------:R-:W-:Y:S04]  /*480d0*/  STL.64 [R1+0x598], R98 ;  /* 0x0005986201007387 */ /* 0x000fe80000100a00 */
[----:B------:R-:W-:Y:S01]  /*480e0*/  STL.64 [R1+0x580], R92 ;  /* 0x0005805c01007387 */ /* 0x000fe20000100a00 */
[----:B------:R-:W-:-:S03]  /*480f0*/  IMAD.MOV.U32 R64, RZ, RZ, R77 ;  /* 0x000000ffff407224 */ /* 0x000fc600078e004d */
[----:B------:R-:W-:Y:S01]  /*48100*/  STL.64 [R1+0x588], R94 ;  /* 0x0005885e01007387 */ /* 0x000fe20000100a00 */
[----:B------:R-:W-:-:S03]  /*48110*/  MOV R65, R76 ;  /* 0x0000004c00417202 */ /* 0x000fc60000000f00 */
[----:B------:R-:W-:Y:S04]  /*48120*/  STL.64 [R1+0x570], R88 ;  /* 0x0005705801007387 */ /* 0x000fe80000100a00 */
[----:B------:R-:W-:Y:S04]  /*48130*/  STL.64 [R1+0x578], R90 ;  /* 0x0005785a01007387 */ /* 0x000fe80000100a00 */
[----:B------:R-:W-:Y:S04]  /*48140*/  STL.64 [R1+0x560], R84 ;  /* 0x0005605401007387 */ /* 0x000fe80000100a00 */
[----:B------:R-:W-:Y:S04]  /*48150*/  STL [R1+0x27bc], R68 ;  /* 0x0027bc4401007387 */ /* 0x000fe80000100800 */
[----:B------:R-:W-:Y:S04]  /*48160*/  STL [R1+0x27b8], R69 ;  /* 0x0027b84501007387 */ /* 0x000fe80000100800 */
[----:B------:R1:W-:Y:S04]  /*48170*/  STL.64 [R1+0x550], R80 ;  /* 0x0005505001007387 */ /* 0x0003e80000100a00 */
[----:B------:R3:W-:Y:S04]  /*48180*/  STL.64 [R1+0x558], R82 ;  /* 0x0005585201007387 */ /* 0x0007e80000100a00 */
[----:B------:R-:W-:Y:S04]  /*48190*/  STL [R1+0x27c4], R64 ;  /* 0x0027c44001007387 */ /* 0x000fe80000100800 */
[----:B------:R-:W-:Y:S01]  /*481a0*/  STL [R1+0x27c0], R65 ;  /* 0x0027c04101007387 */ /* 0x000fe20000100800 */
[----:B------:R-:W-:Y:S03]  /*481b0*/  HMMA.1688.F32.TF32 R108, R160, R70, R108 ;  /* 0x00000046a06c723c */ /* 0x000fe6000008106c */
        /* <DEDUP_REMOVED lines=28> */
[----:B------:R-:W-:-:S03]  /*48380*/  MOV R20, R109 ;  /* 0x0000006d00147202 */ /* 0x000fc60000000f00 */
[----:B------:R-:W3:Y:S01]  /*48390*/  LDL.LU R97, [R1+0x324] ;  /* 0x0003240001617983 */ /* 0x000ee20000300800 */
[----:B------:R-:W-:-:S03]  /*483a0*/  IMAD.MOV.U32 R17, RZ, RZ, R110 ;  /* 0x000000ffff117224 */ /* 0x000fc600078e006e */
[----:B------:R-:W3:Y:S01]  /*483b0*/  LDL.LU R98, [R1+0x328] ;  /* 0x0003280001627983 */ /* 0x000ee20000300800 */
[----:B------:R-:W-:-:S03]  /*483c0*/  IMAD.MOV.U32 R16, RZ, RZ, R111 ;  /* 0x000000ffff107224 */ /* 0x000fc600078e006f */
        /* <DEDUP_REMOVED lines=26> */
[----:B------:R-:W-:Y:S01]  /*48570*/  MOV R13, R104 ;  /* 0x00000068000d7202 */ /* 0x000fe20000000f00 */
[----:B------:R-:W-:-:S02]  /*48580*/  IMAD.MOV.U32 R12, RZ, RZ, R105 ;  /* 0x000000ffff0c7224 */ /* 0x000fc400078e0069 */
[----:B------:R-:W3:Y:S01]  /*48590*/  LDL.LU R104, [R1+0x280] ;  /* 0x0002800001687983 */ /* 0x000ee20000300800 */
[----:B------:R-:W-:Y:S01]  /*485a0*/  IMAD.MOV.U32 R9, RZ, RZ, R106 ;  /* 0x000000ffff097224 */ /* 0x000fe200078e006a */
[----:B------:R-:W-:Y:S02]  /*485b0*/  MOV R8, R107 ;  /* 0x0000006b00087202 */ /* 0x000fe40000000f00 */
        /* <DEDUP_REMOVED lines=20> */
[----:B------:R-:W-:Y:S04]  /*48700*/  LDS R160, [R0+0x2c400] ;  /* 0x02c4000000a07984 */ /* 0x000fe80000000800 */
[----:B------:R-:W-:Y:S04]  /*48710*/  LDS R162, [R0+0x2e400] ;  /* 0x02e4000000a27984 */ /* 0x000fe80000000800 */
[----:B------:R-:W-:Y:S04]  /*48720*/  LDS R161, [R3+0x2c400] ;  /* 0x02c4000003a17984 */ /* 0x000fe80000000800 */
[----:B------:R-:W4:Y:S02]  /*48730*/  LDS R163, [R3+0x2e400] ;  /* 0x02e4000003a37984 */ /* 0x000f240000000800 */
[C---:B----4-:R-:W-:Y:S08]  /*48740*/  HMMA.1688.F32.TF32 R76, R160.reuse, R34, R76 ;  /* 0x00000022a04c723c */ /* 0x050ff0000008104c */
[C---:B---3--:R-:W-:Y:S08]  /*48750*/  HMMA.1688.F32.TF32 R80, R160.reuse, R30, R80 ;  /* 0x0000001ea050723c */ /* 0x048ff00000081050 */
[C---:B------:R-:W-:Y:S08]  /*48760*/  HMMA.1688.F32.TF32 R84, R160.reuse, R26, R84 ;  /* 0x0000001aa054723c */ /* 0x040ff00000081054 */
[C---:B------:R-:W-:Y:S08]  /*48770*/  HMMA.1688.F32.TF32 R92, R160.reuse, R18, R92 ;  /* 0x00000012a05c723c */ /* 0x040ff0000008105c */
[----:B------:R-:W-:Y:S08]  /*48780*/  HMMA.1688.F32.TF32 R96, R160, R14, R96 ;  /* 0x0000000ea060723c */ /* 0x000ff00000081060 */
[C---:B------:R-:W-:Y:S08]  /*48790*/  HMMA.1688.F32.TF32 R108, R4.reuse, R66, R108 ;  /* 0x00000042046c723c */ /* 0x040ff0000008106c */
[C---:B------:R-:W-:Y:S08]  /*487a0*/  HMMA.1688.F32.TF32 R128, R4.reuse, R46, R128 ;  /* 0x0000002e0480723c */ /* 0x040ff00000081080 */
[C---:B------:R-:W-:Y:S08]  /*487b0*/  HMMA.1688.F32.TF32 R124, R4.reuse, R50, R124 ;  /* 0x00000032047c723c */ /* 0x040ff0000008107c */
[C---:B------:R-:W-:Y:S08]  /*487c0*/  HMMA.1688.F32.TF32 R112, R4.reuse, R62, R112 ;  /* 0x0000003e0470723c */ /* 0x040ff00000081070 */
[C---:B------:R-:W-:Y:S08]  /*487d0*/  HMMA.1688.F32.TF32 R120, R4.reuse, R54, R120 ;  /* 0x000000360478723c */ /* 0x040ff00000081078 */
[C---:B------:R-:W-:Y:S01]  /*487e0*/  HMMA.1688.F32.TF32 R116, R4.reuse, R58, R116 ;  /* 0x0000003a0474723c */ /* 0x040fe20000081074 */
[----:B------:R-:W-:Y:S01]  /*487f0*/  IMAD.MOV.U32 R45, RZ, RZ, R130 ;  /* 0x000000ffff2d7224 */ /* 0x000fe200078e0082 */
[----:B------:R-:W-:Y:S01]  /*48800*/  MOV R48, R129 ;  /* 0x0000008100307202 */ /* 0x000fe20000000f00 */
[----:B------:R-:W-:Y:S01]  /*48810*/  IMAD.MOV.U32 R44, RZ, RZ, R131 ;  /* 0x000000ffff2c7224 */ /* 0x000fe200078e0083 */
[----:B------:R-:W-:Y:S01]  /*48820*/  MOV R69, R127 ;  /* 0x0000007f00457202 */ /* 0x000fe20000000f00 */
[----:B------:R-:W-:Y:S01]  /*48830*/  IMAD.MOV.U32 R49, RZ, RZ, R128 ;  /* 0x000000ffff317224 */ /* 0x000fe200078e0080 */
[----:B------:R-:W3:Y:S01]  /*48840*/  LDL.LU.64 R130, [R1+0x2968] ;  /* 0x0029680001827983 */ /* 0x000ee20000300a00 */
[----:B------:R-:W-:Y:S01]  /*48850*/  IMAD.MOV.U32 R68, RZ, RZ, R126 ;  /* 0x000000ffff447224 */ /* 0x000fe200078e007e */
[----:B------:R-:W-:Y:S01]  /*48860*/  MOV R64, R124 ;  /* 0x0000007c00407202 */ /* 0x000fe20000000f00 */
[----:B------:R-:W-:Y:S01]  /*48870*/  IMAD.MOV.U32 R65, RZ, RZ, R125 ;  /* 0x000000ffff417224 */ /* 0x000fe200078e007d */
[----:B------:R-:W3:Y:S06]  /*48880*/  LDL.LU.64 R128, [R1+0x2960] ;  /* 0x0029600001807983 */ /* 0x000eec0000300a00 */
[----:B------:R-:W-:Y:S01]  /*48890*/  MOV R37, R122 ;  /* 0x0000007a00257202 */ /* 0x000fe20000000f00 */
[----:B------:R-:W-:Y:S01]  /*488a0*/  IMAD.MOV.U32 R36, RZ, RZ, R123 ;  /* 0x000000ffff247224 */ /* 0x000fe200078e007b */
[----:B------:R-:W4:Y:S01]  /*488b0*/  LDL.LU.64 R126, [R1+0x2958] ;  /* 0x00295800017e7983 */ /* 0x000f220000300a00 */
[----:B------:R-:W-:Y:S01]  /*488c0*/  HMMA.1688.F32.TF32 R4, R4, R70, R104 ;  /* 0x000000460404723c */ /* 0x000fe20000081068 */
[----:B------:R-:W-:-:S02]  /*488d0*/  IMAD.MOV.U32 R41, RZ, RZ, R120 ;  /* 0x000000ffff297224 */ /* 0x000fc400078e0078 */
[----:B------:R-:W4:Y:S01]  /*488e0*/  LDL.LU.64 R124, [R1+0x2950] ;  /* 0x00295000017c7983 */ /* 0x000f220000300a00 */
[----:B------:R-:W-:-:S03]  /*488f0*/  IMAD.MOV.U32 R40, RZ, RZ, R121 ;  /* 0x000000ffff287224 */ /* 0x000fc600078e0079 */
[----:B------:R-:W3:Y:S04]  /*48900*/  LDL.LU.64 R122, [R1+0x2948] ;  /* 0x00294800017a7983 */ /* 0x000ee80000300a00 */
[----:B------:R-:W3:Y:S01]  /*48910*/  LDL.LU.64 R120, [R1+0x2940] ;  /* 0x0029400001787983 */ /* 0x000ee20000300a00 */
[C---:B--2---:R-:W-:Y:S03]  /*48920*/  HMMA.1688.F32.TF32 R100, R160.reuse, R10, R100 ;  /* 0x0000000aa064723c */ /* 0x044fe60000081064 */
[----:B------:R-:W-:Y:S04]  /*48930*/  STL.64 [R1+0x810], R116 ;  /* 0x0008107401007387 */ /* 0x000fe80000100a00 */
[----:B------:R1:W-:Y:S04]  /*48940*/  STL.64 [R1+0x818], R118 ;  /* 0x0008187601007387 */ /* 0x0003e80000100a00 */
[----:B-1----:R-:W2:Y:S01]  /*48950*/  LDL.LU.64 R118, [R1+0x2938] ;  /* 0x0029380001767983 */ /* 0x002ea20000300a00 */
[C---:B------:R-:W-:Y:S03]  /*48960*/  HMMA.1688.F32.TF32 R88, R160.reuse, R22, R88 ;  /* 0x00000016a058723c */ /* 0x040fe60000081058 */
        /* <DEDUP_REMOVED lines=10> */
[----:B------:R-:W2:Y:S04]  /*48a10*/  LDL.LU.64 R106, [R1+0x2908] ;  /* 0x00290800016a7983 */ /* 0x000ea80000300a00 */
[----:B------:R-:W2:Y:S04]  /*48a20*/  LDL.LU.64 R104, [R1+0x2900] ;  /* 0x0029000001687983 */ /* 0x000ea80000300a00 */
[----:B------:R-:W-:Y:S04]  /*48a30*/  STL.64 [R1+0x440], R4 ;  /* 0x0004400401007387 */ /* 0x000fe80000100a00 */
[----:B------:R-:W-:Y:S04]  /*48a40*/  STL.64 [R1+0x448], R6 ;  /* 0x0004480601007387 */ /* 0x000fe80000100a00 */
[----:B------:R-:W-:Y:S04]  /*48a50*/  STL.64 [R1+0x7e0], R100 ;  /* 0x0007e06401007387 */ /* 0x000fe80000100a00 */
[----:B------:R1:W-:Y:S01]  /*48a60*/  STL.64 [R1+0x7e8], R102 ;  /* 0x0007e86601007387 */ /* 0x0003e20000100a00 */
[C---:B------:R-:W-:Y:S03]  /*48a70*/  HMMA.1688.F32.TF32 R236, R160.reuse, R42, R236 ;  /* 0x0000002aa0ec723c */ /* 0x040fe600000810ec */
[----:B------:R-:W-:Y:S04]  /*48a80*/  LDS R4, [R0+0x2c500] ;  /* 0x02c5000000047984 */ /* 0x000fe80000000800 */
[----:B------:R-:W-:Y:S04]  /*48a90*/  LDS R6, [R0+0x2e500] ;  /* 0x02e5000000067984 */ /* 0x000fe80000000800 */
[----:B-1----:R-:W2:Y:S04]  /*48aa0*/  LDL.LU.64 R102, [R1+0x28f8] ;  /* 0x0028f80001667983 */ /* 0x002ea80000300a00 */
[----:B------:R-:W2:Y:S04]  /*48ab0*/  LDL.LU.64 R100, [R1+0x28f0] ;  /* 0x0028f00001647983 */ /* 0x000ea80000300a00 */
[----:B------:R-:W-:Y:S04]  /*48ac0*/  STL.64 [R1+0x7d0], R96 ;  /* 0x0007d06001007387 */ /* 0x000fe80000100a00 */
[----:B------:R1:W-:Y:S04]  /*48ad0*/  STL.64 [R1+0x7d8], R98 ;  /* 0x0007d86201007387 */ /* 0x0003e80000100a00 */
[----:B------:R-:W-:Y:S04]  /*48ae0*/  LDS R5, [R3+0x2c500] ;  /* 0x02c5000003057984 */ /* 0x000fe80000000800 */
[----:B------:R-:W2:Y:S04]  /*48af0*/  LDS R7, [R3+0x2e500] ;  /* 0x02e5000003077984 */ /* 0x000ea80000000800 */
        /* <DEDUP_REMOVED lines=27> */
[----:B------:R1:W-:Y:S02]  /*48cb0*/  STL.64 [R1+0x768], R238 ;  /* 0x000768ee01007387 */ /* 0x0003e40000100a00 */
[C---:B-1----:R-:W-:Y:S11]  /*48cc0*/  HMMA.1688.F32.TF32 R236, R160.reuse, R46, R248 ;  /* 0x0000002ea0ec723c */ /* 0x042ff600000810f8 */
[----:B------:R-:W-:Y:S11]  /*48cd0*/  @!UPT UIADD3 URZ, URZ, URZ, URZ ;  /* 0x0000003f3f3ff290 */ /* 0x000ff6000fffe03f */
[----:B------:R-:W-:Y:S01]  /*48ce0*/  @!UPT UIADD3 URZ, URZ, URZ, URZ ;  /* 0x0000003f3f3ff290 */ /* 0x000fe2000fffe03f */
[----:B------:R-:W-:Y:S04]  /*48cf0*/  STL.64 [R1+0x750], R236 ;  /* 0x000750ec01007387 */ /* 0x000fe80000100a00 */
[----:B------:R2:W-:Y:S02]  /*48d00*/  STL.64 [R1+0x758], R238 ;  /* 0x000758ee01007387 */ /* 0x0005e40000100a00 */
[C---:B--2---:R-:W-:Y:S08]  /*48d10*/  HMMA.1688.F32.TF32 R236, R160.reuse, R54, R76 ;  /* 0x00000036a0ec723c */ /* 0x044ff0000008104c */
[C---:B------:R-:W-:Y:S08]  /*48d20*/  HMMA.1688.F32.TF32 R76, R160.reuse, R62, R84 ;  /* 0x0000003ea04c723c */ /* 0x040ff00000081054 */
[C---:B---3--:R-:W-:Y:S08]  /*48d30*/  HMMA.1688.F32.TF32 R248, R160.reuse, R50, R72 ;  /* 0x00000032a0f8723c */ /* 0x048ff00000081048 */
        /* <DEDUP_REMOVED lines=10> */
[----:B-1----:R-:W-:Y:S03]  /*48de0*/  HMMA.1688.F32.TF32 R72, R160, R70, R92 ;  /* 0x00000046a048723c */ /* 0x002fe6000008105c */
[----:B------:R-:W-:Y:S04]  /*48df0*/  STL.64 [R1+0x700], R80 ;  /* 0x0007005001007387 */ /* 0x000fe80000100a00 */
[----:B------:R1:W-:Y:S01]  /*48e00*/  STL.64 [R1+0x708], R82 ;  /* 0x0007085201007387 */ /* 0x0003e20000100a00 */
[C---:B------:R-:W-:Y:S03]  /*48e10*/  HMMA.1688.F32.TF32 R84, R4.reuse, R14, R100 ;  /* 0x0000000e0454723c */ /* 0x040fe60000081064 */
[----:B------:R-:W-:Y:S04]  /*48e20*/  LDS R76, [R0+0x2c600] ;  /* 0x02c60000004c7984 */ /* 0x000fe80000000800 */
[----:B------:R-:W-:Y:S01]  /*48e30*/  LDS R78, [R0+0x2e600] ;  /* 0x02e60000004e7984 */ /* 0x000fe20000000800 */
[C---:B-1----:R-:W-:Y:S03]  /*48e40*/  HMMA.1688.F32.TF32 R80, R4.reuse, R10, R96 ;  /* 0x0000000a0450723c */ /* 0x042fe60000081060 */
[----:B------:R-:W-:Y:S04]  /*48e50*/  LDS R77, [R3+0x2c600] ;  /* 0x02c60000034d7984 */ /* 0x000fe80000000800 */
[----:B------:R-:W1:Y:S04]  /*48e60*/  LDS R79, [R3+0x2e600] ;  /* 0x02e60000034f7984 */ /* 0x000e680000000800 */
[----:B------:R-:W-:Y:S01]  /*48e70*/  STL.64 [R1+0x430], R72 ;  /* 0x0004304801007387 */ /* 0x000fe20000100a00 */
[C---:B------:R-:W-:Y:S03]  /*48e80*/  HMMA.1688.F32.TF32 R88, R4.reuse, R18, R104 ;  /* 0x000000120458723c */ /* 0x040fe60000081068 */
[----:B------:R-:W-:Y:S05]  /*48e90*/  STL.64 [R1+0x438], R74 ;  /* 0x0004384a01007387 */ /* 0x000fea0000100a00 */
[----:B------:R-:W-:Y:S01]  /*48ea0*/  HMMA.1688.F32.TF32 R236, R4, R54, R140 ;  /* 0x0000003604ec723c */ /* 0x000fe2000008108c */
[----:B------:R-:W-:Y:S01]  /*48eb0*/  IMAD.MOV.U32 R92, RZ, RZ, R205 ;  /* 0x000000ffff5c7224 */ /* 0x000fe200078e00cd */
[----:B------:R-:W-:Y:S01]  /*48ec0*/  MOV R94, R207 ;  /* 0x000000cf005e7202 */ /* 0x000fe20000000f00 */
[----:B------:R-:W-:-:S02]  /*48ed0*/  IMAD.MOV.U32 R93, RZ, RZ, R206 ;  /* 0x000000ffff5d7224 */ /* 0x000fc400078e00ce */
[----:B------:R-:W-:Y:S01]  /*48ee0*/  IMAD.MOV.U32 R95, RZ, RZ, R200 ;  /* 0x000000ffff5f7224 */ /* 0x000fe200078e00c8 */
[----:B------:R-:W-:Y:S04]  /*48ef0*/  STL.64 [R1+0x420], R80 ;  /* 0x0004205001007387 */ /* 0x000fe80000100a00 */
[----:B------:R2:W-:Y:S04]  /*48f00*/  STL.64 [R1+0x428], R82 ;  /* 0x0004285201007387 */ /* 0x0005e80000100a00 */
[----:B------:R-:W-:Y:S04]  /*48f10*/  STL.64 [R1+0x410], R84 ;  /* 0x0004105401007387 */ /* 0x000fe80000100a00 */
[----:B------:R3:W-:Y:S01]  /*48f20*/  STL.64 [R1+0x418], R86 ;  /* 0x0004185601007387 */ /* 0x0007e20000100a00 */
[----:B--2---:R-:W-:Y:S01]  /*48f30*/  HMMA.1688.F32.TF32 R80, R4, R22, R108 ;  /* 0x000000160450723c */ /* 0x004fe2000008106c */
[----:B------:R-:W-:Y:S01]  /*48f40*/  IMAD.MOV.U32 R160, RZ, RZ, R201 ;  /* 0x000000ffffa07224 */ /* 0x000fe200078e00c9 */
[----:B------:R-:W-:Y:S01]  /*48f50*/  MOV R161, R202 ;  /* 0x000000ca00a17202 */ /* 0x000fe20000000f00 */
[----:B------:R-:W-:Y:S01]  /*48f60*/  IMAD.MOV.U32 R162, RZ, RZ, R203 ;  /* 0x000000ffffa27224 */ /* 0x000fe200078e00cb */
[----:B------:R-:W-:Y:S01]  /*48f70*/  MOV R96, R197 ;  /* 0x000000c500607202 */ /* 0x000fe20000000f00 */
[----:B------:R-:W-:-:S02]  /*48f80*/  IMAD.MOV.U32 R163, RZ, RZ, R196 ;  /* 0x000000ffffa37224 */ /* 0x000fc400078e00c4 */
[----:B------:R-:W-:Y:S01]  /*48f90*/  IMAD.MOV.U32 R97, RZ, RZ, R198 ;  /* 0x000000ffff617224 */ /* 0x000fe200078e00c6 */
[----:B---3--:R-:W-:Y:S01]  /*48fa0*/  HMMA.1688.F32.TF32 R84, R4, R26, R112 ;  /* 0x0000001a0454723c */ /* 0x008fe20000081070 */
[----:B------:R-:W-:Y:S04]  /*48fb0*/  STL.64 [R1+0x210], R88 ;  /* 0x0002105801007387 */ /* 0x000fe80000100a00 */
        /* <DEDUP_REMOVED lines=9> */
[----:B------:R-:W-:Y:S01]  /*49050*/  STL.64 [R1+0x2b0], R80 ;  /* 0x0002b05001007387 */ /* 0x000fe20000100a00 */
[C---:B--2---:R-:W-:Y:S03]  /*49060*/  HMMA.1688.F32.TF32 R88, R4.reuse, R30, R116 ;  /* 0x0000001e0458723c */ /* 0x044fe60000081074 */
[----:B------:R2:W-:Y:S04]  /*49070*/  STL.64 [R1+0x2b8], R82 ;  /* 0x0002b85201007387 */ /* 0x0005e80000100a00 */
[----:B------:R-:W-:Y:S04]  /*49080*/  STL.64 [R1+0x2d0], R84 ;  /* 0x0002d05401007387 */ /* 0x000fe80000100a00 */
[----:B------:R4:W-:Y:S01]  /*49090*/  STL.64 [R1+0x2d8], R86 ;  /* 0x0002d85601007387 */ /* 0x0009e20000100a00 */
[C---:B--2---:R-:W-:Y:S01]  /*490a0*/  HMMA.1688.F32.TF32 R80, R4.reuse, R34, R120 ;  /* 0x000000220450723c */ /* 0x044fe20000081078 */
[----:B------:R-:W-:Y:S01]  /*490b0*/  IMAD.MOV.U32 R101, RZ, RZ, R178 ;  /* 0x000000ffff657224 */ /* 0x000fe200078e00b2 */
[----:B------:R-:W-:Y:S01]  /*490c0*/  MOV R248, R187 ;  /* 0x000000bb00f87202 */ /* 0x000fe20000000f00 */
[----:B------:R-:W-:Y:S01]  /*490d0*/  IMAD.MOV.U32 R103, RZ, RZ, R173 ;  /* 0x000000ffff677224 */ /* 0x000fe200078e00ad */
[----:B------:R-:W-:Y:S04]  /*490e0*/  LDS R72, [R0+0x2c700] ;  /* 0x02c7000000487984 */ /* 0x000fe80000000800 */
[----:B----4-:R-:W-:Y:S03]  /*490f0*/  HMMA.1688.F32.TF32 R84, R4, R38, R124 ;  /* 0x000000260454723c */ /* 0x010fe6000008107c */
[----:B------:R-:W-:Y:S04]  /*49100*/  STL.64 [R1+0x2f0], R88 ;  /* 0x0002f05801007387 */ /* 0x000fe80000100a00 */
[----:B------:R2:W-:Y:S01]  /*49110*/  STL.64 [R1+0x2f8], R90 ;  /* 0x0002f85a01007387 */ /* 0x0005e20000100a00 */
[----:B------:R-:W-:-:S02]  /*49120*/  IMAD.MOV.U32 R249, RZ, RZ, R191 ;  /* 0x000000fffff97224 */ /* 0x000fc400078e00bf */
[----:B------:R-:W-:Y:S01]  /*49130*/  IMAD.MOV.U32 R250, RZ, RZ, R195 ;  /* 0x000000fffffa7224 */ /* 0x000fe200078e00c3 */
[----:B------:R-:W-:Y:S04]  /*49140*/  LDS R74, [R0+0x2e700] ;  /* 0x02e70000004a7984 */ /* 0x000fe80000000800 */
[----:B------:R-:W-:Y:S01]  /*49150*/  LDS R73, [R3+0x2c700] ;  /* 0x02c7000003497984 */ /* 0x000fe20000000800 */
[C---:B--2---:R-:W-:Y:S03]  /*49160*/  HMMA.1688.F32.TF32 R88, R4.reuse, R42, R128 ;  /* 0x0000002a0458723c */ /* 0x044fe60000081080 */
[----:B------:R-:W-:Y:S04]  /*49170*/  STL.64 [R1+0x310], R80 ;  /* 0x0003105001007387 */ /* 0x000fe80000100a00 */
[----:B------:R2:W-:Y:S04]  /*49180*/  STL.64 [R1+0x318], R82 ;  /* 0x0003185201007387 */ /* 0x0005e80000100a00 */
[----:B------:R-:W-:Y:S04]  /*49190*/  STL.64 [R1+0x330], R84 ;  /* 0x0003305401007387 */ /* 0x000fe80000100a00 */
[----:B------:R3:W-:Y:S01]  /*491a0*/  STL.64 [R1+0x338], R86 ;  /* 0x0003385601007387 */ /* 0x0007e20000100a00 */
[C---:B--2---:R-:W-:Y:S03]  /*491b0*/  HMMA.1688.F32.TF32 R80, R4.reuse, R46, R132 ;  /* 0x0000002e0450723c */ /* 0x044fe60000081084 */
[----:B------:R-:W3:Y:S05]  /*491c0*/  LDS R75, [R3+0x2e700] ;  /* 0x02e70000034b7984 */ /* 0x000eea0000000800 */
[C---:B---3--:R-:W-:Y:S01]  /*491d0*/  HMMA.1688.F32.TF32 R84, R4.reuse, R50, R136 ;  /* 0x000000320454723c */ /* 0x048fe20000081088 */
[----:B------:R-:W-:Y:S04]  /*491e0*/  STL.64 [R1+0x340], R88 ;  /* 0x0003405801007387 */ /* 0x000fe80000100a00 */
[----:B------:R-:W-:Y:S10]  /*491f0*/  STL.64 [R1+0x348], R90 ;  /* 0x0003485a01007387 */ /* 0x000ff40000100a00 */
[----:B------:R-:W-:Y:S04]  /*49200*/  STL.64 [R1+0x360], R80 ;  /* 0x0003605001007387 */ /* 0x000fe80000100a00 */
[----:B------:R3:W-:Y:S04]  /*49210*/  STL.64 [R1+0x368], R82 ;  /* 0x0003685201007387 */ /* 0x0007e80000100a00 */
[----:B------:R-:W-:Y:S04]  /*49220*/  STL.64 [R1+0x400], R84 ;  /* 0x0004005401007387 */ /* 0x000fe80000100a00 */
[----:B------:R4:W-:Y:S01]  /*49230*/  STL.64 [R1+0x408], R86 ;  /* 0x0004085601007387 */ /* 0x0009e20000100a00 */
[C---:B---3--:R-:W-:Y:S08]  /*49240*/  HMMA.1688.F32.TF32 R80, R4.reuse, R58, R144 ;  /* 0x0000003a0450723c */ /* 0x048ff00000081090 */
[C---:B----4-:R-:W-:Y:S08]  /*49250*/  HMMA.1688.F32.TF32 R84, R4.reuse, R62, R148 ;  /* 0x0000003e0454723c */ /* 0x050ff00000081094 */
[C---:B------:R-:W-:Y:S07]  /*49260*/  HMMA.1688.F32.TF32 R88, R4.reuse, R66, R152 ;  /* 0x000000420458723c */ /* 0x040fee0000081098 */
[----:B------:R-:W-:Y:S04]  /*49270*/  STL.64 [R1+0x6f0], R80 ;  /* 0x0006f05001007387 */ /* 0x000fe80000100a00 */
[----:B------:R3:W-:Y:S04]  /*49280*/  STL.64 [R1+0x6f8], R82 ;  /* 0x0006f85201007387 */ /* 0x0007e80000100a00 */
[----:B------:R-:W-:Y:S04]  /*49290*/  STL.64 [R1+0x6e0], R84 ;  /* 0x0006e05401007387 */ /* 0x000fe80000100a00 */
[----:B------:R1:W-:Y:S01]  /*492a0*/  STL.64 [R1+0x6e8], R86 ;  /* 0x0006e85601007387 */ /* 0x0003e20000100a00 */
[----:B---3--:R-:W-:Y:S08]  /*492b0*/  HMMA.1688.F32.TF32 R80, R4, R70, R156 ;  /* 0x000000460450723c */ /* 0x008ff0000008109c */
[C---:B-1----:R-:W-:Y:S08]  /*492c0*/  HMMA.1688.F32.TF32 R84, R76.reuse, R10, R164 ;  /* 0x0000000a4c54723c */ /* 0x042ff000000810a4 */
[----:B------:R-:W-:Y:S01]  /*492d0*/  HMMA.1688.F32.TF32 R4, R76, R14, R168 ;  /* 0x0000000e4c04723c */ /* 0x000fe200000810a8 */
[----:B------:R-:W-:Y:S04]  /*492e0*/  STL.64 [R1+0x6d0], R88 ;  /* 0x0006d05801007387 */ /* 0x000fe80000100a00 */
[----:B------:R-:W-:Y:S04]  /*492f0*/  STL.64 [R1+0x6d8], R90 ;  /* 0x0006d85a01007387 */ /* 0x000fe80000100a00 */
[----:B------:R1:W-:Y:S04]  /*49300*/  STL.64 [R1+0x3f0], R80 ;  /* 0x0003f05001007387 */ /* 0x0003e80000100a00 */
[----:B------:R3:W-:Y:S04]  /*49310*/  STL.64 [R1+0x3f8], R82 ;  /* 0x0003f85201007387 */ /* 0x0007e80000100a00 */
[----:B------:R4:W-:Y:S01]  /*49320*/  STL.64 [R1+0x6c0], R84 ;  /* 0x0006c05401007387 */ /* 0x0009e20000100a00 */
[----:B-1----:R-:W-:-:S03]  /*49330*/  IMAD.MOV.U32 R80, RZ, RZ, R213 ;  /* 0x000000ffff507224 */ /* 0x002fc600078e00d5 */
[----:B------:R1:W-:Y:S01]  /*49340*/  STL.64 [R1+0x6c8], R86 ;  /* 0x0006c85601007387 */ /* 0x0003e20000100a00 */
[----:B------:R-:W-:-:S03]  /*49350*/  MOV R81, R214 ;  /* 0x000000d600517202 */ /* 0x000fc60000000f00 */
[----:B------:R-:W2:Y:S01]  /*49360*/  LDL.LU R213, [R1+0x2878] ;  /* 0x0028780001d57983 */ /* 0x000ea20000300800 */
[----:B---3--:R-:W-:-:S03]  /*49370*/  IMAD.MOV.U32 R82, RZ, RZ, R215 ;  /* 0x000000ffff527224 */ /* 0x008fc600078e00d7 */
[----:B------:R-:W-:Y:S01]  /*49380*/  STL.64 [R1+0x6b0], R4 ;  /* 0x0006b00401007387 */ /* 0x000fe20000100a00 */
[----:B------:R-:W-:-:S03]  /*49390*/  IMAD.MOV.U32 R83, RZ, RZ, R208 ;  /* 0x000000ffff537224 */ /* 0x000fc600078e00d0 */
[----:B------:R3:W-:Y:S01]  /*493a0*/  STL.64 [R1+0x6b8], R6 ;  /* 0x0006b80601007387 */ /* 0x0007e20000100a00 */
[----:B----4-:R-:W-:-:S03]  /*493b0*/  MOV R84, R209 ;  /* 0x000000d100547202 */ /* 0x010fc60000000f00 */
[----:B------:R-:W2:Y:S01]  /*493c0*/  LDL.LU R214, [R1+0x2874] ;  /* 0x0028740001d67983 */ /* 0x000ea20000300800 */
[----:B------:R-:W-:-:S03]  /*493d0*/  IMAD.MOV.U32 R85, RZ, RZ, R210 ;  /* 0x000000ffff557224 */ /* 0x000fc600078e00d2 */
[----:B------:R-:W2:Y:S01]  /*493e0*/  LDL.LU R215, [R1+0x2870] ;  /* 0x0028700001d77983 */ /* 0x000ea20000300800 */
[----:B-1----:R-:W-:-:S03]  /*493f0*/  IMAD.MOV.U32 R86, RZ, RZ, R211 ;  /* 0x000000ffff567224 */ /* 0x002fc600078e00d3 */
[----:B------:R-:W4:Y:S01]  /*49400*/  LDL.LU R208, [R1+0x286c] ;  /* 0x00286c0001d07983 */ /* 0x000f220000300800 */
[----:B------:R-:W-:-:S03]  /*49410*/  MOV R87, R204 ;  /* 0x000000cc00577202 */ /* 0x000fc60000000f00 */
        /* <DEDUP_REMOVED lines=57> */
[----:B------:R-:W-:Y:S08]  /*497b0*/  HMMA.1688.F32.TF32 R92, R72, R54, R92 ;  /* 0x00000036485c723c */ /* 0x000ff0000008105c */
[C---:B--2---:R-:W-:Y:S08]  /*497c0*/  HMMA.1688.F32.TF32 R124, R76.reuse, R26, R180 ;  /* 0x0000001a4c7c723c */ /* 0x044ff000000810b4 */
[C---:B---3--:R-:W-:Y:S08]  /*497d0*/  HMMA.1688.F32.TF32 R4, R76.reuse, R18, R172 ;  /* 0x000000124c04723c */ /* 0x048ff000000810ac */
[C---:B----4-:R-:W-:Y:S11]  /*497e0*/  HMMA.1688.F32.TF32 R120, R76.reuse, R22, R176 ;  /* 0x000000164c78723c */ /* 0x050ff600000810b0 */
[----:B------:R-:W-:Y:S04]  /*497f0*/  @!UPT UIADD3 URZ, URZ, URZ, URZ ;  /* 0x0000003f3f3ff290 */ /* 0x000fe8000fffe03f */
[----:B------:R-:W-:Y:S04]  /*49800*/  STL.64 [R1+0x6a0], R4 ;  /* 0x0006a00401007387 */ /* 0x000fe80000100a00 */
[----:B------:R1:W-:Y:S02]  /*49810*/  STL.64 [R1+0x6a8], R6 ;  /* 0x0006a80601007387 */ /* 0x0003e40000100a00 */
[C---:B-1----:R-:W-:Y:S02]  /*49820*/  HMMA.1688.F32.TF32 R4, R76.reuse, R30, R184 ;  /* 0x0000001e4c04723c */ /* 0x042fe400000810b8 */
[----:B------:R-:W-:Y:S04]  /*49830*/  STL.64 [R1+0x690], R120 ;  /* 0x0006907801007387 */ /* 0x000fe80000100a00 */
[----:B------:R1:W-:Y:S04]  /*49840*/  STL.64 [R1+0x698], R122 ;  /* 0x0006987a01007387 */ /* 0x0003e80000100a00 */
[----:B------:R-:W-:Y:S04]  /*49850*/  STL.64 [R1+0x680], R124 ;  /* 0x0006807c01007387 */ /* 0x000fe80000100a00 */
[----:B------:R2:W-:Y:S01]  /*49860*/  STL.64 [R1+0x688], R126 ;  /* 0x0006887e01007387 */ /* 0x0005e20000100a00 */
[C---:B-1----:R-:W-:Y:S08]  /*49870*/  HMMA.1688.F32.TF32 R120, R76.reuse, R34, R188 ;  /* 0x000000224c78723c */ /* 0x042ff000000810bc */
[----:B------:R-:W-:Y:S01]  /*49880*/  STL.64 [R1+0x670], R4 ;  /* 0x0006700401007387 */ /* 0x000fe20000100a00 */
[C---:B--2---:R-:W-:Y:S03]  /*49890*/  HMMA.1688.F32.TF32 R124, R76.reuse, R38, R192 ;  /* 0x000000264c7c723c */ /* 0x044fe600000810c0 */
[----:B------:R1:W-:Y:S05]  /*498a0*/  STL.64 [R1+0x678], R6 ;  /* 0x0006780601007387 */ /* 0x0003ea0000100a00 */
[C---:B-1----:R-:W-:Y:S06]  /*498b0*/  HMMA.1688.F32.TF32 R4, R76.reuse, R42, R196 ;  /* 0x0000002a4c04723c */ /* 0x042fec00000810c4 */
[----:B------:R-:W-:Y:S04]  /*498c0*/  STL.64 [R1+0x660], R120 ;  /* 0x0006607801007387 */ /* 0x000fe80000100a00 */
[----:B------:R1:W-:Y:S05]  /*498d0*/  STL.64 [R1+0x668], R122 ;  /* 0x0006687a01007387 */ /* 0x0003ea0000100a00 */
[----:B------:R-:W-:Y:S04]  /*498e0*/  STL.64 [R1+0x650], R124 ;  /* 0x0006507c01007387 */ /* 0x000fe80000100a00 */
[----:B------:R2:W-:Y:S01]  /*498f0*/  STL.64 [R1+0x658], R126 ;  /* 0x0006587e01007387 */ /* 0x0005e20000100a00 */
[C---:B-1----:R-:W-:Y:S03]  /*49900*/  HMMA.1688.F32.TF32 R120, R76.reuse, R46, R200 ;  /* 0x0000002e4c78723c */ /* 0x042fe600000810c8 */
[----:B------:R-:W-:Y:S05]  /*49910*/  STL.64 [R1+0x640], R4 ;  /* 0x0006400401007387 */ /* 0x000fea0000100a00 */
[C---:B--2---:R-:W-:Y:S01]  /*49920*/  HMMA.1688.F32.TF32 R124, R76.reuse, R50, R204 ;  /* 0x000000324c7c723c */ /* 0x044fe200000810cc */
[----:B------:R1:W-:Y:S07]  /*49930*/  STL.64 [R1+0x648], R6 ;  /* 0x0006480601007387 */ /* 0x0003ee0000100a00 */
[C---:B-1----:R-:W-:Y:S07]  /*49940*/  HMMA.1688.F32.TF32 R4, R76.reuse, R54, R208 ;  /* 0x000000364c04723c */ /* 0x042fee00000810d0 */
[----:B------:R-:W-:Y:S04]  /*49950*/  STL.64 [R1+0x630], R120 ;  /* 0x0006307801007387 */ /* 0x000fe80000100a00 */
[----:B------:R1:W-:Y:S04]  /*49960*/  STL.64 [R1+0x638], R122 ;  /* 0x0006387a01007387 */ /* 0x0003e80000100a00 */
        /* <DEDUP_REMOVED lines=10> */
[----:B------:R-:W-:Y:S01]  /*49a10*/  STL.64 [R1+0x5f8], R126 ;  /* 0x0005f87e01007387 */ /* 0x000fe20000100a00 */
[----:B-1----:R-:W-:Y:S01]  /*49a20*/  HMMA.1688.F32.TF32 R120, R76, R70, R224 ;  /* 0x000000464c78723c */ /* 0x002fe200000810e0 */
[----:B------:R-:W-:-:S02]  /*49a30*/  MOV R251, R2 ;  /* 0x0000000200fb7202 */ /* 0x000fc40000000f00 */
[----:B------:R-:W-:Y:S04]  /*49a40*/  LDS R224, [R0+0x30400] ;  /* 0x0304000000e07984 */ /* 0x000fe80000000800 */
[----:B------:R-:W-:Y:S01]  /*49a50*/  STL.64 [R1+0x5e0], R4 ;  /* 0x0005e00401007387 */ /* 0x000fe20000100a00 */
[C---:B------:R-:W-:Y:S03]  /*49a60*/  HMMA.1688.F32.TF32 R76, R72.reuse, R10, R228 ;  /* 0x0000000a484c723c */ /* 0x040fe600000810e4 */
[----:B------:R1:W-:Y:S04]  /*49a70*/  STL.64 [R1+0x5e8], R6 ;  /* 0x0005e80601007387 */ /* 0x0003e80000100a00 */
[----:B------:R-:W-:Y:S04]  /*49a80*/  LDS R226, [R0+0x32400] ;  /* 0x0324000000e27984 */ /* 0x000fe80000000800 */
[----:B------:R-:W-:Y:S01]  /*49a90*/  LDS R225, [R3+0x30400] ;  /* 0x0304000003e17984 */ /* 0x000fe20000000800 */
[C---:B-1----:R-:W-:Y:S03]  /*49aa0*/  HMMA.1688.F32.TF32 R4, R72.reuse, R14, R232 ;  /* 0x0000000e4804723c */ /* 0x042fe600000810e8 */
[----:B------:R-:W-:Y:S04]  /*49ab0*/  STL.64 [R1+0x3e0], R120 ;  /* 0x0003e07801007387 */ /* 0x000fe80000100a00 */
[----:B------:R1:W-:Y:S04]  /*49ac0*/  STL.64 [R1+0x3e8], R122 ;  /* 0x0003e87a01007387 */ /* 0x0003e80000100a00 */
[----:B------:R-:W-:Y:S04]  /*49ad0*/  STL.64 [R1+0x3d0], R76 ;  /* 0x0003d04c01007387 */ /* 0x000fe80000100a00 */
[----:B------:R2:W-:Y:S01]  /*49ae0*/  STL.64 [R1+0x3d8], R78 ;  /* 0x0003d84e01007387 */ /* 0x0005e20000100a00 */
[C---:B-1----:R-:W-:Y:S03]  /*49af0*/  HMMA.1688.F32.TF32 R120, R72.reuse, R18, R240 ;  /* 0x000000124878723c */ /* 0x042fe600000810f0 */
[----:B------:R-:W-:Y:S04]  /*49b00*/  LDS R227, [R3+0x32400] ;  /* 0x0324000003e37984 */ /* 0x000fe80000000800 */
[----:B------:R-:W-:Y:S01]  /*49b10*/  LDS R240, [R0+0x30500] ;  /* 0x0305000000f07984 */ /* 0x000fe20000000800 */
[C---:B--2---:R-:W-:Y:S03]  /*49b20*/  HMMA.1688.F32.TF32 R76, R72.reuse, R22, R244 ;  /* 0x00000016484c723c */ /* 0x044fe600000810f4 */
[----:B------:R-:W-:Y:S04]  /*49b30*/  STL.64 [R1+0x3c0], R4 ;  /* 0x0003c00401007387 */ /* 0x000fe80000100a00 */
[----:B------:R1:W-:Y:S04]  /*49b40*/  STL.64 [R1+0x3c8], R6 ;  /* 0x0003c80601007387 */ /* 0x0003e80000100a00 */
[----:B------:R-:W-:Y:S04]  /*49b50*/  LDS R242, [R0+0x32500] ;  /* 0x0325000000f27984 */ /* 0x000fe80000000800 */
[----:B------:R-:W-:Y:S01]  /*49b60*/  LDS R241, [R3+0x30500] ;  /* 0x0305000003f17984 */ /* 0x000fe20000000800 */
[C---:B-1----:R-:W-:Y:S03]  /*49b70*/  HMMA.1688.F32.TF32 R4, R72.reuse, R26, R116 ;  /* 0x0000001a4804723c */ /* 0x042fe60000081074 */
[----:B------:R-:W-:Y:S04]  /*49b80*/  STL.64 [R1+0x3b0], R120 ;  /* 0x0003b07801007387 */ /* 0x000fe80000100a00 */
[----:B------:R-:W-:Y:S04]  /*49b90*/  STL.64 [R1+0x3b8], R122 ;  /* 0x0003b87a01007387 */ /* 0x000fe80000100a00 */
[----:B------:R-:W-:Y:S04]  /*49ba0*/  STL.64 [R1+0x3a0], R76 ;  /* 0x0003a04c01007387 */ /* 0x000fe80000100a00 */
[----:B------:R1:W-:Y:S04]  /*49bb0*/  STL.64 [R1+0x3a8], R78 ;  /* 0x0003a84e01007387 */ /* 0x0003e80000100a00 */
[----:B------:R-:W-:Y:S04]  /*49bc0*/  LDS R243, [R3+0x32500] ;  /* 0x0325000003f37984 */ /* 0x000fe80000000800 */
[----:B------:R-:W-:Y:S01]  /*49bd0*/  STL.64 [R1+0x390], R4 ;  /* 0x0003900401007387 */ /* 0x000fe20000100a00 */
[C---:B-1----:R-:W-:Y:S03]  /*49be0*/  HMMA.1688.F32.TF32 R76, R72.reuse, R34, R108 ;  /* 0x00000022484c723c */ /* 0x042fe6000008106c */
[----:B------:R1:W-:Y:S05]  /*49bf0*/  STL.64 [R1+0x398], R6 ;  /* 0x0003980601007387 */ /* 0x0003ea0000100a00 */
[C---:B-1----:R-:W-:Y:S01]  /*49c00*/  HMMA.1688.F32.TF32 R4, R72.reuse, R38, R104 ;  /* 0x000000264804723c */ /* 0x042fe20000081068 */
[----:B------:R-:W-:Y:S04]  /*49c10*/  STL.64 [R1+0x380], R112 ;  /* 0x0003807001007387 */ /* 0x000fe80000100a00 */
[----:B------:R-:W-:Y:S10]  /*49c20*/  STL.64 [R1+0x388], R114 ;  /* 0x0003887201007387 */ /* 0x000ff40000100a00 */
[----:B------:R-:W-:Y:S04]  /*49c30*/  STL.64 [R1+0x370], R76 ;  /* 0x0003704c01007387 */ /* 0x000fe80000100a00 */
[----:B------:R1:W-:Y:S04]  /*49c40*/  STL.64 [R1+0x378], R78 ;  /* 0x0003784e01007387 */ /* 0x0003e80000100a00 */
        /* <DEDUP_REMOVED lines=11> */
[----:B-1----:R-:W-:Y:S01]  /*49d00*/  HMMA.1688.F32.TF32 R4, R72, R62, R84 ;  /* 0x0000003e4804723c */ /* 0x002fe20000081054 */
[----:B------:R-:W-:Y:S04]  /*49d10*/  STL.64 [R1+0x2c0], R92 ;  /* 0x0002c05c01007387 */ /* 0x000fe80000100a00 */
[----:B------:R-:W-:Y:S11]  /*49d20*/  STL.64 [R1+0x2c8], R94 ;  /* 0x0002c85e01007387 */ /* 0x000ff60000100a00 */
[----:B------:R-:W-:Y:S07]  /*49d30*/  @!UPT UIADD3 URZ, URZ, URZ, URZ ;  /* 0x0000003f3f3ff290 */ /* 0x000fee000fffe03f */
[----:B------:R-:W-:Y:S01]  /*49d40*/  STL.64 [R1+0x200], R4 ;  /* 0x0002000401007387 */ /* 0x000fe20000100a00 */
[----:B------:R-:W-:-:S03]  /*49d50*/  IMAD.MOV.U32 R2, RZ, RZ, R7 ;  /* 0x000000ffff027224 */ /* 0x000fc600078e0007 */
[----:B------:R-:W-:Y:S04]  /*49d60*/  STL.64 [R1+0x2a0], R76 ;  /* 0x0002a04c01007387 */ /* 0x000fe80000100a00 */
[----:B------:R-:W-:Y:S04]  /*49d70*/  STL.64 [R1+0x2a8], R78 ;  /* 0x0002a84e01007387 */ /* 0x000fe80000100a00 */
[----:B------:R1:W-:Y:S02]  /*49d80*/  STL [R1+0x208], R6 ;  /* 0x0002080601007387 */ /* 0x0003e40000100800 */
[C---:B-1----:R-:W-:Y:S02]  /*49d90*/  HMMA.1688.F32.TF32 R4, R72.reuse, R66, R80 ;  /* 0x000000424804723c */ /* 0x042fe40000081050 */
[----:B------:R-:W2:Y:S05]  /*49da0*/  LDL.LU R80, [R1+0xc0] ;  /* 0x0000c00001507983 */ /* 0x000eaa0000300800 */
[----:B------:R-:W-:Y:S11]  /*49db0*/  IMAD.MOV.U32 R83, RZ, RZ, R252 ;  /* 0x000000ffff537224 */ /* 0x000ff600078e00fc */
[----:B------:R-:W-:Y:S05]  /*49dc0*/  @!UPT UIADD3 URZ, URZ, URZ, URZ ;  /* 0x0000003f3f3ff290 */ /* 0x000fea000fffe03f */
[----:B------:R-:W-:Y:S04]  /*49dd0*/  STL.64 [R1+0xf0], R4 ;  /* 0x0000f00401007387 */ /* 0x000fe80000100a00 */
[----:B------:R-:W-:Y:S04]  /*49de0*/  STL.64 [R1+0xf8], R6 ;  /* 0x0000f80601007387 */ /* 0x000fe80000100a00 */
[----:B------:R-:W2:Y:S04]  /*49df0*/  LDL.LU R81, [R1+0xc4] ;  /* 0x0000c40001517983 */ /* 0x000ea80000300800 */
[----:B------:R-:W2:Y:S04]  /*49e00*/  LDL.LU R82, [R1+0xc8] ;  /* 0x0000c80001527983 */ /* 0x000ea80000300800 */
[----:B------:R-:W3:Y:S04]  /*49e10*/  LDL.LU R252, [R1+0x27cc] ;  /* 0x0027cc0001fc7983 */ /* 0x000ee80000300800 */
[----:B------:R-:W4:Y:S04]  /*49e20*/  LDL.LU R84, [R1+0xd0] ;  /* 0x0000d00001547983 */ /* 0x000f280000300800 */
[----:B------:R-:W4:Y:S04]  /*49e30*/  LDL.LU R85, [R1+0xd4] ;  /* 0x0000d40001557983 */ /* 0x000f280000300800 */
[----:B------:R-:W4:Y:S04]  /*49e40*/  LDL.LU R86, [R1+0xd8] ;  /* 0x0000d80001567983 */ /* 0x000f280000300800 */
[----:B------:R-:W4:Y:S04]  /*49e50*/  LDL.LU R87, [R1+0xdc] ;  /* 0x0000dc0001577983 */ /* 0x000f280000300800 */
[----:B------:R-:W2:Y:S04]  /*49e60*/  LDL.LU R88, [R1+0xe0] ;  /* 0x0000e00001587983 */ /* 0x000ea80000300800 */
[----:B------:R-:W2:Y:S04]  /*49e70*/  LDL.LU R89, [R1+0xe4] ;  /* 0x0000e40001597983 */ /* 0x000ea80000300800 */
[----:B------:R-:W2:Y:S01]  /*49e80*/  LDL.LU R90, [R1+0xe8] ;  /* 0x0000e800015a7983 */ /* 0x000ea20000300800 */
[----:B------:R-:W-:Y:S03]  /*49e90*/  HMMA.1688.F32.TF32 R244, R72, R70, R248 ;  /* 0x0000004648f4723c */ /* 0x000fe600000810f8 */
[----:B------:R-:W-:Y:S04]  /*49ea0*/  LDS R248, [R0+0x30000] ;  /* 0x0300000000f87984 */ /* 0x000fe80000000800 */
[----:B------:R-:W-:Y:S04]  /*49eb0*/  LDS R250, [R0+0x32000] ;  /* 0x0320000000fa7984 */ /* 0x000fe80000000800 */
[----:B------:R-:W-:Y:S04]  /*49ec0*/  LDS R249, [R3+0x30000] ;  /* 0x0300000003f97984 */ /* 0x000fe80000000800 */
[----:B------:R-:W-:Y:S04]  /*49ed0*/  LDS R251, [R3+0x32000] ;  /* 0x0320000003fb7984 */ /* 0x000fe80000000800 */
[----:B------:R-:W-:Y:S04]  /*49ee0*/  LDS R4, [R0+0x30100] ;  /* 0x0301000000047984 */ /* 0x000fe80000000800 */
[----:B------:R-:W-:Y:S04]  /*49ef0*/  LDS R6, [R0+0x32100] ;  /* 0x0321000000067984 */ /* 0x000fe80000000800 */
[----:B------:R-:W-:Y:S04]  /*49f00*/  LDS R5, [R3+0x30100] ;  /* 0x0301000003057984 */ /* 0x000fe80000000800 */
[----:B------:R-:W-:Y:S01]  /*49f10*/  LDS R7, [R3+0x32100] ;  /* 0x0321000003077984 */ /* 0x000fe20000000800 */
[----:B---3--:R-:W-:-:S03]  /*49f20*/  MOV R91, R252 ;  /* 0x000000fc005b7202 */ /* 0x008fc60000000f00 */
[----:B------:R-:W3:Y:S04]  /*49f30*/  LDL.LU R252, [R1+0x27c8] ;  /* 0x0027c80001fc7983 */ /* 0x000ee80000300800 */
[----:B------:R-:W-:Y:S04]  /*49f40*/  STL [R1+0x26d0], R244 ;  /* 0x0026d0f401007387 */ /* 0x000fe80000100800 */
[----:B------:R-:W-:Y:S04]  /*49f50*/  STL [R1+0x26cc], R245 ;  /* 0x0026ccf501007387 */ /* 0x000fe80000100800 */
[----:B------:R-:W-:Y:S04]  /*49f60*/  STL [R1+0x26c8], R246 ;  /* 0x0026c8f601007387 */ /* 0x000fe80000100800 */
[----:B------:R-:W-:Y:S04]  /*49f70*/  STL [R1+0x26c4], R247 ;  /* 0x0026c4f701007387 */ /* 0x000fe80000100800 */
[----:B---3--:R-:W1:Y:S04]  /*49f80*/  LDSM.16.M88.4 R160, [R252+0x40180] ;  /* 0x04018000fca0783b */ /* 0x008e680000000200 */
[----:B------:R-:W3:Y:S04]  /*49f90*/  LDSM.16.M88.4 R156, [R252+0x41180] ;  /* 0x04118000fc9c783b */ /* 0x000ee80000000200 */
[----:B------:R-:W1:Y:S04]  /*49fa0*/  LDSM.16.M88.4 R104, [R252+0x42180] ;  /* 0x04218000fc68783b */ /* 0x000e680000000200 */
[----:B------:R-:W1:Y:S04]  /*49fb0*/  LDSM.16.M88.4 R100, [R252+0x43180] ;  /* 0x04318000fc64783b */ /* 0x000e680000000200 */
[----:B------:R-:W1:Y:S04]  /*49fc0*/  LDSM.16.M88.4 R152, [R252+0x44180] ;  /* 0x04418000fc98783b */ /* 0x000e680000000200 */
[----:B------:R-:W1:Y:S04]  /*49fd0*/  LDSM.16.M88.4 R148, [R252+0x45180] ;  /* 0x04518000fc94783b */ /* 0x000e680000000200 */
[----:B------:R-:W1:Y:S04]  /*49fe0*/  LDSM.16.M88.4 R144, [R252+0x46180] ;  /* 0x04618000fc90783b */ /* 0x000e680000000200 */
[----:B------:R-:W2:Y:S04]  /*49ff0*/  LDSM.16.M88.4 R140, [R252+0x47180] ;  /* 0x04718000fc8c783b */ /* 0x000ea80000000200 */
[----:B------:R-:W2:Y:S04]  /*4a000*/  LDSM.16.M88.4 R136, [R252+0x48180] ;  /* 0x04818000fc88783b */ /* 0x000ea80000000200 */
[----:B------:R-:W2:Y:S04]  /*4a010*/  LDSM.16.M88.4 R132, [R252+0x49180] ;  /* 0x04918000fc84783b */ /* 0x000ea80000000200 */
[----:B------:R-:W2:Y:S04]  /*4a020*/  LDSM.16.M88.4 R128, [R252+0x4a180] ;  /* 0x04a18000fc80783b */ /* 0x000ea80000000200 */
[----:B------:R-:W2:Y:S04]  /*4a030*/  LDSM.16.M88.4 R124, [R252+0x4b180] ;  /* 0x04b18000fc7c783b */ /* 0x000ea80000000200 */
[----:B------:R-:W2:Y:S04]  /*4a040*/  LDSM.16.M88.4 R120, [R252+0x4c180] ;  /* 0x04c18000fc78783b */ /* 0x000ea80000000200 */
[----:B------:R-:W2:Y:S04]  /*4a050*/  LDSM.16.M88.4 R116, [R252+0x4d180] ;  /* 0x04d18000fc74783b */ /* 0x000ea80000000200 */
[----:B------:R-:W4:Y:S04]  /*4a060*/  LDSM.16.M88.4 R112, [R252+0x4e180] ;  /* 0x04e18000fc70783b */ /* 0x000f280000000200 */
[----:B------:R-:W4:Y:S04]  /*4a070*/  LDSM.16.M88.4 R108, [R252+0x4f180] ;  /* 0x04f18000fc6c783b */ /* 0x000f280000000200 */
[----:B-1----:R-:W-:Y:S04]  /*4a080*/  STL [R1+0x26bc], R162 ;  /* 0x0026bca201007387 */ /* 0x002fe80000100800 */
[----:B------:R-:W-:Y:S04]  /*4a090*/  STL [R1+0x26b8], R163 ;  /* 0x0026b8a301007387 */ /* 0x000fe80000100800 */
[----:B---3--:R-:W-:Y:S04]  /*4a0a0*/  STL [R1+0x26d4], R158 ;  /* 0x0026d49e01007387 */ /* 0x008fe80000100800 */
[----:B------:R-:W-:Y:S04]  /*4a0b0*/  STL [R1+0x26c0], R159 ;  /* 0x0026c09f01007387 */ /* 0x000fe80000100800 */
[----:B------:R-:W-:Y:S04]  /*4a0c0*/  STL [R1+0x26dc], R106 ;  /* 0x0026dc6a01007387 */ /* 0x000fe80000100800 */
[----:B------:R-:W-:Y:S04]  /*4a0d0*/  STL [R1+0x26d8], R107 ;  /* 0x0026d86b01007387 */ /* 0x000fe80000100800 */
[----:B------:R-:W-:Y:S04]  /*4a0e0*/  STL [R1+0x26e4], R102 ;  /* 0x0026e46601007387 */ /* 0x000fe80000100800 */
[----:B------:R-:W-:Y:S01]  /*4a0f0*/  STL [R1+0x26e0], R103 ;  /* 0x0026e06701007387 */ /* 0x000fe20000100800 */
[C---:B--2---:R-:W-:Y:S03]  /*4a100*/  HMMA.1688.F32.TF32 R72, R248.reuse, R160, R88 ;  /* 0x000000a0f848723c */ /* 0x044fe60000081058 */
        /* <DEDUP_REMOVED lines=20> */
[----:B----4-:R-:W-:Y:S04]  /*4a250*/  STL [R1+0x273c], R114 ;  /* 0x00273c7201007387 */ /* 0x010fe80000100800 */
        /* <DEDUP_REMOVED lines=10> */
[----:B-1----:R-:W-:Y:S03]  /*4a300*/  HMMA.1688.F32.TF32 R72, R248, R156, R84 ;  /* 0x0000009cf848723c */ /* 0x002fe60000081054 */
[----:B------:R-:W3:Y:S04]  /*4a310*/  LDL.LU R84, [R1+0xa0] ;  /* 0x0000a00001547983 */ /* 0x000ee80000300800 */
[----:B------:R-:W3:Y:S04]  /*4a320*/  LDL.LU R85, [R1+0xa4] ;  /* 0x0000a40001557983 */ /* 0x000ee80000300800 */
[----:B------:R-:W3:Y:S04]  /*4a330*/  LDL.LU R86, [R1+0xa8] ;  /* 0x0000a80001567983 */ /* 0x000ee80000300800 */
[----:B------:R-:W3:Y:S09]  /*4a340*/  LDL.LU R87, [R1+0xac] ;  /* 0x0000ac0001577983 */ /* 0x000ef20000300800 */
[----:B------:R-:W-:Y:S01]  /*4a350*/  IMAD.MOV.U32 R147, RZ, RZ, R75 ;  /* 0x000000ffff937224 */ /* 0x000fe200078e004b */
[----:B------:R-:W-:Y:S01]  /*4a360*/  MOV R146, R74 ;  /* 0x0000004a00927202 */ /* 0x000fe20000000f00 */
[----:B------:R-:W-:-:S02]  /*4a370*/  IMAD.MOV.U32 R143, RZ, RZ, R73 ;  /* 0x000000ffff8f7224 */ /* 0x000fc400078e0049 */
[----:B------:R-:W-:Y:S01]  /*4a380*/  IMAD.MOV.U32 R142, RZ, RZ, R72 ;  /* 0x000000ffff8e7224 */ /* 0x000fe200078e0048 */
[----:B------:R1:W-:Y:S04]  /*4a390*/  STL [R1+0x2754], R147 ;  /* 0x0027549301007387 */ /* 0x0003e80000100800 */
[----:B------:R-:W-:Y:S04]  /*4a3a0*/  STL [R1+0x2750], R146 ;  /* 0x0027509201007387 */ /* 0x000fe80000100800 */
[----:B------:R4:W-:Y:S04]  /*4a3b0*/  STL [R1+0x274c], R143 ;  /* 0x00274c8f01007387 */ /* 0x0009e80000100800 */
[----:B------:R1:W-:Y:S04]  /*4a3c0*/  STL [R1+0x2748], R142 ;  /* 0x0027488e01007387 */ /* 0x0003e80000100800 */
[----:B------:R-:W4:Y:S04]  /*4a3d0*/  LDL.LU R88, [R1+0x90] ;  /* 0x0000900001587983 */ /* 0x000f280000300800 */
[----:B------:R-:W4:Y:S04]  /*4a3e0*/  LDL.LU R89, [R1+0x94] ;  /* 0x0000940001597983 */ /* 0x000f280000300800 */
[----:B------:R-:W4:Y:S04]  /*4a3f0*/  LDL.LU R90, [R1+0x98] ;  /* 0x00009800015a7983 */ /* 0x000f280000300800 */
[----:B------:R-:W4:Y:S01]  /*4a400*/  LDL.LU R91, [R1+0x9c] ;  /* 0x00009c00015b7983 */ /* 0x000f220000300800 */
[----:B------:R-:W-:Y:S03]  /*4a410*/  HMMA.1688.F32.TF32 R72, R248, R104, R80 ;  /* 0x00000068f848723c */ /* 0x000fe60000081050 */
[----:B------:R-:W4:Y:S04]  /*4a420*/  LDL.LU R80, [R1+0x80] ;  /* 0x0000800001507983 */ /* 0x000f280000300800 */
[----:B------:R-:W4:Y:S04]  /*4a430*/  LDL.LU R81, [R1+0x84] ;  /* 0x0000840001517983 */ /* 0x000f280000300800 */
[----:B------:R-:W4:Y:S04]  /*4a440*/  LDL.LU R82, [R1+0x88] ;  /* 0x0000880001527983 */ /* 0x000f280000300800 */
[----:B------:R-:W4:Y:S09]  /*4a450*/  LDL.LU R83, [R1+0x8c] ;  /* 0x00008c0001537983 */ /* 0x000f320000300800 */
[----:B------:R-:W-:Y:S01]  /*4a460*/  IMAD.MOV.U32 R134, RZ, RZ, R72 ;  /* 0x000000ffff867224 */ /* 0x000fe200078e0048 */
[----:B------:R-:W-:Y:S01]  /*4a470*/  MOV R135, R73 ;  /* 0x0000004900877202 */ /* 0x000fe20000000f00 */
[----:B------:R-:W-:-:S02]  /*4a480*/  IMAD.MOV.U32 R138, RZ, RZ, R74 ;  /* 0x000000ffff8a7224 */ /* 0x000fc400078e004a */
[----:B------:R-:W-:-:S05]  /*4a490*/  IMAD.MOV.U32 R139, RZ, RZ, R75 ;  /* 0x000000ffff8b7224 */ /* 0x000fca00078e004b */
[----:B------:R1:W-:Y:S04]  /*4a4a0*/  STL [R1+0x2764], R139 ;  /* 0x0027648b01007387 */ /* 0x0003e80000100800 */
[----:B------:R1:W-:Y:S04]  /*4a4b0*/  STL [R1+0x2760], R138 ;  /* 0x0027608a01007387 */ /* 0x0003e80000100800 */
[----:B------:R-:W-:Y:S04]  /*4a4c0*/  STL [R1+0x275c], R135 ;  /* 0x00275c8701007387 */ /* 0x000fe80000100800 */
[----:B------:R1:W-:Y:S01]  /*4a4d0*/  STL [R1+0x2758], R134 ;  /* 0x0027588601007387 */ /* 0x0003e20000100800 */
[C---:B--2---:R-:W-:Y:S11]  /*4a4e0*/  HMMA.1688.F32.TF32 R72, R248.reuse, R100, R92 ;  /* 0x00000064f848723c */ /* 0x044ff6000008105c */
[----:B------:R-:W-:Y:S11]  /*4a4f0*/  @!UPT UIADD3 URZ, URZ, URZ, URZ ;  /* 0x0000003f3f3ff290 */ /* 0x000ff6000fffe03f */
[----:B------:R-:W-:Y:S02]  /*4a500*/  @!UPT UIADD3 URZ, URZ, URZ, URZ ;  /* 0x0000003f3f3ff290 */ /* 0x000fe4000fffe03f */
[----:B------:R-:W-:Y:S01]  /*4a510*/  MOV R131, R75 ;  /* 0x0000004b00837202 */ /* 0x000fe20000000f00 */
[----:B------:R-:W-:Y:S01]  /*4a520*/  IMAD.MOV.U32 R130, RZ, RZ, R74 ;  /* 0x000000ffff827224 */ /* 0x000fe200078e004a */
[----:B------:R-:W-:Y:S01]  /*4a530*/  MOV R126, R72 ;  /* 0x00000048007e7202 */ /* 0x000fe20000000f00 */
[----:B------:R-:W-:Y:S02]  /*4a540*/  IMAD.MOV.U32 R127, RZ, RZ, R73 ;  /* 0x000000ffff7f7224 */ /* 0x000fe400078e0049 */
[----:B------:R2:W-:Y:S01]  /*4a550*/  STL [R1+0x2774], R131 ;  /* 0x0027748301007387 */ /* 0x0005e20000100800 */
[----:B---3--:R-:W-:Y:S03]  /*4a560*/  HMMA.1688.F32.TF32 R72, R248, R152, R84 ;  /* 0x00000098f848723c */ /* 0x008fe60000081054 */
[----:B------:R-:W-:Y:S04]  /*4a570*/  STL [R1+0x2770], R130 ;  /* 0x0027708201007387 */ /* 0x000fe80000100800 */
[----:B------:R3:W-:Y:S04]  /*4a580*/  STL [R1+0x276c], R127 ;  /* 0x00276c7f01007387 */ /* 0x0007e80000100800 */
[----:B------:R1:W-:Y:S04]  /*4a590*/  STL [R1+0x2768], R126 ;  /* 0x0027687e01007387 */ /* 0x0003e80000100800 */
[----:B------:R-:W2:Y:S04]  /*4a5a0*/  LDL.LU R84, [R1+0x70] ;  /* 0x0000700001547983 */ /* 0x000ea80000300800 */
[----:B------:R-:W2:Y:S04]  /*4a5b0*/  LDL.LU R85, [R1+0x74] ;  /* 0x0000740001557983 */ /* 0x000ea80000300800 */
[----:B------:R-:W2:Y:S04]  /*4a5c0*/  LDL.LU R86, [R1+0x78] ;  /* 0x0000780001567983 */ /* 0x000ea80000300800 */
[----:B------:R-:W2:Y:S01]  /*4a5d0*/  LDL.LU R87, [R1+0x7c] ;  /* 0x00007c0001577983 */ /* 0x000ea20000300800 */
[----:B------:R-:W-:Y:S01]  /*4a5e0*/  IMAD.MOV.U32 R150, RZ, RZ, R72 ;  /* 0x000000ffff967224 */ /* 0x000fe200078e0048 */
[----:B------:R-:W-:Y:S01]  /*4a5f0*/  MOV R154, R74 ;  /* 0x0000004a009a7202 */ /* 0x000fe20000000f00 */
[----:B------:R-:W-:-:S02]  /*4a600*/  IMAD.MOV.U32 R151, RZ, RZ, R73 ;  /* 0x000000ffff977224 */ /* 0x000fc400078e0049 */
[----:B------:R-:W-:Y:S02]  /*4a610*/  IMAD.MOV.U32 R155, RZ, RZ, R75 ;  /* 0x000000ffff9b7224 */ /* 0x000fe400078e004b */
[----:B----4-:R-:W-:Y:S03]  /*4a620*/  HMMA.1688.F32.TF32 R72, R248, R148, R88 ;  /* 0x00000094f848723c */ /* 0x010fe60000081058 */
[----:B------:R4:W-:Y:S04]  /*4a630*/  STL [R1+0x2784], R155 ;  /* 0x0027849b01007387 */ /* 0x0009e80000100800 */
[----:B------:R1:W-:Y:S04]  /*4a640*/  STL [R1+0x2780], R154 ;  /* 0x0027809a01007387 */ /* 0x0003e80000100800 */
[----:B------:R1:W-:Y:S04]  /*4a650*/  STL [R1+0x277c], R151 ;  /* 0x00277c9701007387 */ /* 0x0003e80000100800 */
[----:B------:R1:W-:Y:S09]  /*4a660*/  STL [R1+0x2778], R150 ;  /* 0x0027789601007387 */ /* 0x0003f20000100800 */
[----:B------:R-:W-:Y:S01]  /*4a670*/  IMAD.MOV.U32 R123, RZ, RZ, R75 ;  /* 0x000000ffff7b7224 */ /* 0x000fe200078e004b */
[----:B------:R-:W-:Y:S01]  /*4a680*/  MOV R119, R73 ;  /* 0x0000004900777202 */ /* 0x000fe20000000f00 */
[----:B------:R-:W-:-:S02]  /*4a690*/  IMAD.MOV.U32 R122, RZ, RZ, R74 ;  /* 0x000000ffff7a7224 */ /* 0x000fc400078e004a */
[----:B------:R-:W-:Y:S01]  /*4a6a0*/  IMAD.MOV.U32 R118, RZ, RZ, R72 ;  /* 0x000000ffff767224 */ /* 0x000fe200078e0048 */
[----:B------:R1:W-:Y:S01]  /*4a6b0*/  STL [R1+0x2794], R123 ;  /* 0x0027947b01007387 */ /* 0x0003e20000100800 */
[----:B------:R-:W-:Y:S03]  /*4a6c0*/  HMMA.1688.F32.TF32 R72, R248, R144, R80 ;  /* 0x00000090f848723c */ /* 0x000fe60000081050 */
[----:B------:R-:W-:Y:S04]  /*4a6d0*/  STL [R1+0x2790], R122 ;  /* 0x0027907a01007387 */ /* 0x000fe80000100800 */
[----:B------:R1:W-:Y:S04]  /*4a6e0*/  STL [R1+0x278c], R119 ;  /* 0x00278c7701007387 */ /* 0x0003e80000100800 */
[----:B------:R1:W-:Y:S04]  /*4a6f0*/  STL [R1+0x2788], R118 ;  /* 0x0027887601007387 */ /* 0x0003e80000100800 */
        /* <DEDUP_REMOVED lines=9> */
[----:B------:R-:W-:Y:S01]  /*4a790*/  IMAD.MOV.U32 R114, RZ, RZ, R74 ;  /* 0x000000ffff727224 */ /* 0x000fe200078e004a */
[----:B------:R-:W-:Y:S01]  /*4a7a0*/  MOV R110, R72 ;  /* 0x00000048006e7202 */ /* 0x000fe20000000f00 */
[----:B------:R-:W-:-:S02]  /*4a7b0*/  IMAD.MOV.U32 R111, RZ, RZ, R73 ;  /* 0x000000ffff6f7224 */ /* 0x000fc400078e0049 */
[----:B------:R-:W-:Y:S04]  /*4a7c0*/  STL [R1+0x27a4], R115 ;  /* 0x0027a47301007387 */ /* 0x000fe80000100800 */
[----:B------:R1:W-:Y:S04]  /*4a7d0*/  STL [R1+0x27a0], R114 ;  /* 0x0027a07201007387 */ /* 0x0003e80000100800 */
[----:B------:R1:W-:Y:S04]  /*4a7e0*/  STL [R1+0x279c], R111 ;  /* 0x00279c6f01007387 */ /* 0x0003e80000100800 */
[----:B------:R1:W-:Y:S04]  /*4a7f0*/  STL [R1+0x2798], R110 ;  /* 0x0027986e01007387 */ /* 0x0003e80000100800 */
        /* <DEDUP_REMOVED lines=17> */
[----:B------:R-:W2:Y:S04]  /*4a910*/  LDL.LU R84, [R1] ;  /* 0x0000000001547983 */ /* 0x000ea80000300800 */
[----:B------:R-:W2:Y:S04]  /*4a920*/  LDL.LU R85, [R1+0x4] ;  /* 0x0000040001557983 */ /* 0x000ea80000300800 */
[----:B------:R-:W2:Y:S04]  /*4a930*/  LDL.LU R86, [R1+0x8] ;  /* 0x0000080001567983 */ /* 0x000ea80000300800 */
[----:B------:R-:W2:Y:S09]  /*4a940*/  LDL.LU R87, [R1+0xc] ;  /* 0x00000c0001577983 */ /* 0x000eb20000300800 */
[----:B-1----:R-:W-:Y:S01]  /*4a950*/  IMAD.MOV.U32 R147, RZ, RZ, R72 ;  /* 0x000000ffff937224 */ /* 0x002fe200078e0048 */
[----:B------:R-:W-:Y:S01]  /*4a960*/  MOV R143, R74 ;  /* 0x0000004a008f7202 */ /* 0x000fe20000000f00 */
[----:B------:R-:W-:-:S02]  /*4a970*/  IMAD.MOV.U32 R146, RZ, RZ, R73 ;  /* 0x000000ffff927224 */ /* 0x000fc400078e0049 */
[----:B------:R-:W-:Y:S02]  /*4a980*/  IMAD.MOV.U32 R142, RZ, RZ, R75 ;  /* 0x000000ffff8e7224 */ /* 0x000fe400078e004b */
[----:B---3--:R-:W-:Y:S01]  /*4a990*/  HMMA.1688.F32.TF32 R72, R248, R136, R80 ;  /* 0x00000088f848723c */ /* 0x008fe20000081050 */
[----:B------:R-:W3:Y:S04]  /*4a9a0*/  LDL.LU R80, [R1+0x5d0] ;  /* 0x0005d00001507983 */ /* 0x000ee80000300800 */
[----:B------:R-:W3:Y:S04]  /*4a9b0*/  LDL.LU R81, [R1+0x5d4] ;  /* 0x0005d40001517983 */ /* 0x000ee80000300800 */
[----:B------:R-:W3:Y:S04]  /*4a9c0*/  LDL.LU R82, [R1+0x5d8] ;  /* 0x0005d80001527983 */ /* 0x000ee80000300800 */
[----:B------:R-:W3:Y:S11]  /*4a9d0*/  LDL.LU R83, [R1+0x5dc] ;  /* 0x0005dc0001537983 */ /* 0x000ef60000300800 */
[----:B------:R-:W-:Y:S01]  /*4a9e0*/  IMAD.MOV.U32 R102, RZ, RZ, R72 ;  /* 0x000000ffff667224 */ /* 0x000fe200078e0048 */
[----:B------:R-:W-:Y:S01]  /*4a9f0*/  MOV R103, R73 ;  /* 0x0000004900677202 */ /* 0x000fe20000000f00 */
[----:B------:R-:W-:-:S02]  /*4aa00*/  IMAD.MOV.U32 R106, RZ, RZ, R74 ;  /* 0x000000ffff6a7224 */ /* 0x000fc400078e004a */
[----:B------:R-:W-:Y:S02]  /*4aa10*/  IMAD.MOV.U32 R107, RZ, RZ, R75 ;  /* 0x000000ffff6b7224 */ /* 0x000fe400078e004b */
[C---:B----4-:R-:W-:Y:S11]  /*4aa20*/  HMMA.1688.F32.TF32 R72, R248.reuse, R132, R168 ;  /* 0x00000084f848723c */ /* 0x050ff600000810a8 */
        /* <DEDUP_REMOVED lines=34> */
[C---:B--2---:R-:W-:Y:S01]  /*4ac50*/  HMMA.1688.F32.TF32 R72, R248.reuse, R112, R84 ;  /* 0x00000070f848723c */ /* 0x044fe20000081054 */
        /* <DEDUP_REMOVED lines=64> */
[----:B---3--:R-:W-:Y:S03]  /*4b060*/  HMMA.1688.F32.TF32 R248, R248, R108, R80 ;  /* 0x0000006cf8f8723c */ /* 0x008fe60000081050 */
[----:B------:R-:W3:Y:S04]  /*4b070*/  LDL.LU R80, [R1+0x8f0] ;  /* 0x0008f00001507983 */ /* 0x000ee80000300800 */
[----:B------:R-:W3:Y:S04]  /*4b080*/  LDL.LU R81, [R1+0x8f4] ;  /* 0x0008f40001517983 */ /* 0x000ee80000300800 */
[----:B------:R-:W3:Y:S04]  /*4b090*/  LDL.LU R82, [R1+0x8f8] ;  /* 0x0008f80001527983 */ /* 0x000ee80000300800 */
[----:B------:R-:W3:Y:S04]  /*4b0a0*/  LDL.LU R83, [R1+0x8fc] ;  /* 0x0008fc0001537983 */ /* 0x000ee80000300800 */
[----:B------:R-:W3:Y:S04]  /*4b0b0*/  LDL.LU R88, [R1+0x900] ;  /* 0x0009000001587983 */ /* 0x000ee80000300800 */
[----:B------:R-:W3:Y:S01]  /*4b0c0*/  LDL.LU R89, [R1+0x904] ;  /* 0x0009040001597983 */ /* 0x000ee20000300800 */
[----:B------:R-:W-:Y:S01]  /*4b0d0*/  MOV R90, R33 ;  /* 0x00000021005a7202 */ /* 0x000fe20000000f00 */
[----:B------:R-:W-:Y:S01]  /*4b0e0*/  IMAD.MOV.U32 R91, RZ, RZ, R32 ;  /* 0x000000ffff5b7224 */ /* 0x000fe200078e0020 */
[----:B------:R-:W-:Y:S01]  /*4b0f0*/  MOV R114, R73 ;  /* 0x0000004900727202 */ /* 0x000fe20000000f00 */
[----:B------:R-:W-:-:S02]  /*4b100*/  IMAD.MOV.U32 R115, RZ, RZ, R72 ;  /* 0x000000ffff737224 */ /* 0x000fc400078e0048 */
[----:B------:R-:W-:Y:S02]  /*4b110*/  IMAD.MOV.U32 R111, RZ, RZ, R74 ;  /* 0x000000ffff6f7224 */ /* 0x000fe400078e004a */
[----:B------:R-:W-:Y:S01]  /*4b120*/  IMAD.MOV.U32 R110, RZ, RZ, R75 ;  /* 0x000000ffff6e7224 */ /* 0x000fe200078e004b */
[----:B------:R-:W-:Y:S04]  /*4b130*/  STL.64 [R1+0x27b0], R250 ;  /* 0x0027b0fa01007387 */ /* 0x000fe80000100a00 */
[----:B------:R-:W-:Y:S01]  /*4b140*/  STL.64 [R1+0x27a8], R248 ;  /* 0x0027a8f801007387 */ /* 0x000fe20000100a00 */
[C---:B--2---:R-:W-:Y:S08]  /*4b150*/  HMMA.1688.F32.TF32 R72, R4.reuse, R104, R204 ;  /* 0x000000680448723c */ /* 0x044ff000000810cc */
[C---:B----4-:R-:W-:Y:S08]  /*4b160*/  HMMA.1688.F32.TF32 R32, R4.reuse, R160, R212 ;  /* 0x000000a00420723c */ /* 0x050ff000000810d4 */
[C---:B------:R-:W-:Y:S11]  /*4b170*/  HMMA.1688.F32.TF32 R76, R4.reuse, R156, R208 ;  /* 0x0000009c044c723c */ /* 0x040ff600000810d0 */
[----:B------:R-:W-:Y:S05]  /*4b180*/  @!UPT UIADD3 URZ, URZ, URZ, URZ ;  /* 0x0000003f3f3ff290 */ /* 0x000fea000fffe03f */
[----:B------:R-:W-:Y:S01]  /*4b190*/  IMAD.MOV.U32 R247, RZ, RZ, R32 ;  /* 0x000000fffff77224 */ /* 0x000fe200078e0020 */
[----:B------:R-:W-:Y:S01]  /*4b1a0*/  MOV R159, R33 ;  /* 0x00000021009f7202 */ /* 0x000fe20000000f00 */
[----:B------:R-:W-:Y:S02]  /*4b1b0*/  IMAD.MOV.U32 R162, RZ, RZ, R34 ;  /* 0x000000ffffa27224 */ /* 0x000fe400078e0022 */
[----:B------:R-:W-:Y:S02]  /*4b1c0*/  IMAD.MOV.U32 R163, RZ, RZ, R35 ;  /* 0x000000ffffa37224 */ /* 0x000fe400078e0023 */
[C---:B------:R-:W-:Y:S01]  /*4b1d0*/  HMMA.1688.F32.TF32 R32, R4.reuse, R100, R200 ;  /* 0x000000640420723c */ /* 0x040fe200000810c8 */
[----:B------:R-:W-:Y:S04]  /*4b1e0*/  STL.64 [R1+0x1e0], R76 ;  /* 0x0001e04c01007387 */ /* 0x000fe80000100a00 */
[----:B------:R1:W-:Y:S04]  /*4b1f0*/  STL.64 [R1+0x1e8], R78 ;  /* 0x0001e84e01007387 */ /* 0x0003e80000100a00 */
[----:B------:R-:W-:Y:S04]  /*4b200*/  STL.64 [R1+0x1d0], R72 ;  /* 0x0001d04801007387 */ /* 0x000fe80000100a00 */
[----:B------:R2:W-:Y:S01]  /*4b210*/  STL.64 [R1+0x1d8], R74 ;  /* 0x0001d84a01007387 */ /* 0x0005e20000100a00 */
[C---:B-1----:R-:W-:Y:S08]  /*4b220*/  HMMA.1688.F32.TF32 R76, R4.reuse, R152, R196 ;  /* 0x00000098044c723c */ /* 0x042ff000000810c4 */
[C---:B--2---:R-:W-:Y:S01]  /*4b230*/  HMMA.1688.F32.TF32 R72, R4.reuse, R148, R192 ;  /* 0x000000940448723c */ /* 0x044fe200000810c0 */
[----:B------:R-:W-:Y:S04]  /*4b240*/  STL.64 [R1+0x1c0], R32 ;  /* 0x0001c02001007387 */ /* 0x000fe80000100a00 */
[----:B------:R1:W-:Y:S03]  /*4b250*/  STL.64 [R1+0x1c8], R34 ;  /* 0x0001c82201007387 */ /* 0x0003e60000100a00 */
[C---:B-1----:R-:W-:Y:S07]  /*4b260*/  HMMA.1688.F32.TF32 R32, R4.reuse, R144, R188 ;  /* 0x000000900420723c */ /* 0x042fee00000810bc */
        /* <DEDUP_REMOVED lines=16> */
[----:B------:R-:W-:Y:S04]  /*4b370*/  STL.64 [R1+0x168], R34 ;  /* 0x0001682201007387 */ /* 0x000fe80000100a00 */
[----:B------:R-:W-:Y:S04]  /*4b380*/  LDS R32, [R0+0x30200] ;  /* 0x0302000000207984 */ /* 0x000fe80000000800 */
[----:B------:R-:W-:Y:S04]  /*4b390*/  LDS R34, [R0+0x32200] ;  /* 0x0322000000227984 */ /* 0x000fe80000000800 */
[----:B------:R-:W-:Y:S04]  /*4b3a0*/  LDS R33, [R3+0x30200] ;  /* 0x0302000003217984 */ /* 0x000fe80000000800 */
[----:B------:R-:W3:Y:S01]  /*4b3b0*/  LDS R35, [R3+0x32200] ;  /* 0x0322000003237984 */ /* 0x000ee20000000800 */
[C---:B------:R-:W-:Y:S03]  /*4b3c0*/  HMMA.1688.F32.TF32 R164, R4.reuse, R120, R164 ;  /* 0x0000007804a4723c */ /* 0x040fe600000810a4 */
[----:B------:R-:W-:Y:S04]  /*4b3d0*/  STL.64 [R1+0x150], R76 ;  /* 0x0001504c01007387 */ /* 0x000fe80000100a00 */
[----:B------:R1:W-:Y:S04]  /*4b3e0*/  STL.64 [R1+0x158], R78 ;  /* 0x0001584e01007387 */ /* 0x0003e80000100a00 */
[----:B------:R-:W-:Y:S04]  /*4b3f0*/  STL.64 [R1+0x140], R72 ;  /* 0x0001404801007387 */ /* 0x000fe80000100a00 */
[----:B------:R2:W-:Y:S01]  /*4b400*/  STL.64 [R1+0x148], R74 ;  /* 0x0001484a01007387 */ /* 0x0005e20000100a00 */
[C---:B-1----:R-:W-:Y:S08]  /*4b410*/  HMMA.1688.F32.TF32 R76, R4.reuse, R116, R96 ;  /* 0x00000074044c723c */ /* 0x042ff00000081060 */
[C---:B--2---:R-:W-:Y:S08]  /*4b420*/  HMMA.1688.F32.TF32 R72, R4.reuse, R112, R92 ;  /* 0x000000700448723c */ /* 0x044ff0000008105c */
[----:B------:R-:W-:Y:S01]  /*4b430*/  HMMA.1688.F32.TF32 R4, R4, R108, R84 ;  /* 0x0000006c0404723c */ /* 0x000fe20000081054 */
        /* <DEDUP_REMOVED lines=9> */
[----:B------:R-:W2:Y:S01]  /*4b4d0*/  LDL.LU R96, [R1+0x830] ;  /* 0x0008300001607983 */ /* 0x000ea20000300800 */
[----:B------:R-:W-:Y:S01]  /*4b4e0*/  MOV R92, R29 ;  /* 0x0000001d005c7202 */ /* 0x000fe20000000f00 */
[----:B------:R-:W-:Y:S01]  /*4b4f0*/  IMAD.MOV.U32 R93, RZ, RZ, R28 ;  /* 0x000000ffff5d7224 */ /* 0x000fe200078e001c */
[----:B------:R-:W-:Y:S01]  /*4b500*/  MOV R95, R24 ;  /* 0x00000018005f7202 */ /* 0x000fe20000000f00 */
[----:B------:R-:W-:Y:S01]  /*4b510*/  IMAD.MOV.U32 R94, RZ, RZ, R25 ;  /* 0x000000ffff5e7224 */ /* 0x000fe200078e0019 */
[----:B------:R-:W-:Y:S01]  /*4b520*/  LDS R84, [R0+0x30300] ;  /* 0x0303000000547984 */ /* 0x000fe20000000800 */
[----:B-1----:R-:W-:Y:S03]  /*4b530*/  HMMA.1688.F32.TF32 R4, R32, R156, R80 ;  /* 0x0000009c2004723c */ /* 0x002fe60000081050 */
[----:B------:R-:W-:Y:S04]  /*4b540*/  LDS R86, [R0+0x32300] ;  /* 0x0323000000567984 */ /* 0x000fe80000000800 */
[----:B------:R-:W-:Y:S04]  /*4b550*/  LDS R85, [R3+0x30300] ;  /* 0x0303000003557984 */ /* 0x000fe80000000800 */
[----:B------:R-:W1:Y:S04]  /*4b560*/  LDS R87, [R3+0x32300] ;  /* 0x0323000003577984 */ /* 0x000e680000000800 */
[----:B------:R-:W-:Y:S04]  /*4b570*/  STL.64 [R1+0x290], R72 ;  /* 0x0002904801007387 */ /* 0x000fe80000100a00 */
[----:B------:R-:W-:Y:S04]  /*4b580*/  STL.64 [R1+0x298], R74 ;  /* 0x0002984a01007387 */ /* 0x000fe80000100a00 */
[----:B------:R-:W-:Y:S04]  /*4b590*/  STL.64 [R1+0x280], R4 ;  /* 0x0002800401007387 */ /* 0x000fe80000100a00 */
[----:B------:R3:W-:Y:S04]  /*4b5a0*/  STL.64 [R1+0x288], R6 ;  /* 0x0002880601007387 */ /* 0x0007e80000100a00 */
[----:B------:R-:W2:Y:S04]  /*4b5b0*/  LDL.LU R97, [R1+0x834] ;  /* 0x0008340001617983 */ /* 0x000ea80000300800 */
[----:B------:R-:W2:Y:S04]  /*4b5c0*/  LDL.LU R98, [R1+0x838] ;  /* 0x0008380001627983 */ /* 0x000ea80000300800 */
[----:B------:R-:W2:Y:S04]  /*4b5d0*/  LDL.LU R99, [R1+0x83c] ;  /* 0x00083c0001637983 */ /* 0x000ea80000300800 */
        /* <DEDUP_REMOVED lines=52> */
[C---:B------:R-:W-:Y:S07]  /*4b920*/  HMMA.1688.F32.TF32 R28, R32.reuse, R112, R92 ;  /* 0x00000070201c723c */ /* 0x040fee000008105c */
[----:B------:R-:W-:Y:S01]  /*4b930*/  MOV R92, R64 ;  /* 0x00000040005c7202 */ /* 0x000fe20000000f00 */
[----:B------:R-:W-:Y:S01]  /*4b940*/  IMAD.MOV.U32 R93, RZ, RZ, R65 ;  /* 0x000000ffff5d7224 */ /* 0x000fe200078e0041 */
[----:B------:R-:W-:Y:S01]  /*4b950*/  MOV R95, R69 ;  /* 0x00000045005f7202 */ /* 0x000fe20000000f00 */
[----:B------:R-:W-:Y:S01]  /*4b960*/  IMAD.MOV.U32 R94, RZ, RZ, R68 ;  /* 0x000000ffff5e7224 */ /* 0x000fe200078e0044 */
[C---:B--2---:R-:W-:Y:S08]  /*4b970*/  HMMA.1688.F32.TF32 R24, R32.reuse, R116, R96 ;  /* 0x000000742018723c */ /* 0x044ff00000081060 */
[C---:B---3--:R-:W-:Y:S08]  /*4b980*/  HMMA.1688.F32.TF32 R4, R32.reuse, R104, R204 ;  /* 0x000000682004723c */ /* 0x048ff000000810cc */
[C---:B------:R-:W-:Y:S08]  /*4b990*/  HMMA.1688.F32.TF32 R12, R32.reuse, R100, R200 ;  /* 0x00000064200c723c */ /* 0x040ff000000810c8 */
[C---:B----4-:R-:W-:Y:S07]  /*4b9a0*/  HMMA.1688.F32.TF32 R8, R32.reuse, R152, R196 ;  /* 0x000000982008723c */ /* 0x050fee00000810c4 */
[----:B------:R-:W-:Y:S04]  /*4b9b0*/  STL.64 [R1+0x270], R4 ;  /* 0x0002700401007387 */ /* 0x000fe80000100a00 */
[----:B------:R2:W-:Y:S02]  /*4b9c0*/  STL.64 [R1+0x278], R6 ;  /* 0x0002780601007387 */ /* 0x0005e40000100a00 */
[C---:B--2---:R-:W-:Y:S02]  /*4b9d0*/  HMMA.1688.F32.TF32 R4, R32.reuse, R148, R192 ;  /* 0x000000942004723c */ /* 0x044fe400000810c0 */
[----:B------:R-:W-:Y:S04]  /*4b9e0*/  STL.64 [R1+0x260], R12 ;  /* 0x0002600c01007387 */ /* 0x000fe80000100a00 */
[----:B------:R2:W-:Y:S04]  /*4b9f0*/  STL.64 [R1+0x268], R14 ;  /* 0x0002680e01007387 */ /* 0x0005e80000100a00 */
[----:B------:R-:W-:Y:S04]  /*4ba00*/  STL.64 [R1+0x250], R8 ;  /* 0x0002500801007387 */ /* 0x000fe80000100a00 */
[----:B------:R3:W-:Y:S01]  /*4ba10*/  STL.64 [R1+0x258], R10 ;  /* 0x0002580a01007387 */ /* 0x0007e20000100a00 */
[C---:B--2---:R-:W-:Y:S08]  /*4ba20*/  HMMA.1688.F32.TF32 R12, R32.reuse, R144, R188 ;  /* 0x00000090200c723c */ /* 0x044ff000000810bc */
[----:B------:R-:W-:Y:S01]  /*4ba30*/  STL.64 [R1+0x240], R4 ;  /* 0x0002400401007387 */ /* 0x000fe20000100a00 */
[C---:B---3--:R-:W-:Y:S03]  /*4ba40*/  HMMA.1688.F32.TF32 R8, R32.reuse, R140, R184 ;  /* 0x0000008c2008723c */ /* 0x048fe600000810b8 */
[----:B------:R2:W-:Y:S05]  /*4ba50*/  STL.64 [R1+0x248], R6 ;  /* 0x0002480601007387 */ /* 0x0005ea0000100a00 */
[C---:B--2---:R-:W-:Y:S06]  /*4ba60*/  HMMA.1688.F32.TF32 R4, R32.reuse, R136, R180 ;  /* 0x000000882004723c */ /* 0x044fec00000810b4 */
[----:B------:R-:W-:Y:S04]  /*4ba70*/  STL.64 [R1+0x230], R12 ;  /* 0x0002300c01007387 */ /* 0x000fe80000100a00 */
[----:B------:R2:W-:Y:S01]  /*4ba80*/  STL.64 [R1+0x238], R14 ;  /* 0x0002380e01007387 */ /* 0x0005e20000100a00 */
[C---:B------:R-:W-:Y:S08]  /*4ba90*/  HMMA.1688.F32.TF32 R16, R32.reuse, R124, R168 ;  /* 0x0000007c2010723c */ /* 0x040ff000000810a8 */
[C---:B--2---:R-:W-:Y:S04]  /*4baa0*/  HMMA.1688.F32.TF32 R12, R32.reuse, R128, R172 ;  /* 0x00000080200c723c */ /* 0x044fe800000810ac */
[----:B------:R-:W-:Y:S04]  /*4bab0*/  STL.64 [R1+0x2570], R6 ;  /* 0x0025700601007387 */ /* 0x000fe80000100a00 */
[----:B------:R-:W-:Y:S04]  /*4bac0*/  STL.64 [R1+0x220], R8 ;  /* 0x0002200801007387 */ /* 0x000fe80000100a00 */
[----:B------:R2:W-:Y:S01]  /*4bad0*/  STL.64 [R1+0x228], R10 ;  /* 0x0002280a01007387 */ /* 0x0005e20000100a00 */
[C---:B------:R-:W-:Y:S08]  /*4bae0*/  HMMA.1688.F32.TF32 R20, R32.reuse, R120, R164 ;  /* 0x000000782014723c */ /* 0x040ff000000810a4 */
[C---:B--2---:R-:W-:Y:S08]  /*4baf0*/  HMMA.1688.F32.TF32 R8, R32.reuse, R132, R176 ;  /* 0x000000842008723c */ /* 0x044ff000000810b0 */
[----:B------:R-:W-:Y:S01]  /*4bb00*/  HMMA.1688.F32.TF32 R32, R32, R108, R88 ;  /* 0x0000006c2020723c */ /* 0x000fe20000081058 */
[----:B------:R-:W-:Y:S11]  /*4bb10*/  STL.64 [R1+0x2568], R4 ;  /* 0x0025680401007387 */ /* 0x000ff60000100a00 */
[----:B------:R-:W-:Y:S03]  /*4bb20*/  @!UPT UIADD3 URZ, URZ, URZ, URZ ;  /* 0x0000003f3f3ff290 */ /* 0x000fe6000fffe03f */
        /* <DEDUP_REMOVED lines=40> */
[----:B-1----:R-:W-:Y:S01]  /*4bdb0*/  HMMA.1688.F32.TF32 R88, R84, R160, R80 ;  /* 0x000000a05458723c */ /* 0x002fe20000081050 */
[----:B------:R-:W-:-:S06]  /*4bdc0*/  IMAD.MOV.U32 R174, RZ, RZ, R61 ;  /* 0x000000ffffae7224 */ /* 0x000fcc00078e003d */
        /* <DEDUP_REMOVED lines=11> */
[----:B------:R-:W-:Y:S02]  /*4be80*/  IMAD.MOV.U32 R171, RZ, RZ, R52 ;  /* 0x000000ffffab7224 */ /* 0x000fe400078e0034 */
[----:B------:R-:W-:-:S05]  /*4be90*/  IMAD.MOV.U32 R164, RZ, RZ, R49 ;  /* 0x000000ffffa47224 */ /* 0x000fca00078e0031 */
[C---:B------:R-:W-:Y:S01]  /*4bea0*/  HMMA.1688.F32.TF32 R60, R84.reuse, R136, R168 ;  /* 0x00000088543c723c */ /* 0x040fe200000810a8 */
[----:B------:R-:W-:Y:S04]  /*4beb0*/  STL.64 [R1+0x25f0], R90 ;  /* 0x0025f05a01007387 */ /* 0x000fe80000100a00 */
[----:B------:R-:W-:Y:S03]  /*4bec0*/  STL.64 [R1+0x25e8], R88 ;  /* 0x0025e85801007387 */ /* 0x000fe60000100a00 */
[----:B------:R-:W-:Y:S01]  /*4bed0*/  HMMA.1688.F32.TF32 R72, R84, R124, R80 ;  /* 0x0000007c5448723c */ /* 0x000fe20000081050 */
[----:B----4-:R-:W-:Y:S01]  /*4bee0*/  IMAD.MOV.U32 R173, RZ, RZ, R64 ;  /* 0x000000ffffad7224 */ /* 0x010fe200078e0040 */
[----:B--2---:R-:W-:Y:S01]  /*4bef0*/  MOV R172, R65 ;  /* 0x0000004100ac7202 */ /* 0x004fe20000000f00 */
[----:B---3--:R-:W-:-:S02]  /*4bf00*/  IMAD.MOV.U32 R183, RZ, RZ, R68 ;  /* 0x000000ffffb77224 */ /* 0x008fc400078e0044 */
[----:B------:R-:W-:-:S04]  /*4bf10*/  IMAD.MOV.U32 R182, RZ, RZ, R69 ;  /* 0x000000ffffb67224 */ /* 0x000fc800078e0045 */
        /* <DEDUP_REMOVED lines=74> */
[----:B------:R-:W-:Y:S01]  /*4c3c0*/  STL.64 [R1+0x2698], R72 ;  /* 0x0026984801007387 */ /* 0x000fe20000100a00 */
[----:B--2---:R-:W-:Y:S08]  /*4c3d0*/  HMMA.1688.F32.TF32 R176, R224, R100, R176 ;  /* 0x00000064e0b0723c */ /* 0x004ff000000810b0 */
[----:B---3--:R-:W-:Y:S11]  /*4c3e0*/  HMMA.1688.F32.TF32 R76, R84, R120, R196 ;  /* 0x00000078544c723c */ /* 0x008ff600000810c4 */
[----:B------:R-:W-:Y:S11]  /*4c3f0*/  @!UPT UIADD3 URZ, URZ, URZ, URZ ;  /* 0x0000003f3f3ff290 */ /* 0x000ff6000fffe03f */
[----:B------:R-:W-:Y:S01]  /*4c400*/  @!UPT UIADD3 URZ, URZ, URZ, URZ ;  /* 0x0000003f3f3ff290 */ /* 0x000fe2000fffe03f */
[----:B------:R-:W-:Y:S04]  /*4c410*/  STL.64 [R1+0x26b0], R78 ;  /* 0x0026b04e01007387 */ /* 0x000fe80000100a00 */
[----:B------:R-:W-:Y:S04]  /*4c420*/  STL.64 [R1+0x26a8], R76 ;  /* 0x0026a84c01007387 */ /* 0x000fe80000100a00 */
[----:B------:R-:W-:Y:S04]  /*4c430*/  STL [R1+0x2518], R176 ;  /* 0x002518b001007387 */ /* 0x000fe80000100800 */
[----:B------:R-:W-:Y:S04]  /*4c440*/  STL [R1+0x2514], R177 ;  /* 0x002514b101007387 */ /* 0x000fe80000100800 */
[----:B------:R-:W-:Y:S01]  /*4c450*/  STL [R1+0x2510], R178 ;  /* 0x002510b201007387 */ /* 0x000fe20000100800 */
[C---:B----4-:R-:W-:Y:S08]  /*4c460*/  HMMA.1688.F32.TF32 R180, R224.reuse, R152, R180 ;  /* 0x00000098e0b4723c */ /* 0x050ff000000810b4 */
[----:B------:R-:W-:Y:S01]  /*4c470*/  HMMA.1688.F32.TF32 R184, R224, R148, R184 ;  /* 0x00000094e0b8723c */ /* 0x000fe200000810b8 */
[----:B------:R-:W-:Y:S11]  /*4c480*/  STL [R1+0x250c], R179 ;  /* 0x00250cb301007387 */ /* 0x000ff60000100800 */
[----:B------:R-:W-:Y:S03]  /*4c490*/  @!UPT UIADD3 URZ, URZ, URZ, URZ ;  /* 0x0000003f3f3ff290 */ /* 0x000fe6000fffe03f */
        /* <DEDUP_REMOVED lines=12> */
[----:B------:R-:W3:Y:S04]  /*4c560*/  LDL.LU R228, [R1+0x420] ;  /* 0x0004200001e47983 */ /* 0x000ee80000300800 */
[----:B------:R-:W3:Y:S04]  /*4c570*/  LDL.LU R229, [R1+0x424] ;  /* 0x0004240001e57983 */ /* 0x000ee80000300800 */
[----:B------:R-:W3:Y:S01]  /*4c580*/  LDL.LU R230, [R1+0x428] ;  /* 0x0004280001e67983 */ /* 0x000ee20000300800 */
[C---:B------:R-:W-:Y:S03]  /*4c590*/  HMMA.1688.F32.TF32 R92, R84.reuse, R116, R92 ;  /* 0x00000074545c723c */ /* 0x040fe6000008105c */
[----:B------:R-:W3:Y:S04]  /*4c5a0*/  LDL.LU R231, [R1+0x42c] ;  /* 0x00042c0001e77983 */ /* 0x000ee80000300800 */
[----:B------:R-:W4:Y:S01]  /*4c5b0*/  LDL.LU R8, [R1+0x430] ;  /* 0x0004300001087983 */ /* 0x000f220000300800 */
[C---:B------:R-:W-:Y:S03]  /*4c5c0*/  HMMA.1688.F32.TF32 R80, R84.reuse, R112, R80 ;  /* 0x000000705450723c */ /* 0x040fe60000081050 */
[----:B------:R-:W4:Y:S04]  /*4c5d0*/  LDL.LU R9, [R1+0x434] ;  /* 0x0004340001097983 */ /* 0x000f280000300800 */
[----:B------:R-:W4:Y:S01]  /*4c5e0*/  LDL.LU R10, [R1+0x438] ;  /* 0x00043800010a7983 */ /* 0x000f220000300800 */
[----:B------:R-:W-:Y:S03]  /*4c5f0*/  HMMA.1688.F32.TF32 R84, R84, R108, R192 ;  /* 0x0000006c5454723c */ /* 0x000fe600000810c0 */
        /* <DEDUP_REMOVED lines=35> */
[----:B------:R-:W-:Y:S04]  /*4c830*/  STL [R1+0x253c], R189 ;  /* 0x00253cbd01007387 */ /* 0x000fe80000100800 */
[----:B------:R-:W-:Y:S04]  /*4c840*/  STL [R1+0x2538], R190 ;  /* 0x002538be01007387 */ /* 0x000fe80000100800 */
[----:B------:R-:W-:Y:S04]  /*4c850*/  STL [R1+0x2504], R191 ;  /* 0x002504bf01007387 */ /* 0x000fe80000100800 */
[----:B------:R-:W4:Y:S04]  /*4c860*/  LDL.LU R4, [R1+0x210] ;  /* 0x0002100001047983 */ /* 0x000f280000300800 */
[----:B------:R-:W4:Y:S04]  /*4c870*/  LDL.LU R5, [R1+0x214] ;  /* 0x0002140001057983 */ /* 0x000f280000300800 */
[----:B------:R-:W4:Y:S04]  /*4c880*/  LDL.LU R6, [R1+0x218] ;  /* 0x0002180001067983 */ /* 0x000f280000300800 */
[----:B------:R-:W4:Y:S01]  /*4c890*/  LDL.LU R7, [R1+0x21c] ;  /* 0x00021c0001077983 */ /* 0x000f220000300800 */
[C---:B--2---:R-:W-:Y:S08]  /*4c8a0*/  HMMA.1688.F32.TF32 R192, R224.reuse, R140, R192 ;  /* 0x0000008ce0c0723c */ /* 0x044ff000000810c0 */
[C---:B---3--:R-:W-:Y:S11]  /*4c8b0*/  HMMA.1688.F32.TF32 R196, R224.reuse, R136, R196 ;  /* 0x00000088e0c4723c */ /* 0x048ff600000810c4 */
[----:B------:R-:W-:Y:S04]  /*4c8c0*/  @!UPT UIADD3 URZ, URZ, URZ, URZ ;  /* 0x0000003f3f3ff290 */ /* 0x000fe8000fffe03f */
[----:B------:R-:W-:Y:S04]  /*4c8d0*/  STL [R1+0x2548], R192 ;  /* 0x002548c001007387 */ /* 0x000fe80000100800 */
[----:B------:R-:W-:Y:S04]  /*4c8e0*/  STL [R1+0x2544], R193 ;  /* 0x002544c101007387 */ /* 0x000fe80000100800 */
[----:B------:R-:W-:Y:S04]  /*4c8f0*/  STL [R1+0x2500], R194 ;  /* 0x002500c201007387 */ /* 0x000fe80000100800 */
[----:B------:R-:W-:Y:S01]  /*4c900*/  STL [R1+0x24fc], R195 ;  /* 0x0024fcc301007387 */ /* 0x000fe20000100800 */
[----:B----4-:R-:W-:Y:S03]  /*4c910*/  HMMA.1688.F32.TF32 R200, R224, R132, R200 ;  /* 0x00000084e0c8723c */ /* 0x010fe600000810c8 */
[----:B------:R-:W-:Y:S04]  /*4c920*/  STL [R1+0x2554], R196 ;  /* 0x002554c401007387 */ /* 0x000fe80000100800 */
[----:B------:R-:W-:Y:S04]  /*4c930*/  STL [R1+0x2550], R197 ;  /* 0x002550c501007387 */ /* 0x000fe80000100800 */
[----:B------:R-:W-:Y:S04]  /*4c940*/  STL [R1+0x254c], R198 ;  /* 0x00254cc601007387 */ /* 0x000fe80000100800 */
[----:B------:R-:W-:Y:S08]  /*4c950*/  STL [R1+0x24f8], R199 ;  /* 0x0024f8c701007387 */ /* 0x000ff00000100800 */
        /* <DEDUP_REMOVED lines=12> */
[----:B------:R-:W4:Y:S01]  /*4ca20*/  LDL.LU R20, [R1+0x2f0] ;  /* 0x0002f00001147983 */ /* 0x000f220000300800 */
[----:B------:R-:W-:Y:S08]  /*4ca30*/  HMMA.1688.F32.TF32 R4, R240, R104, R4 ;  /* 0x00000068f004723c */ /* 0x000ff00000081004 */
[C---:B------:R-:W-:Y:S11]  /*4ca40*/  HMMA.1688.F32.TF32 R164, R224.reuse, R160, R164 ;  /* 0x000000a0e0a4723c */ /* 0x040ff600000810a4 */
[----:B------:R-:W-:Y:S04]  /*4ca50*/  @!UPT UIADD3 URZ, URZ, URZ, URZ ;  /* 0x0000003f3f3ff290 */ /* 0x000fe8000fffe03f */
[----:B------:R1:W-:Y:S04]  /*4ca60*/  STL.64 [R1+0x210], R4 ;  /* 0x0002100401007387 */ /* 0x0003e80000100a00 */
[----:B------:R1:W-:Y:S04]  /*4ca70*/  STL.64 [R1+0x218], R6 ;  /* 0x0002180601007387 */ /* 0x0003e80000100a00 */
        /* <DEDUP_REMOVED lines=9> */
[C---:B------:R-:W-:Y:S03]  /*4cb10*/  HMMA.1688.F32.TF32 R172, R224.reuse, R104, R172 ;  /* 0x00000068e0ac723c */ /* 0x040fe600000810ac */
[----:B------:R-:W4:Y:S04]  /*4cb20*/  LDL.LU R13, [R1+0x334] ;  /* 0x00033400010d7983 */ /* 0x000f280000300800 */
[----:B------:R-:W4:Y:S01]  /*4cb30*/  LDL.LU R14, [R1+0x338] ;  /* 0x00033800010e7983 */ /* 0x000f220000300800 */
[C---:B------:R-:W-:Y:S03]  /*4cb40*/  HMMA.1688.F32.TF32 R204, R224.reuse, R128, R204 ;  /* 0x00000080e0cc723c */ /* 0x040fe600000810cc */
[----:B------:R-:W4:Y:S05]  /*4cb50*/  LDL.LU R15, [R1+0x33c] ;  /* 0x00033c00010f7983 */ /* 0x000f2a0000300800 */
[C---:B------:R-:W-:Y:S08]  /*4cb60*/  HMMA.1688.F32.TF32 R208, R224.reuse, R124, R208 ;  /* 0x0000007ce0d0723c */ /* 0x040ff000000810d0 */
[C---:B------:R-:W-:Y:S08]  /*4cb70*/  HMMA.1688.F32.TF32 R212, R224.reuse, R120, R212 ;  /* 0x00000078e0d4723c */ /* 0x040ff000000810d4 */
[C---:B------:R-:W-:Y:S08]  /*4cb80*/  HMMA.1688.F32.TF32 R216, R224.reuse, R116, R216 ;  /* 0x00000074e0d8723c */ /* 0x040ff000000810d8 */
[C---:B------:R-:W-:Y:S08]  /*4cb90*/  HMMA.1688.F32.TF32 R220, R224.reuse, R112, R220 ;  /* 0x00000070e0dc723c */ /* 0x040ff000000810dc */
[----:B------:R-:W-:Y:S01]  /*4cba0*/  HMMA.1688.F32.TF32 R224, R224, R108, R8 ;  /* 0x0000006ce0e0723c */ /* 0x000fe20000081008 */
        /* <DEDUP_REMOVED lines=8> */
[C---:B--2---:R-:W-:Y:S03]  /*4cc30*/  HMMA.1688.F32.TF32 R28, R240.reuse, R100, R248 ;  /* 0x00000064f01c723c */ /* 0x044fe600000810f8 */
[----:B------:R-:W2:Y:S04]  /*4cc40*/  LDL.LU R248, [R1+0x400] ;  /* 0x0004000001f87983 */ /* 0x000ea80000300800 */
[----:B------:R-:W2:Y:S04]  /*4cc50*/  LDL.LU R249, [R1+0x404] ;  /* 0x0004040001f97983 */ /* 0x000ea80000300800 */
[----:B------:R-:W2:Y:S04]  /*4cc60*/  LDL.LU R250, [R1+0x408] ;  /* 0x0004080001fa7983 */ /* 0x000ea80000300800 */
[----:B------:R-:W2:Y:S01]  /*4cc70*/  LDL.LU R251, [R1+0x40c] ;  /* 0x00040c0001fb7983 */ /* 0x000ea20000300800 */
[----:B---3--:R-:W-:Y:S08]  /*4cc80*/  HMMA.1688.F32.TF32 R24, R240, R152, R24 ;  /* 0x00000098f018723c */ /* 0x008ff00000081018 */
[----:B------:R-:W-:Y:S01]  /*4cc90*/  IMAD.MOV.U32 R181, RZ, RZ, R28 ;  /* 0x000000ffffb57224 */ /* 0x000fe200078e001c */
[----:B------:R-:W-:Y:S01]  /*4cca0*/  MOV R183, R30 ;  /* 0x0000001e00b77202 */ /* 0x000fe20000000f00 */
[----:B------:R-:W-:-:S02]  /*4ccb0*/  IMAD.MOV.U32 R182, RZ, RZ, R29 ;  /* 0x000000ffffb67224 */ /* 0x000fc400078e001d */
[----:B------:R-:W-:Y:S01]  /*4ccc0*/  IMAD.MOV.U32 R176, RZ, RZ, R31 ;  /* 0x000000ffffb07224 */ /* 0x000fe200078e001f */
[C---:B----4-:R-:W-:Y:S08]  /*4ccd0*/  HMMA.1688.F32.TF32 R12, R240.reuse, R140, R12 ;  /* 0x0000008cf00c723c */ /* 0x050ff0000008100c */
[C---:B------:R-:W-:Y:S11]  /*4cce0*/  HMMA.1688.F32.TF32 R20, R240.reuse, R148, R20 ;  /* 0x00000094f014723c */ /* 0x040ff60000081014 */
[----:B------:R-:W-:Y:S05]  /*4ccf0*/  @!UPT UIADD3 URZ, URZ, URZ, URZ ;  /* 0x0000003f3f3ff290 */ /* 0x000fea000fffe03f */
[----:B------:R-:W-:Y:S01]  /*4cd00*/  IMAD.MOV.U32 R196, RZ, RZ, R12 ;  /* 0x000000ffffc47224 */ /* 0x000fe200078e000c */
[----:B------:R-:W-:Y:S01]  /*4cd10*/  MOV R197, R13 ;  /* 0x0000000d00c57202 */ /* 0x000fe20000000f00 */
[----:B------:R-:W-:Y:S02]  /*4cd20*/  IMAD.MOV.U32 R198, RZ, RZ, R14 ;  /* 0x000000ffffc67224 */ /* 0x000fe400078e000e */
[----:B------:R-:W-:Y:S01]  /*4cd30*/  IMAD.MOV.U32 R192, RZ, RZ, R15 ;  /* 0x000000ffffc07224 */ /* 0x000fe200078e000f */
[C---:B------:R-:W-:Y:S08]  /*4cd40*/  HMMA.1688.F32.TF32 R4, R240.reuse, R132, R4 ;  /* 0x00000084f004723c */ /* 0x040ff00000081004 */
[C---:B------:R-:W-:Y:S11]  /*4cd50*/  HMMA.1688.F32.TF32 R8, R240.reuse, R136, R8 ;  /* 0x00000088f008723c */ /* 0x040ff60000081008 */
[----:B------:R-:W-:Y:S05]  /*4cd60*/  @!UPT UIADD3 URZ, URZ, URZ, URZ ;  /* 0x0000003f3f3ff290 */ /* 0x000fea000fffe03f */
[----:B------:R-:W-:Y:S01]  /*4cd70*/  IMAD.MOV.U32 R191, RZ, RZ, R4 ;  /* 0x000000ffffbf7224 */ /* 0x000fe200078e0004 */
[----:B------:R-:W-:Y:S01]  /*4cd80*/  MOV R195, R6 ;  /* 0x0000000600c37202 */ /* 0x000fe20000000f00 */
[----:B------:R-:W-:Y:S02]  /*4cd90*/  IMAD.MOV.U32 R194, RZ, RZ, R5 ;  /* 0x000000ffffc27224 */ /* 0x000fe400078e0005 */
[----:B------:R-:W-:Y:S02]  /*4cda0*/  IMAD.MOV.U32 R199, RZ, RZ, R7 ;  /* 0x000000ffffc77224 */ /* 0x000fe400078e0007 */
[C---:B------:R-:W-:Y:S01]  /*4cdb0*/  HMMA.1688.F32.TF32 R4, R240.reuse, R124, R236 ;  /* 0x0000007cf004723c */ /* 0x040fe200000810ec */
[----:B------:R-:W-:Y:S01]  /*4cdc0*/  MOV R177, R20 ;  /* 0x0000001400b17202 */ /* 0x000fe20000000f00 */
[----:B------:R-:W-:Y:S01]  /*4cdd0*/  IMAD.MOV.U32 R201, RZ, RZ, R9 ;  /* 0x000000ffffc97224 */ /* 0x000fe200078e0009 */
[----:B------:R-:W-:Y:S01]  /*4cde0*/  MOV R200, R8 ;  /* 0x0000000800c87202 */ /* 0x000fe20000000f00 */
[----:B------:R-:W-:Y:S01]  /*4cdf0*/  IMAD.MOV.U32 R202, RZ, RZ, R10 ;  /* 0x000000ffffca7224 */ /* 0x000fe200078e000a */
[----:B------:R-:W3:Y:S01]  /*4ce00*/  LDL.LU R8, [R1+0x3d0] ;  /* 0x0003d00001087983 */ /* 0x000ee20000300800 */
[----:B------:R-:W-:Y:S01]  /*4ce10*/  MOV R203, R11 ;  /* 0x0000000b00cb7202 */ /* 0x000fe20000000f00 */
[----:B------:R-:W-:Y:S01]  /*4ce20*/  IMAD.MOV.U32 R178, RZ, RZ, R21 ;  /* 0x000000ffffb27224 */ /* 0x000fe200078e0015 */
[----:B------:R-:W-:Y:S01]  /*4ce30*/  MOV R187, R23 ;  /* 0x0000001700bb7202 */ /* 0x000fe20000000f00 */
[----:B------:R-:W-:Y:S01]  /*4ce40*/  IMAD.MOV.U32 R179, RZ, RZ, R22 ;  /* 0x000000ffffb37224 */ /* 0x000fe200078e0016 */
[----:B------:R-:W-:Y:S01]  /*4ce50*/  MOV R185, R25 ;  /* 0x0000001900b97202 */ /* 0x000fe20000000f00 */
[----:B------:R-:W-:Y:S01]  /*4ce60*/  IMAD.MOV.U32 R184, RZ, RZ, R24 ;  /* 0x000000ffffb87224 */ /* 0x000fe200078e0018 */
[----:B------:R-:W-:Y:S01]  /*4ce70*/  HMMA.1688.F32.TF32 R16, R240, R144, R16 ;  /* 0x00000090f010723c */ /* 0x000fe20000081010 */
        /* <DEDUP_REMOVED lines=9> */
[----:B------:R2:W-:Y:S04]  /*4cf10*/  STL.64 [R1+0x400], R12 ;  /* 0x0004000c01007387 */ /* 0x0005e80000100a00 */
[----:B------:R4:W-:Y:S04]  /*4cf20*/  STL.64 [R1+0x408], R14 ;  /* 0x0004080e01007387 */ /* 0x0009e80000100a00 */
[----:B------:R1:W-:Y:S04]  /*4cf30*/  STL.64 [R1+0x420], R4 ;  /* 0x0004200401007387 */ /* 0x0003e80000100a00 */
[----:B------:R1:W-:Y:S04]  /*4cf40*/  STL.64 [R1+0x428], R6 ;  /* 0x0004280601007387 */ /* 0x0003e80000100a00 */
[----:B------:R-:W3:Y:S04]  /*4cf50*/  LDL.LU R9, [R1+0x3d4] ;  /* 0x0003d40001097983 */ /* 0x000ee80000300800 */
[----:B------:R-:W3:Y:S04]  /*4cf60*/  LDL.LU R10, [R1+0x3d8] ;  /* 0x0003d800010a7983 */ /* 0x000ee80000300800 */
[----:B------:R-:W3:Y:S04]  /*4cf70*/  LDL.LU R11, [R1+0x3dc] ;  /* 0x0003dc00010b7983 */ /* 0x000ee80000300800 */
[----:B--2---:R-:W2:Y:S04]  /*4cf80*/  LDL.LU R12, [R1+0x3e0] ;  /* 0x0003e000010c7983 */ /* 0x004ea80000300800 */
        /* <DEDUP_REMOVED lines=83> */
[----:B-1----:R-:W4:Y:S04]  /*4d4c0*/  LDL.LU R4, [R1+0x3c0] ;  /* 0x0003c00001047983 */ /* 0x002f280000300800 */
[----:B------:R-:W4:Y:S04]  /*4d4d0*/  LDL.LU R5, [R1+0x3c4] ;  /* 0x0003c40001057983 */ /* 0x000f280000300800 */
[----:B------:R-:W4:Y:S04]  /*4d4e0*/  LDL.LU R6, [R1+0x3c8] ;  /* 0x0003c80001067983 */ /* 0x000f280000300800 */
[----:B------:R-:W4:Y:S01]  /*4d4f0*/  LDL.LU R7, [R1+0x3cc] ;  /* 0x0003cc0001077983 */ /* 0x000f220000300800 */
[C---:B------:R-:W-:Y:S08]  /*4d500*/  HMMA.1688.F32.TF32 R228, R240.reuse, R160, R228 ;  /* 0x000000a0f0e4723c */ /* 0x040ff000000810e4 */
[----:B------:R-:W-:Y:S08]  /*4d510*/  HMMA.1688.F32.TF32 R232, R240, R156, R232 ;  /* 0x0000009cf0e8723c */ /* 0x000ff000000810e8 */
[C---:B--2---:R-:W-:Y:S08]  /*4d520*/  HMMA.1688.F32.TF32 R24, R236.reuse, R120, R24 ;  /* 0x00000078ec18723c */ /* 0x044ff00000081018 */
[C---:B---3--:R-:W-:Y:S08]  /*4d530*/  HMMA.1688.F32.TF32 R28, R236.reuse, R124, R28 ;  /* 0x0000007cec1c723c */ /* 0x048ff0000008101c */
[C---:B----4-:R-:W-:Y:S08]  /*4d540*/  HMMA.1688.F32.TF32 R20, R236.reuse, R116, R20 ;  /* 0x00000074ec14723c */ /* 0x050ff00000081014 */
[-C--:B------:R-:W-:Y:S08]  /*4d550*/  HMMA.1688.F32.TF32 R12, R236, R108.reuse, R12 ;  /* 0x0000006cec0c723c */ /* 0x080ff0000008100c */
[C---:B------:R-:W-:Y:S08]  /*4d560*/  HMMA.1688.F32.TF32 R68, R240.reuse, R108, R68 ;  /* 0x0000006cf044723c */ /* 0x040ff00000081044 */
[C---:B------:R-:W-:Y:S08]  /*4d570*/  HMMA.1688.F32.TF32 R76, R240.reuse, R116, R76 ;  /* 0x00000074f04c723c */ /* 0x040ff0000008104c */
[C---:B------:R-:W-:Y:S08]  /*4d580*/  HMMA.1688.F32.TF32 R248, R240.reuse, R120, R248 ;  /* 0x00000078f0f8723c */ /* 0x040ff000000810f8 */
[----:B------:R-:W-:Y:S01]  /*4d590*/  HMMA.1688.F32.TF32 R72, R240, R112, R72 ;  /* 0x00000070f048723c */ /* 0x000fe20000081048 */
[----:B------:R-:W-:Y:S04]  /*4d5a0*/  LDS R240, [R0+0x30700] ;  /* 0x0307000000f07984 */ /* 0x000fe80000000800 */
[----:B------:R-:W-:Y:S04]  /*4d5b0*/  LDS R242, [R0+0x32700] ;  /* 0x0327000000f27984 */ /* 0x000fe80000000800 */
[----:B------:R-:W-:Y:S04]  /*4d5c0*/  LDS R241, [R3+0x30700] ;  /* 0x0307000003f17984 */ /* 0x000fe80000000800 */
[----:B------:R-:W1:Y:S04]  /*4d5d0*/  LDS R243, [R3+0x32700] ;  /* 0x0327000003f37984 */ /* 0x000e680000000800 */
[----:B------:R-:W-:Y:S04]  /*4d5e0*/  STL.64 [R1+0x540], R248 ;  /* 0x000540f801007387 */ /* 0x000fe80000100a00 */
[----:B------:R2:W-:Y:S04]  /*4d5f0*/  STL.64 [R1+0x548], R250 ;  /* 0x000548fa01007387 */ /* 0x0005e80000100a00 */
[----:B--2---:R-:W2:Y:S04]  /*4d600*/  LDL.LU.64 R250, [R1+0x27b0] ;  /* 0x0027b00001fa7983 */ /* 0x004ea80000300a00 */
[----:B------:R-:W2:Y:S04]  /*4d610*/  LDL.LU.64 R248, [R1+0x27a8] ;  /* 0x0027a80001f87983 */ /* 0x000ea80000300a00 */
        /* <DEDUP_REMOVED lines=21> */
[----:B------:R-:W-:Y:S03]  /*4d770*/  STL.64 [R1+0x4f0], R64 ;  /* 0x0004f04001007387 */ /* 0x000fe60000100a00 */
[----:B-1----:R-:W-:Y:S01]  /*4d780*/  HMMA.1688.F32.TF32 R8, R240, R160, R8 ;  /* 0x000000a0f008723c */ /* 0x002fe20000081008 */
[----:B------:R-:W-:Y:S04]  /*4d790*/  STL.64 [R1+0x4f8], R66 ;  /* 0x0004f84201007387 */ /* 0x000fe80000100a00 */
[----:B------:R-:W-:Y:S03]  /*4d7a0*/  STL.64 [R1+0x4e0], R60 ;  /* 0x0004e03c01007387 */ /* 0x000fe60000100a00 */
[----:B------:R-:W-:Y:S01]  /*4d7b0*/  HMMA.1688.F32.TF32 R16, R236, R112, R16 ;  /* 0x00000070ec10723c */ /* 0x000fe20000081010 */
        /* <DEDUP_REMOVED lines=22> */
[----:B------:R-:W-:Y:S04]  /*4d920*/  STL.64 [R1+0x440], R20 ;  /* 0x0004401401007387 */ /* 0x000fe80000100a00 */
[----:B------:R-:W-:Y:S04]  /*4d930*/  STL.64 [R1+0x448], R22 ;  /* 0x0004481601007387 */ /* 0x000fe80000100a00 */
[----:B------:R-:W-:Y:S04]  /*4d940*/  STL.64 [R1+0x430], R16 ;  /* 0x0004301001007387 */ /* 0x000fe80000100a00 */
[----:B------:R-:W-:Y:S04]  /*4d950*/  STL.64 [R1+0x438], R18 ;  /* 0x0004381201007387 */ /* 0x000fe80000100a00 */
[----:B------:R1:W-:Y:S04]  /*4d960*/  STL.64 [R1+0x3f0], R12 ;  /* 0x0003f00c01007387 */ /* 0x0003e80000100a00 */
[----:B------:R3:W-:Y:S04]  /*4d970*/  STL.64 [R1+0x3f8], R14 ;  /* 0x0003f80e01007387 */ /* 0x0007e80000100a00 */
[----:B------:R-:W-:Y:S04]  /*4d980*/  STL.64 [R1+0x3e0], R8 ;  /* 0x0003e00801007387 */ /* 0x000fe80000100a00 */
[----:B------:R-:W-:Y:S04]  /*4d990*/  STL [R1+0x24f4], R161 ;  /* 0x0024f4a101007387 */ /* 0x000fe80000100800 */
[----:B------:R-:W-:Y:S04]  /*4d9a0*/  STL [R1+0x24f0], R252 ;  /* 0x0024f0fc01007387 */ /* 0x000fe80000100800 */
[----:B-1----:R-:W4:Y:S04]  /*4d9b0*/  LDL.LU R12, [R1+0x2c0] ;  /* 0x0002c000010c7983 */ /* 0x002f280000300800 */
        /* <DEDUP_REMOVED lines=45> */
[----:B------:R-:W-:Y:S04]  /*4dc90*/  LDS R236, [R0+0x34000] ;  /* 0x0340000000ec7984 */ /* 0x000fe80000000800 */
[----:B------:R-:W-:Y:S04]  /*4dca0*/  LDS R238, [R0+0x36000] ;  /* 0x0360000000ee7984 */ /* 0x000fe80000000800 */
[----:B------:R-:W-:Y:S04]  /*4dcb0*/  LDS R237, [R3+0x34000] ;  /* 0x0340000003ed7984 */ /* 0x000fe80000000800 */
[----:B------:R-:W1:Y:S01]  /*4dcc0*/  LDS R239, [R3+0x36000] ;  /* 0x0360000003ef7984 */ /* 0x000e620000000800 */
[C---:B----4-:R-:W-:Y:S08]  /*4dcd0*/  HMMA.1688.F32.TF32 R12, R240.reuse, R124, R12 ;  /* 0x0000007cf00c723c */ /* 0x050ff0000008100c */
[C---:B---3--:R-:W-:Y:S08]  /*4dce0*/  HMMA.1688.F32.TF32 R16, R240.reuse, R128, R16 ;  /* 0x00000080f010723c */ /* 0x048ff00000081010 */
[C---:B--2---:R-:W-:Y:S08]  /*4dcf0*/  HMMA.1688.F32.TF32 R4, R240.reuse, R104, R4 ;  /* 0x00000068f004723c */ /* 0x044ff00000081004 */
[C---:B------:R-:W-:Y:S08]  /*4dd00*/  HMMA.1688.F32.TF32 R20, R240.reuse, R132, R20 ;  /* 0x00000084f014723c */ /* 0x040ff00000081014 */
[C---:B------:R-:W-:Y:S08]  /*4dd10*/  HMMA.1688.F32.TF32 R28, R240.reuse, R140, R28 ;  /* 0x0000008cf01c723c */ /* 0x040ff0000008101c */
[----:B------:R-:W-:Y:S01]  /*4dd20*/  IMAD.MOV.U32 R160, RZ, RZ, R4 ;  /* 0x000000ffffa07224 */ /* 0x000fe200078e0004 */
[----:B------:R-:W-:Y:S01]  /*4dd30*/  MOV R156, R6 ;  /* 0x00000006009c7202 */ /* 0x000fe20000000f00 */
[----:B------:R-:W-:Y:S01]  /*4dd40*/  IMAD.MOV.U32 R157, RZ, RZ, R5 ;  /* 0x000000ffff9d7224 */ /* 0x000fe200078e0005 */
[----:B------:R-:W4:Y:S04]  /*4dd50*/  LDL.LU R4, [R1+0x200] ;  /* 0x0002000001047983 */ /* 0x000f280000300800 */
[----:B------:R-:W4:Y:S04]  /*4dd60*/  LDL.LU R5, [R1+0x204] ;  /* 0x0002040001057983 */ /* 0x000f280000300800 */
[----:B------:R-:W4:Y:S01]  /*4dd70*/  LDL.LU R6, [R1+0x208] ;  /* 0x0002080001067983 */ /* 0x000f220000300800 */
        /* <DEDUP_REMOVED lines=8> */
[C---:B------:R-:W-:Y:S08]  /*4de00*/  HMMA.1688.F32.TF32 R24, R240.reuse, R136, R24 ;  /* 0x00000088f018723c */ /* 0x040ff00000081018 */
[----:B------:R-:W-:Y:S01]  /*4de10*/  HMMA.1688.F32.TF32 R8, R240, R120, R8 ;  /* 0x00000078f008723c */ /* 0x000fe20000081008 */
[----:B------:R-:W-:-:S06]  /*4de20*/  MOV R148, R23 ;  /* 0x0000001700947202 */ /* 0x000fcc0000000f00 */
        /* <DEDUP_REMOVED lines=8> */
[----:B------:R-:W-:-:S03]  /*4deb0*/  IMAD.MOV.U32 R145, RZ, RZ, R12 ;  /* 0x000000ffff917224 */ /* 0x000fc600078e000c */
[----:B------:R-:W-:Y:S04]  /*4dec0*/  STL.64 [R1+0x350], R24 ;  /* 0x0003501801007387 */ /* 0x000fe80000100a00 */
[----:B------:R-:W-:Y:S04]  /*4ded0*/  STL.64 [R1+0x358], R26 ;  /* 0x0003581a01007387 */ /* 0x000fe80000100a00 */
[----:B------:R3:W-:Y:S04]  /*4dee0*/  STL.64 [R1+0x320], R20 ;  /* 0x0003201401007387 */ /* 0x0007e80000100a00 */
[----:B------:R-:W-:Y:S01]  /*4def0*/  STL [R1+0x24e4], R148 ;  /* 0x0024e49401007387 */ /* 0x000fe20000100800 */
[----:B------:R-:W-:-:S03]  /*4df00*/  IMAD.MOV.U32 R137, RZ, RZ, R8 ;  /* 0x000000ffff897224 */ /* 0x000fc600078e0008 */
[----:B------:R-:W-:Y:S01]  /*4df10*/  STL [R1+0x24e0], R149 ;  /* 0x0024e09501007387 */ /* 0x000fe20000100800 */
[----:B------:R-:W-:-:S03]  /*4df20*/  MOV R136, R9 ;  /* 0x0000000900887202 */ /* 0x000fc60000000f00 */
[----:B------:R4:W-:Y:S01]  /*4df30*/  STL.64 [R1+0x300], R16 ;  /* 0x0003001001007387 */ /* 0x0009e20000100a00 */
[----:B------:R-:W-:-:S03]  /*4df40*/  IMAD.MOV.U32 R8, RZ, RZ, R115 ;  /* 0x000000ffff087224 */ /* 0x000fc600078e0073 */
[----:B------:R1:W-:Y:S01]  /*4df50*/  STL.64 [R1+0x308], R18 ;  /* 0x0003081201007387 */ /* 0x0003e20000100a00 */
[----:B------:R-:W-:-:S03]  /*4df60*/  IMAD.MOV.U32 R133, RZ, RZ, R10 ;  /* 0x000000ffff857224 */ /* 0x000fc600078e000a */
[----:B------:R1:W-:Y:S01]  /*4df70*/  STL [R1+0x24ec], R144 ;  /* 0x0024ec9001007387 */ /* 0x0003e20000100800 */
[----:B------:R-:W-:Y:S01]  /*4df80*/  IMAD.MOV.U32 R9, RZ, RZ, R114 ;  /* 0x000000ffff097224 */ /* 0x000fe200078e0072 */
[----:B------:R-:W-:Y:S02]  /*4df90*/  MOV R10, R111 ;  /* 0x0000006f000a7202 */ /* 0x000fe40000000f00 */
[----:B------:R1:W-:Y:S01]  /*4dfa0*/  STL [R1+0x24e8], R145 ;  /* 0x0024e89101007387 */ /* 0x0003e20000100800 */
[----:B------:R-:W-:-:S03]  /*4dfb0*/  IMAD.MOV.U32 R132, RZ, RZ, R11 ;  /* 0x000000ffff847224 */ /* 0x000fc600078e000b */
[----:B------:R-:W2:Y:S01]  /*4dfc0*/  LDL.LU R115, [R1+0x27a4] ;  /* 0x0027a40001737983 */ /* 0x000ea20000300800 */
[----:B------:R-:W-:-:S03]  /*4dfd0*/  IMAD.MOV.U32 R11, RZ, RZ, R110 ;  /* 0x000000ffff0b7224 */ /* 0x000fc600078e006e */
[----:B------:R-:W2:Y:S01]  /*4dfe0*/  LDL.LU R114, [R1+0x27a0] ;  /* 0x0027a00001727983 */ /* 0x000ea20000300800 */
[----:B------:R-:W-:Y:S01]  /*4dff0*/  IMAD.MOV.U32 R12, RZ, RZ, R123 ;  /* 0x000000ffff0c7224 */ /* 0x000fe200078e007b */
[----:B------:R-:W-:Y:S02]  /*4e000*/  MOV R141, R14 ;  /* 0x0000000e008d7202 */ /* 0x000fe40000000f00 */
[----:B------:R-:W2:Y:S01]  /*4e010*/  LDL.LU R111, [R1+0x279c] ;  /* 0x00279c00016f7983 */ /* 0x000ea20000300800 */
[----:B------:R-:W-:Y:S01]  /*4e020*/  MOV R13, R122 ;  /* 0x0000007a000d7202 */ /* 0x000fe20000000f00 */
[----:B------:R-:W-:Y:S02]  /*4e030*/  IMAD.MOV.U32 R140, RZ, RZ, R15 ;  /* 0x000000ffff8c7224 */ /* 0x000fe400078e000f */
[----:B------:R-:W2:Y:S01]  /*4e040*/  LDL.LU R110, [R1+0x2798] ;  /* 0x00279800016e7983 */ /* 0x000ea20000300800 */
[----:B------:R-:W-:-:S03]  /*4e050*/  IMAD.MOV.U32 R14, RZ, RZ, R119 ;  /* 0x000000ffff0e7224 */ /* 0x000fc600078e0077 */
[----:B------:R-:W2:Y:S01]  /*4e060*/  LDL.LU R123, [R1+0x2794] ;  /* 0x00279400017b7983 */ /* 0x000ea20000300800 */
[----:B------:R-:W-:Y:S01]  /*4e070*/  IMAD.MOV.U32 R15, RZ, RZ, R118 ;  /* 0x000000ffff0f7224 */ /* 0x000fe200078e0076 */
[----:B---3--:R-:W-:Y:S02]  /*4e080*/  MOV R20, R155 ;  /* 0x0000009b00147202 */ /* 0x008fe40000000f00 */
        /* <DEDUP_REMOVED lines=33> */
[----:B------:R-:W3:Y:S01]  /*4e2a0*/  LDL.LU R142, [R1+0x2748] ;  /* 0x00274800018e7983 */ /* 0x000ee20000300800 */
[----:B------:R-:W-:Y:S01]  /*4e2b0*/  HMMA.1688.F32.TF32 R40, R240, R100, R96 ;  /* 0x00000064f028723c */ /* 0x000fe20000081060 */
[----:B------:R-:W-:-:S02]  /*4e2c0*/  IMAD.MOV.U32 R105, RZ, RZ, R7 ;  /* 0x000000ffff697224 */ /* 0x000fc400078e0007 */
[----:B------:R-:W-:Y:S02]  /*4e2d0*/  IMAD.MOV.U32 R7, RZ, RZ, R2 ;  /* 0x000000ffff077224 */ /* 0x000fe400078e0002 */
[----:B------:R-:W-:Y:S01]  /*4e2e0*/  IMAD.MOV.U32 R32, RZ, RZ, R102 ;  /* 0x000000ffff207224 */ /* 0x000fe200078e0066 */
[----:B------:R-:W-:Y:S01]  /*4e2f0*/  MOV R34, R106 ;  /* 0x0000006a00227202 */ /* 0x000fe20000000f00 */
[----:B------:R-:W-:Y:S02]  /*4e300*/  IMAD.MOV.U32 R33, RZ, RZ, R103 ;  /* 0x000000ffff217224 */ /* 0x000fe400078e0067 */
[----:B------:R-:W-:Y:S01]  /*4e310*/  IMAD.MOV.U32 R35, RZ, RZ, R107 ;  /* 0x000000ffff237224 */ /* 0x000fe200078e006b */
[----:B----4-:R-:W-:Y:S01]  /*4e320*/  MOV R17, R244 ;  /* 0x000000f400117202 */ /* 0x010fe20000000f00 */
[----:B------:R-:W-:Y:S02]  /*4e330*/  IMAD.MOV.U32 R16, RZ, RZ, R158 ;  /* 0x000000ffff107224 */ /* 0x000fe400078e009e */
[----:B-1----:R-:W-:-:S11]  /*4e340*/  IMAD.MOV.U32 R18, RZ, RZ, R245 ;  /* 0x000000ffff127224 */ /* 0x002fd600078e00f5 */
[----:B------:R-:W-:Y:S01]  /*4e350*/  MOV R104, R40 ;  /* 0x0000002800687202 */ /* 0x000fe20000000f00 */
[----:B------:R-:W-:Y:S01]  /*4e360*/  IMAD.MOV.U32 R101, RZ, RZ, R41 ;  /* 0x000000ffff657224 */ /* 0x000fe200078e0029 */
[----:B------:R-:W-:Y:S01]  /*4e370*/  MOV R2, R43 ;  /* 0x0000002b00027202 */ /* 0x000fe20000000f00 */
[----:B------:R-:W-:Y:S02]  /*4e380*/  IMAD.MOV.U32 R100, RZ, RZ, R42 ;  /* 0x000000ffff647224 */ /* 0x000fe400078e002a */
[----:B------:R-:W-:Y:S01]  /*4e390*/  IMAD.MOV.U32 R19, RZ, RZ, R246 ;  /* 0x000000ffff137224 */ /* 0x000fe200078e00f6 */
[----:B------:R-:W-:Y:S11]  /*4e3a0*/  HMMA.1688.F32.TF32 R4, R240, R116, R4 ;  /* 0x00000074f004723c */ /* 0x000ff60000081004 */
        /* <DEDUP_REMOVED lines=8> */
[----:B------:R-:W-:Y:S01]  /*4e430*/  MOV R7, R163 ;  /* 0x000000a300077202 */ /* 0x000fe20000000f00 */
[----:B------:R-:W-:Y:S02]  /*4e440*/  IMAD.MOV.U32 R6, RZ, RZ, R162 ;  /* 0x000000ffff067224 */ /* 0x000fe400078e00a2 */
[----:B--2---:R-:W-:Y:S01]  /*4e450*/  IMAD.MOV.U32 R39, RZ, RZ, R115 ;  /* 0x000000ffff277224 */ /* 0x004fe200078e0073 */
[----:B------:R-:W-:Y:S01]  /*4e460*/  MOV R38, R114 ;  /* 0x0000007200267202 */ /* 0x000fe20000000f00 */
[----:B------:R-:W-:-:S02]  /*4e470*/  IMAD.MOV.U32 R37, RZ, RZ, R111 ;  /* 0x000000ffff257224 */ /* 0x000fc400078e006f */
[----:B------:R-:W-:Y:S02]  /*4e480*/  IMAD.MOV.U32 R36, RZ, RZ, R110 ;  /* 0x000000ffff247224 */ /* 0x000fe400078e006e */
[----:B------:R-:W2:Y:S04]  /*4e490*/  LDL.LU R110, [R1+0x2744] ;  /* 0x00274400016e7983 */ /* 0x000ea80000300800 */
[----:B------:R-:W2:Y:S04]  /*4e4a0*/  LDL.LU R111, [R1+0x2740] ;  /* 0x00274000016f7983 */ /* 0x000ea80000300800 */
[----:B------:R-:W4:Y:S01]  /*4e4b0*/  LDL.LU R114, [R1+0x273c] ;  /* 0x00273c0001727983 */ /* 0x000f220000300800 */
[----:B---3--:R-:W-:Y:S01]  /*4e4c0*/  IMAD.MOV.U32 R98, RZ, RZ, R122 ;  /* 0x000000ffff627224 */ /* 0x008fe200078e007a */
[----:B------:R-:W-:-:S02]  /*4e4d0*/  MOV R97, R119 ;  /* 0x0000007700617202 */ /* 0x000fc40000000f00 */
[----:B------:R-:W4:Y:S01]  /*4e4e0*/  LDL.LU R115, [R1+0x2738] ;  /* 0x0027380001737983 */ /* 0x000f220000300800 */
[----:B------:R-:W-:-:S03]  /*4e4f0*/  IMAD.MOV.U32 R96, RZ, RZ, R118 ;  /* 0x000000ffff607224 */ /* 0x000fc600078e0076 */
[----:B------:R-:W3:Y:S01]  /*4e500*/  LDL.LU R118, [R1+0x2734] ;  /* 0x0027340001767983 */ /* 0x000ee20000300800 */
[----:B------:R-:W-:-:S03]  /*4e510*/  IMAD.MOV.U32 R99, RZ, RZ, R123 ;  /* 0x000000ffff637224 */ /* 0x000fc600078e007b */
[----:B------:R-:W3:Y:S04]  /*4e520*/  LDL.LU R119, [R1+0x2730] ;  /* 0x0027300001777983 */ /* 0x000ee80000300800 */
[----:B------:R-:W2:Y:S04]  /*4e530*/  LDL.LU R122, [R1+0x272c] ;  /* 0x00272c00017a7983 */ /* 0x000ea80000300800 */
[----:B------:R-:W2:Y:S04]  /*4e540*/  LDL.LU R123, [R1+0x2728] ;  /* 0x00272800017b7983 */ /* 0x000ea80000300800 */
[----:B------:R-:W2:Y:S04]  /*4e550*/  LDL.LU R60, [R1+0xf0] ;  /* 0x0000f000013c7983 */ /* 0x000ea80000300800 */
[----:B------:R-:W2:Y:S04]  /*4e560*/  LDL.LU R61, [R1+0xf4] ;  /* 0x0000f400013d7983 */ /* 0x000ea80000300800 */
[----:B------:R-:W2:Y:S01]  /*4e570*/  LDL.LU R62, [R1+0xf8] ;  /* 0x0000f800013e7983 */ /* 0x000ea20000300800 */
[----:B------:R-:W-:-:S02]  /*4e580*/  IMAD.MOV.U32 R46, RZ, RZ, R130 ;  /* 0x000000ffff2e7224 */ /* 0x000fc400078e0082 */
[----:B------:R-:W-:Y:S01]  /*4e590*/  IMAD.MOV.U32 R45, RZ, RZ, R127 ;  /* 0x000000ffff2d7224 */ /* 0x000fe200078e007f */
[----:B------:R-:W2:Y:S01]  /*4e5a0*/  LDL.LU R63, [R1+0xfc] ;  /* 0x0000fc00013f7983 */ /* 0x000ea20000300800 */
[----:B------:R-:W-:-:S03]  /*4e5b0*/  MOV R44, R126 ;  /* 0x0000007e002c7202 */ /* 0x000fc60000000f00 */
[----:B------:R-:W3:Y:S01]  /*4e5c0*/  LDL.LU R126, [R1+0x2724] ;  /* 0x00272400017e7983 */ /* 0x000ee20000300800 */
[----:B------:R-:W-:-:S03]  /*4e5d0*/  MOV R47, R131 ;  /* 0x00000083002f7202 */ /* 0x000fc60000000f00 */
[----:B------:R-:W3:Y:S04]  /*4e5e0*/  LDL.LU R127, [R1+0x2720] ;  /* 0x00272000017f7983 */ /* 0x000ee80000300800 */
[----:B------:R-:W3:Y:S01]  /*4e5f0*/  LDL.LU R130, [R1+0x271c] ;  /* 0x00271c0001827983 */ /* 0x000ee20000300800 */
[----:B------:R-:W-:Y:S01]  /*4e600*/  MOV R50, R138 ;  /* 0x0000008a00327202 */ /* 0x000fe20000000f00 */
[----:B------:R-:W-:Y:S02]  /*4e610*/  IMAD.MOV.U32 R49, RZ, RZ, R135 ;  /* 0x000000ffff317224 */ /* 0x000fe400078e0087 */
[----:B------:R-:W3:Y:S01]  /*4e620*/  LDL.LU R131, [R1+0x2718] ;  /* 0x0027180001837983 */ /* 0x000ee20000300800 */
[----:B------:R-:W-:-:S03]  /*4e630*/  IMAD.MOV.U32 R48, RZ, RZ, R134 ;  /* 0x000000ffff307224 */ /* 0x000fc600078e0086 */
[----:B------:R-:W3:Y:S01]  /*4e640*/  LDL.LU R134, [R1+0x2714] ;  /* 0x0027140001867983 */ /* 0x000ee20000300800 */
[----:B------:R-:W-:-:S03]  /*4e650*/  IMAD.MOV.U32 R51, RZ, RZ, R139 ;  /* 0x000000ffff337224 */ /* 0x000fc600078e008b */
[----:B------:R-:W3:Y:S04]  /*4e660*/  LDL.LU R135, [R1+0x2710] ;  /* 0x0027100001877983 */ /* 0x000ee80000300800 */
[----:B------:R-:W3:Y:S01]  /*4e670*/  LDL.LU R138, [R1+0x270c] ;  /* 0x00270c00018a7983 */ /* 0x000ee20000300800 */
[----:B------:R-:W-:Y:S01]  /*4e680*/  IMAD.MOV.U32 R54, RZ, RZ, R146 ;  /* 0x000000ffff367224 */ /* 0x000fe200078e0092 */
[----:B------:R-:W-:Y:S02]  /*4e690*/  MOV R53, R143 ;  /* 0x0000008f00357202 */ /* 0x000fe40000000f00 */
[----:B------:R-:W3:Y:S01]  /*4e6a0*/  LDL.LU R139, [R1+0x2708] ;  /* 0x00270800018b7983 */ /* 0x000ee20000300800 */
[----:B------:R-:W-:-:S03]  /*4e6b0*/  IMAD.MOV.U32 R52, RZ, RZ, R142 ;  /* 0x000000ffff347224 */ /* 0x000fc600078e008e */
[----:B------:R-:W3:Y:S01]  /*4e6c0*/  LDL.LU R142, [R1+0x2704] ;  /* 0x00270400018e7983 */ /* 0x000ee20000300800 */
[----:B------:R-:W-:-:S03]  /*4e6d0*/  IMAD.MOV.U32 R55, RZ, RZ, R147 ;  /* 0x000000ffff377224 */ /* 0x000fc600078e0093 */
[----:B------:R-:W3:Y:S04]  /*4e6e0*/  LDL.LU R143, [R1+0x2700] ;  /* 0x00270000018f7983 */ /* 0x000ee80000300800 */
[----:B------:R-:W3:Y:S04]  /*4e6f0*/  LDL.LU R146, [R1+0x26fc] ;  /* 0x0026fc0001927983 */ /* 0x000ee80000300800 */
        /* <DEDUP_REMOVED lines=30> */
[----:B------:R-:W-:Y:S02]  /*4e8e0*/  IMAD.MOV.U32 R145, RZ, RZ, R61 ;  /* 0x000000ffff917224 */ /* 0x000fe400078e003d */
[----:B------:R-:W-:Y:S01]  /*4e8f0*/  IMAD.MOV.U32 R149, RZ, RZ, R63 ;  /* 0x000000ffff957224 */ /* 0x000fe200078e003f */
[C---:B---3--:R-:W-:Y:S08]  /*4e900*/  HMMA.1688.F32.TF32 R40, R236.reuse, R154, R40 ;  /* 0x0000009aec28723c */ /* 0x048ff00000081028 */
[C---:B----4-:R-:W-:Y:S08]  /*4e910*/  HMMA.1688.F32.TF32 R44, R236.reuse, R102, R44 ;  /* 0x00000066ec2c723c */ /* 0x050ff0000008102c */
[C---:B------:R-:W-:Y:S08]  /*4e920*/  HMMA.1688.F32.TF32 R48, R236.reuse, R106, R48 ;  /* 0x0000006aec30723c */ /* 0x040ff00000081030 */
[C---:B------:R-:W-:Y:S08]  /*4e930*/  HMMA.1688.F32.TF32 R52, R236.reuse, R158, R52 ;  /* 0x0000009eec34723c */ /* 0x040ff00000081034 */
[----:B------:R-:W-:Y:S08]  /*4e940*/  HMMA.1688.F32.TF32 R56, R236, R162, R56 ;  /* 0x000000a2ec38723c */ /* 0x000ff00000081038 */
[----:B------:R-:W-:Y:S01]  /*4e950*/  HMMA.1688.F32.TF32 R60, R240, R108, R244 ;  /* 0x0000006cf03c723c */ /* 0x000fe200000810f4 */
        /* <DEDUP_REMOVED lines=28> */
[----:B------:R-:W-:Y:S07]  /*4eb20*/  STL.64 [R1+0x918], R46 ;  /* 0x0009182e01007387 */ /* 0x000fee0000100a00 */
[----:B-1----:R-:W-:Y:S01]  /*4eb30*/  HMMA.1688.F32.TF32 R4, R240, R162, R4 ;  /* 0x000000a2f004723c */ /* 0x002fe20000081004 */
        /* <DEDUP_REMOVED lines=131> */
[----:B------:R-:W-:Y:S07]  /*4f370*/  HMMA.1688.F32.TF32 R68, R240, R102, R68 ;  /* 0x00000066f044723c */ /* 0x000fee0000081044 */
[----:B------:R-:W-:Y:S01]  /*4f380*/  STL.64 [R1+0x1e0], R76 ;  /* 0x0001e04c01007387 */ /* 0x000fe20000100a00 */
[----:B------:R-:W-:Y:S01]  /*4f390*/  IMAD.MOV.U32 R109, RZ, RZ, R74 ;  /* 0x000000ffff6d7224 */ /* 0x000fe200078e004a */
[----:B------:R-:W-:-:S02]  /*4f3a0*/  MOV R108, R75 ;  /* 0x0000004b006c7202 */ /* 0x000fc40000000f00 */
[----:B------:R2:W-:Y:S01]  /*4f3b0*/  STL.64 [R1+0x1e8], R78 ;  /* 0x0001e84e01007387 */ /* 0x0005e20000100a00 */
[----:B------:R-:W-:Y:S01]  /*4f3c0*/  MOV R113, R72 ;  /* 0x0000004800717202 */ /* 0x000fe20000000f00 */
[----:B------:R-:W-:Y:S01]  /*4f3d0*/  IMAD.MOV.U32 R112, RZ, RZ, R73 ;  /* 0x000000ffff707224 */ /* 0x000fe200078e0049 */
[C---:B------:R-:W-:Y:S01]  /*4f3e0*/  HMMA.1688.F32.TF32 R52, R240.reuse, R142, R52 ;  /* 0x0000008ef034723c */ /* 0x040fe20000081034 */
[----:B--2---:R-:W2:Y:S04]  /*4f3f0*/  LDL.LU.64 R78, [R1+0x26b0] ;  /* 0x0026b000014e7983 */ /* 0x004ea80000300a00 */
[----:B------:R-:W2:Y:S04]  /*4f400*/  LDL.LU.64 R76, [R1+0x26a8] ;  /* 0x0026a800014c7983 */ /* 0x000ea80000300a00 */
[----:B------:R-:W3:Y:S04]  /*4f410*/  LDL.LU.64 R74, [R1+0x26a0] ;  /* 0x0026a000014a7983 */ /* 0x000ee80000300a00 */
[----:B------:R-:W3:Y:S04]  /*4f420*/  LDL.LU.64 R72, [R1+0x2698] ;  /* 0x0026980001487983 */ /* 0x000ee80000300a00 */
[----:B------:R-:W-:Y:S04]  /*4f430*/  STL.64 [R1+0x1c0], R68 ;  /* 0x0001c04401007387 */ /* 0x000fe80000100a00 */
[----:B------:R4:W-:Y:S01]  /*4f440*/  STL.64 [R1+0x1c8], R70 ;  /* 0x0001c84601007387 */ /* 0x0009e20000100a00 */
[C---:B------:R-:W-:Y:S03]  /*4f450*/  HMMA.1688.F32.TF32 R96, R240.reuse, R126, R96 ;  /* 0x0000007ef060723c */ /* 0x040fe60000081060 */
        /* <DEDUP_REMOVED lines=92> */
[----:B------:R-:W-:Y:S01]  /*4fa20*/  STL.64 [R1+0x808], R250 ;  /* 0x000808fa01007387 */ /* 0x000fe20000100a00 */
[C---:B--2---:R-:W-:Y:S08]  /*4fa30*/  HMMA.1688.F32.TF32 R8, R236.reuse, R134, R8 ;  /* 0x00000086ec08723c */ /* 0x044ff00000081008 */
        /* <DEDUP_REMOVED lines=13> */
[C---:B-1----:R-:W-:Y:S07]  /*4fb10*/  HMMA.1688.F32.TF32 R12, R236.reuse, R114, R28 ;  /* 0x00000072ec0c723c */ /* 0x042fee000008101c */
        /* <DEDUP_REMOVED lines=13> */
[----:B------:R-:W-:Y:S04]  /*4fbf0*/  STL.64 [R1+0xe0], R8 ;  /* 0x0000e00801007387 */ /* 0x000fe80000100a00 */
[----:B------:R2:W-:Y:S02]  /*4fc00*/  STL.64 [R1+0xe8], R10 ;  /* 0x0000e80a01007387 */ /* 0x0005e40000100a00 */
[C---:B--2---:R-:W-:Y:S06]  /*4fc10*/  HMMA.1688.F32.TF32 R8, R240.reuse, R158, R36 ;  /* 0x0000009ef008723c */ /* 0x044fec0000081024 */
[----:B------:R-:W-:Y:S04]  /*4fc20*/  STL.64 [R1+0x110], R12 ;  /* 0x0001100c01007387 */ /* 0x000fe80000100a00 */
[----:B------:R2:W-:Y:S02]  /*4fc30*/  STL.64 [R1+0x118], R14 ;  /* 0x0001180e01007387 */ /* 0x0005e40000100a00 */
[C---:B--2---:R-:W-:Y:S11]  /*4fc40*/  HMMA.1688.F32.TF32 R12, R240.reuse, R102, R40 ;  /* 0x00000066f00c723c */ /* 0x044ff60000081028 */
        /* <DEDUP_REMOVED lines=8> */
[C---:B--2---:R-:W-:Y:S07]  /*4fcd0*/  HMMA.1688.F32.TF32 R12, R240.reuse, R146, R52 ;  /* 0x00000092f00c723c */ /* 0x044fee0000081034 */
        /* <DEDUP_REMOVED lines=13> */
[C---:B----4-:R-:W-:Y:S03]  /*4fdb0*/  HMMA.1688.F32.TF32 R8, R240.reuse, R130, R68 ;  /* 0x00000082f008723c */ /* 0x050fe60000081044 */
[----:B------:R-:W-:Y:S04]  /*4fdc0*/  STL.64 [R1+0x570], R12 ;  /* 0x0005700c01007387 */ /* 0x000fe80000100a00 */
[----:B------:R3:W-:Y:S01]  /*4fdd0*/  STL.64 [R1+0x578], R14 ;  /* 0x0005780e01007387 */ /* 0x0007e20000100a00 */
[C---:B--2---:R-:W-:Y:S08]  /*4fde0*/  HMMA.1688.F32.TF32 R16, R240.reuse, R126, R72 ;  /* 0x0000007ef010723c */ /* 0x044ff00000081048 */
[C---:B---3--:R-:W-:Y:S07]  /*4fdf0*/  HMMA.1688.F32.TF32 R12, R240.reuse, R122, R76 ;  /* 0x0000007af00c723c */ /* 0x048fee000008104c */
        /* <DEDUP_REMOVED lines=8> */
[----:B--2---:R-:W-:Y:S07]  /*4fe80*/  HMMA.1688.F32.TF32 R12, R240, R110, R84 ;  /* 0x0000006ef00c723c */ /* 0x004fee0000081054 */
[----:B------:R-:W-:Y:S01]  /*4fe90*/  STL.64 [R1+0x5f0], R8 ;  /* 0x0005f00801007387 */ /* 0x000fe20000100a00 */
[----:B-1----:R-:W-:Y:S03]  /*4fea0*/  HMMA.1688.F32.TF32 R20, R4, R162, R164 ;  /* 0x000000a20414723c */ /* 0x002fe600000810a4 */
[----:B------:R-:W-:Y:S04]  /*4feb0*/  STL.64 [R1+0x5f8], R10 ;  /* 0x0005f80a01007387 */ /* 0x000fe80000100a00 */
[----:B------:R-:W-:Y:S04]  /*4fec0*/  STL.64 [R1+0x5e0], R16 ;  /* 0x0005e01001007387 */ /* 0x000fe80000100a00 */
[----:B------:R1:W-:Y:S01]  /*4fed0*/  STL.64 [R1+0x5e8], R18 ;  /* 0x0005e81201007387 */ /* 0x0003e20000100a00 */
[----:B------:R-:W-:Y:S01]  /*4fee0*/  IMAD.MOV.U32 R248, RZ, RZ, R200 ;  /* 0x000000fffff87224 */ /* 0x000fe200078e00c8 */
[----:B------:R-:W-:Y:S01]  /*4fef0*/  MOV R250, R202 ;  /* 0x000000ca00fa7202 */ /* 0x000fe20000000f00 */
[----:B------:R-:W-:-:S02]  /*4ff00*/  IMAD.MOV.U32 R249, RZ, RZ, R201 ;  /* 0x000000fffff97224 */ /* 0x000fc400078e00c9 */
[----:B------:R-:W-:Y:S01]  /*4ff10*/  IMAD.MOV.U32 R251, RZ, RZ, R203 ;  /* 0x000000fffffb7224 */ /* 0x000fe200078e00cb */
[----:B------:R-:W-:Y:S04]  /*4ff20*/  STL.64 [R1+0x290], R12 ;  /* 0x0002900c01007387 */ /* 0x000fe80000100a00 */
[----:B------:R2:W-:Y:S01]  /*4ff30*/  STL.64 [R1+0x298], R14 ;  /* 0x0002980e01007387 */ /* 0x0005e20000100a00 */
[C---:B-1----:R-:W-:Y:S01]  /*4ff40*/  HMMA.1688.F32.TF32 R16, R4.reuse, R158, R168 ;  /* 0x0000009e0410723c */ /* 0x042fe200000810a8 */
        /* <DEDUP_REMOVED lines=8> */
[----:B--2---:R-:W-:Y:S01]  /*4ffd0*/  HMMA.1688.F32.TF32 R12, R4, R106, R172 ;  /* 0x0000006a040c723c */ /* 0x004fe200000810ac */
[----:B------:R-:W-:Y:S04]  /*4ffe0*/  STL.64 [R1+0x5d0], R20 ;  /* 0x0005d01401007387 */ /* 0x000fe80000100a00 */
[----:B------:R-:W-:Y:S01]  /*4fff0*/  STL.64 [R1+0x5d8], R22 ;  /* 0x0005d81601007387 */ /* 0x000fe20000100a00 */
[----:B------:R-:W-:-:S02]  /*50000*/  IMAD.MOV.U32 R35, RZ, RZ, R176 ;  /* 0x000000ffff237224 */ /* 0x000fc400078e00b0 */
[----:B------:R-:W-:Y:S02]  /*50010*/  IMAD.MOV.U32 R25, RZ, RZ, R178 ;  /* 0x000000ffff197224 */ /* 0x000fe400078e00b2 */
[----:B------:R-:W-:Y:S01]  /*50020*/  IMAD.MOV.U32 R26, RZ, RZ, R179 ;  /* 0x000000ffff1a7224 */ /* 0x000fe200078e00b3 */
[----:B------:R-:W-:Y:S01]  /*50030*/  MOV R27, R187 ;  /* 0x000000bb001b7202 */ /* 0x000fe20000000f00 */
[----:B------:R-:W-:Y:S01]  /*50040*/  IMAD.MOV.U32 R244, RZ, RZ, R191 ;  /* 0x000000fffff47224 */ /* 0x000fe200078e00bf */
[----:B------:R1:W-:Y:S04]  /*50050*/  STL.64 [R1+0x5c0], R16 ;  /* 0x0005c01001007387 */ /* 0x0003e80000100a00 */
[----:B------:R2:W-:Y:S04]  /*50060*/  STL.64 [R1+0x5c8], R18 ;  /* 0x0005c81201007387 */ /* 0x0005e80000100a00 */
[----:B------:R-:W3:Y:S04]  /*50070*/  LDL.LU R200, [R1+0x2564] ;  /* 0x0025640001c87983 */ /* 0x000ee80000300800 */
[----:B------:R-:W-:Y:S01]  /*50080*/  STL.64 [R1+0x790], R12 ;  /* 0x0007900c01007387 */ /* 0x000fe20000100a00 */
[----:B-1----:R-:W-:-:S03]  /*50090*/  IMAD.MOV.U32 R16, RZ, RZ, R196 ;  /* 0x000000ffff107224 */ /* 0x002fc600078e00c4 */
[----:B------:R-:W-:Y:S01]  /*500a0*/  STL.64 [R1+0x798], R14 ;  /* 0x0007980e01007387 */ /* 0x000fe20000100a00 */
[----:B------:R-:W-:-:S03]  /*500b0*/  MOV R17, R197 ;  /* 0x000000c500117202 */ /* 0x000fc60000000f00 */
[----:B------:R-:W3:Y:S01]  /*500c0*/  LDL.LU R201, [R1+0x2560] ;  /* 0x0025600001c97983 */ /* 0x000ee20000300800 */
[----:B--2---:R-:W-:-:S03]  /*500d0*/  IMAD.MOV.U32 R18, RZ, RZ, R198 ;  /* 0x000000ffff127224 */ /* 0x004fc600078e00c6 */
[----:B------:R-:W3:Y:S01]  /*500e0*/  LDL.LU R202, [R1+0x255c] ;  /* 0x00255c0001ca7983 */ /* 0x000ee20000300800 */
[----:B------:R-:W-:-:S03]  /*500f0*/  IMAD.MOV.U32 R19, RZ, RZ, R192 ;  /* 0x000000ffff137224 */ /* 0x000fc600078e00c0 */
[----:B------:R-:W3:Y:S01]  /*50100*/  LDL.LU R203, [R1+0x2558] ;  /* 0x0025580001cb7983 */ /* 0x000ee20000300800 */
[----:B------:R-:W-:-:S03]  /*50110*/  MOV R20, R193 ;  /* 0x000000c100147202 */ /* 0x000fc60000000f00 */
[----:B------:R-:W2:Y:S01]  /*50120*/  LDL.LU R196, [R1+0x2554] ;  /* 0x0025540001c47983 */ /* 0x000ea20000300800 */
[----:B------:R-:W-:-:S03]  /*50130*/  IMAD.MOV.U32 R21, RZ, RZ, R188 ;  /* 0x000000ffff157224 */ /* 0x000fc600078e00bc */
[----:B------:R-:W2:Y:S01]  /*50140*/  LDL.LU R197, [R1+0x2550] ;  /* 0x0025500001c57983 */ /* 0x000ea20000300800 */
[----:B------:R-:W-:-:S03]  /*50150*/  IMAD.MOV.U32 R22, RZ, RZ, R189 ;  /* 0x000000ffff167224 */ /* 0x000fc600078e00bd */
[----:B------:R-:W2:Y:S01]  /*50160*/  LDL.LU R198, [R1+0x254c] ;  /* 0x00254c0001c67983 */ /* 0x000ea20000300800 */
[----:B------:R-:W-:-:S03]  /*50170*/  MOV R23, R190 ;  /* 0x000000be00177202 */ /* 0x000fc60000000f00 */
        /* <DEDUP_REMOVED lines=27> */
[----:B------:R-:W4:Y:S04]  /*50330*/  LDL.LU R199, [R1+0x24f8] ;  /* 0x0024f80001c77983 */ /* 0x000f280000300800 */
[----:B------:R-:W-:Y:S04]  /*50340*/  LDS R8, [R0+0x34500] ;  /* 0x0345000000087984 */ /* 0x000fe80000000800 */
[----:B------:R-:W-:Y:S04]  /*50350*/  LDS R10, [R0+0x36500] ;  /* 0x03650000000a7984 */ /* 0x000fe80000000800 */
[----:B------:R-:W-:Y:S04]  /*50360*/  LDS R9, [R3+0x34500] ;  /* 0x0345000003097984 */ /* 0x000fe80000000800 */
[----:B------:R-:W1:Y:S02]  /*50370*/  LDS R11, [R3+0x36500] ;  /* 0x03650000030b7984 */ /* 0x000e640000000800 */
[----:B-1----:R-:W-:Y:S08]  /*50380*/  HMMA.1688.F32.TF32 R44, R8, R158, R232 ;  /* 0x0000009e082c723c */ /* 0x002ff000000810e8 */
[C---:B--2---:R-:W-:Y:S08]  /*50390*/  HMMA.1688.F32.TF32 R12, R4.reuse, R154, R180 ;  /* 0x0000009a040c723c */ /* 0x044ff000000810b4 */
[C---:B---3--:R-:W-:Y:S08]  /*503a0*/  HMMA.1688.F32.TF32 R40, R4.reuse, R102, R176 ;  /* 0x000000660428723c */ /* 0x048ff000000810b0 */
[C---:B----4-:R-:W-:Y:S11]  /*503b0*/  HMMA.1688.F32.TF32 R36, R4.reuse, R150, R184 ;  /* 0x000000960424723c */ /* 0x050ff600000810b8 */
[----:B------:R-:W-:Y:S04]  /*503c0*/  @!UPT UIADD3 URZ, URZ, URZ, URZ ;  /* 0x0000003f3f3ff290 */ /* 0x000fe8000fffe03f */
        /* <DEDUP_REMOVED lines=28> */
[----:B------:R1:W-:Y:S01]  /*50590*/  STL.64 [R1+0x6f8], R42 ;  /* 0x0006f82a01007387 */ /* 0x0003e20000100a00 */
[----:B------:R-:W-:Y:S03]  /*505a0*/  HMMA.1688.F32.TF32 R4, R4, R110, R224 ;  /* 0x0000006e0404723c */ /* 0x000fe600000810e0 */
[----:B------:R-:W-:Y:S04]  /*505b0*/  STL.64 [R1+0x6e0], R12 ;  /* 0x0006e00c01007387 */ /* 0x000fe80000100a00 */
[----:B------:R-:W-:Y:S01]  /*505c0*/  STL.64 [R1+0x6e8], R14 ;  /* 0x0006e80e01007387 */ /* 0x000fe20000100a00 */
[C---:B-1----:R-:W-:Y:S03]  /*505d0*/  HMMA.1688.F32.TF32 R40, R8.reuse, R106, R236 ;  /* 0x0000006a0828723c */ /* 0x042fe600000810ec */
[----:B------:R-:W-:Y:S04]  /*505e0*/  STL.64 [R1+0x6d0], R36 ;  /* 0x0006d02401007387 */ /* 0x000fe80000100a00 */
[----:B------:R1:W-:Y:S04]  /*505f0*/  STL.64 [R1+0x6d8], R38 ;  /* 0x0006d82601007387 */ /* 0x0003e80000100a00 */
[----:B------:R-:W-:Y:S04]  /*50600*/  LDS R12, [R0+0x34600] ;  /* 0x03460000000c7984 */ /* 0x000fe80000000800 */
[----:B------:R-:W-:Y:S01]  /*50610*/  LDS R14, [R0+0x36600] ;  /* 0x03660000000e7984 */ /* 0x000fe20000000800 */
[C---:B-1----:R-:W-:Y:S03]  /*50620*/  HMMA.1688.F32.TF32 R36, R8.reuse, R162, R228 ;  /* 0x000000a20824723c */ /* 0x042fe600000810e4 */
[----:B------:R-:W-:Y:S04]  /*50630*/  STL.64 [R1+0xb0], R4 ;  /* 0x0000b00401007387 */ /* 0x000fe80000100a00 */
[----:B------:R-:W-:Y:S04]  /*50640*/  STL.64 [R1+0xb8], R6 ;  /* 0x0000b80601007387 */ /* 0x000fe80000100a00 */
[----:B------:R-:W-:Y:S04]  /*50650*/  LDS R13, [R3+0x34600] ;  /* 0x03460000030d7984 */ /* 0x000fe80000000800 */
[----:B------:R-:W1:Y:S04]  /*50660*/  LDS R15, [R3+0x36600] ;  /* 0x03660000030f7984 */ /* 0x000e680000000800 */
[----:B------:R-:W-:Y:S04]  /*50670*/  LDS R4, [R0+0x34700] ;  /* 0x0347000000047984 */ /* 0x000fe80000000800 */
[----:B------:R-:W-:Y:S04]  /*50680*/  LDS R6, [R0+0x36700] ;  /* 0x0367000000067984 */ /* 0x000fe80000000800 */
[----:B------:R-:W-:Y:S04]  /*50690*/  STL.64 [R1+0x90], R36 ;  /* 0x0000902401007387 */ /* 0x000fe80000100a00 */
[----:B------:R2:W-:Y:S04]  /*506a0*/  STL.64 [R1+0x98], R38 ;  /* 0x0000982601007387 */ /* 0x0005e80000100a00 */
[----:B------:R-:W-:Y:S04]  /*506b0*/  LDS R5, [R3+0x34700] ;  /* 0x0347000003057984 */ /* 0x000fe80000000800 */
[----:B------:R-:W3:Y:S01]  /*506c0*/  LDS R7, [R3+0x36700] ;  /* 0x0367000003077984 */ /* 0x000ee20000000800 */
[C---:B--2---:R-:W-:Y:S03]  /*506d0*/  HMMA.1688.F32.TF32 R36, R8.reuse, R102, R32 ;  /* 0x000000660824723c */ /* 0x044fe60000081020 */
[----:B------:R-:W-:Y:S04]  /*506e0*/  LDS R224, [R0+0x38000] ;  /* 0x0380000000e07984 */ /* 0x000fe80000000800 */
[----:B------:R-:W-:Y:S01]  /*506f0*/  LDS R226, [R0+0x3a000] ;  /* 0x03a0000000e27984 */ /* 0x000fe20000000800 */
[C---:B------:R-:W-:Y:S03]  /*50700*/  HMMA.1688.F32.TF32 R32, R8.reuse, R154, R28 ;  /* 0x0000009a0820723c */ /* 0x040fe6000008101c */
[----:B------:R-:W-:Y:S04]  /*50710*/  LDS R225, [R3+0x38000] ;  /* 0x0380000003e17984 */ /* 0x000fe80000000800 */
[----:B------:R-:W-:Y:S01]  /*50720*/  LDS R227, [R3+0x3a000] ;  /* 0x03a0000003e37984 */ /* 0x000fe20000000800 */
[C---:B------:R-:W-:Y:S08]  /*50730*/  HMMA.1688.F32.TF32 R28, R8.reuse, R150, R24 ;  /* 0x00000096081c723c */ /* 0x040ff00000081018 */
        /* <DEDUP_REMOVED lines=17> */
[----:B--2---:R-:W2:Y:S04]  /*50850*/  LDL.LU R20, [R1+0x480] ;  /* 0x0004800001147983 */ /* 0x004ea80000300800 */
[----:B------:R1:W-:Y:S04]  /*50860*/  STL.64 [R1], R16 ;  /* 0x0000001001007387 */ /* 0x0003e80000100a00 */
        /* <DEDUP_REMOVED lines=67> */
[----:B-1----:R-:W4:Y:S04]  /*50ca0*/  LDL.LU R16, [R1+0x470] ;  /* 0x0004700001107983 */ /* 0x002f280000300800 */
        /* <DEDUP_REMOVED lines=8> */
[----:B------:R-:W-:Y:S01]  /*50d30*/  HMMA.1688.F32.TF32 R8, R8, R110, R48 ;  /* 0x0000006e0808723c */ /* 0x000fe20000081030 */
[----:B------:R-:W-:Y:S04]  /*50d40*/  STL.64 [R1+0x2448], R246 ;  /* 0x002448f601007387 */ /* 0x000fe80000100a00 */
[----:B------:R-:W-:Y:S04]  /*50d50*/  STL.64 [R1+0x2440], R244 ;  /* 0x002440f401007387 */ /* 0x000fe80000100a00 */
[----:B------:R-:W-:Y:S04]  /*50d60*/  STL [R1+0x2404], R68 ;  /* 0x0024044401007387 */ /* 0x000fe80000100800 */
[----:B------:R-:W-:Y:S04]  /*50d70*/  STL [R1+0x2400], R69 ;  /* 0x0024004501007387 */ /* 0x000fe80000100800 */
[----:B------:R-:W-:Y:S04]  /*50d80*/  STL [R1+0x23fc], R70 ;  /* 0x0023fc4601007387 */ /* 0x000fe80000100800 */
[----:B------:R-:W-:Y:S04]  /*50d90*/  STL [R1+0x23f8], R71 ;  /* 0x0023f84701007387 */ /* 0x000fe80000100800 */
[----:B------:R-:W-:Y:S01]  /*50da0*/  STL.64 [R1+0x630], R60 ;  /* 0x0006303c01007387 */ /* 0x000fe20000100a00 */
[C---:B------:R-:W-:Y:S03]  /*50db0*/  HMMA.1688.F32.TF32 R48, R12.reuse, R162, R44 ;  /* 0x000000a20c30723c */ /* 0x040fe6000008102c */
[----:B------:R-:W-:Y:S04]  /*50dc0*/  STL.64 [R1+0x638], R62 ;  /* 0x0006383e01007387 */ /* 0x000fe80000100a00 */
        /* <DEDUP_REMOVED lines=9> */
[----:B------:R-:W-:Y:S04]  /*50e60*/  STL.64 [R1+0x6c8], R50 ;  /* 0x0006c83201007387 */ /* 0x000fe80000100a00 */
[----:B------:R-:W-:Y:S01]  /*50e70*/  STL.64 [R1+0x6b0], R44 ;  /* 0x0006b02c01007387 */ /* 0x000fe20000100a00 */
[C---:B------:R-:W-:Y:S03]  /*50e80*/  HMMA.1688.F32.TF32 R40, R12.reuse, R102, R36 ;  /* 0x000000660c28723c */ /* 0x040fe60000081024 */
[----:B------:R-:W-:Y:S05]  /*50e90*/  STL.64 [R1+0x6b8], R46 ;  /* 0x0006b82e01007387 */ /* 0x000fea0000100a00 */
[C---:B------:R-:W-:Y:S04]  /*50ea0*/  HMMA.1688.F32.TF32 R36, R12.reuse, R154, R88 ;  /* 0x0000009a0c24723c */ /* 0x040fe80000081058 */
[----:B------:R-:W-:Y:S04]  /*50eb0*/  STL.64 [R1+0x6a0], R8 ;  /* 0x0006a00801007387 */ /* 0x000fe80000100a00 */
[----:B------:R1:W-:Y:S02]  /*50ec0*/  STL.64 [R1+0x6a8], R10 ;  /* 0x0006a80a01007387 */ /* 0x0003e40000100a00 */
[C---:B-1----:R-:W-:Y:S05]  /*50ed0*/  HMMA.1688.F32.TF32 R8, R12.reuse, R150, R236 ;  /* 0x000000960c08723c */ /* 0x042fea00000810ec */
[----:B------:R-:W-:Y:S04]  /*50ee0*/  STL.64 [R1+0x690], R40 ;  /* 0x0006902801007387 */ /* 0x000fe80000100a00 */
[----:B------:R-:W-:Y:S01]  /*50ef0*/  STL.64 [R1+0x698], R42 ;  /* 0x0006982a01007387 */ /* 0x000fe20000100a00 */
[----:B------:R-:W-:Y:S11]  /*50f00*/  HMMA.1688.F32.TF32 R32, R12, R146, R32 ;  /* 0x000000920c20723c */ /* 0x000ff60000081020 */
[----:B------:R-:W-:Y:S02]  /*50f10*/  @!UPT UIADD3 URZ, URZ, URZ, URZ ;  /* 0x0000003f3f3ff290 */ /* 0x000fe4000fffe03f */
[----:B------:R-:W-:Y:S01]  /*50f20*/  STL.64 [R1+0x670], R8 ;  /* 0x0006700801007387 */ /* 0x000fe20000100a00 */
[----:B------:R-:W-:-:S03]  /*50f30*/  IMAD.MOV.U32 R68, RZ, RZ, R11 ;  /* 0x000000ffff447224 */ /* 0x000fc600078e000b */
[----:B------:R-:W-:Y:S04]  /*50f40*/  STL.64 [R1+0x680], R36 ;  /* 0x0006802401007387 */ /* 0x000fe80000100a00 */
[----:B------:R-:W-:Y:S04]  /*50f50*/  STL.64 [R1+0x688], R38 ;  /* 0x0006882601007387 */ /* 0x000fe80000100a00 */
[----:B------:R1:W-:Y:S02]  /*50f60*/  STL [R1+0x678], R10 ;  /* 0x0006780a01007387 */ /* 0x0003e40000100800 */
[C---:B-1----:R-:W-:Y:S02]  /*50f70*/  HMMA.1688.F32.TF32 R8, R12.reuse, R142, R28 ;  /* 0x0000008e0c08723c */ /* 0x042fe4000008101c */
[----:B------:R1:W-:Y:S06]  /*50f80*/  STL [R1+0x2408], R68 ;  /* 0x0024084401007387 */ /* 0x0003ec0000100800 */
[----:B------:R-:W-:Y:S11]  /*50f90*/  HMMA.1688.F32.TF32 R24, R12, R138, R24 ;  /* 0x0000008a0c18723c */ /* 0x000ff60000081018 */
[----:B------:R-:W-:Y:S04]  /*50fa0*/  @!UPT UIADD3 URZ, URZ, URZ, URZ ;  /* 0x0000003f3f3ff290 */ /* 0x000fe8000fffe03f */
[----:B------:R-:W-:Y:S01]  /*50fb0*/  STL.64 [R1+0x660], R8 ;  /* 0x0006600801007387 */ /* 0x000fe20000100a00 */
[----:B-1----:R-:W-:-:S03]  /*50fc0*/  MOV R68, R11 ;  /* 0x0000000b00447202 */ /* 0x002fc60000000f00 */
[----:B------:R-:W-:Y:S04]  /*50fd0*/  STL.64 [R1+0x360], R32 ;  /* 0x0003602001007387 */ /* 0x000fe80000100a00 */
[----:B------:R-:W-:Y:S04]  /*50fe0*/  STL.64 [R1+0x368], R34 ;  /* 0x0003682201007387 */ /* 0x000fe80000100a00 */
[----:B------:R1:W-:Y:S02]  /*50ff0*/  STL [R1+0x668], R10 ;  /* 0x0006680a01007387 */ /* 0x0003e40000100800 */
[C---:B-1----:R-:W-:Y:S02]  /*51000*/  HMMA.1688.F32.TF32 R8, R12.reuse, R134, R20 ;  /* 0x000000860c08723c */ /* 0x042fe40000081014 */
[----:B------:R-:W-:Y:S04]  /*51010*/  STL [R1+0x240c], R68 ;  /* 0x00240c4401007387 */ /* 0x000fe80000100800 */
[----:B------:R-:W-:Y:S04]  /*51020*/  STL.64 [R1+0x340], R24 ;  /* 0x0003401801007387 */ /* 0x000fe80000100a00 */
[----:B------:R-:W-:Y:S11]  /*51030*/  STL.64 [R1+0x348], R26 ;  /* 0x0003481a01007387 */ /* 0x000ff60000100a00 */
[----:B------:R-:W-:Y:S02]  /*51040*/  @!UPT UIADD3 URZ, URZ, URZ, URZ ;  /* 0x0000003f3f3ff290 */ /* 0x000fe4000fffe03f */
[----:B------:R1:W-:Y:S01]  /*51050*/  STL [R1+0x33c], R11 ;  /* 0x00033c0b01007387 */ /* 0x0003e20000100800 */
[----:B------:R-:W-:Y:S01]  /*51060*/  IMAD.MOV.U32 R69, RZ, RZ, R8 ;  /* 0x000000ffff457224 */ /* 0x000fe200078e0008 */
[----:B------:R-:W-:Y:S01]  /*51070*/  MOV R71, R10 ;  /* 0x0000000a00477202 */ /* 0x000fe20000000f00 */
[----:B------:R-:W-:Y:S02]  /*51080*/  IMAD.MOV.U32 R70, RZ, RZ, R9 ;  /* 0x000000ffff467224 */ /* 0x000fe400078e0009 */
[----:B-1----:R-:W-:Y:S02]  /*51090*/  HMMA.1688.F32.TF32 R8, R12, R130, R16 ;  /* 0x000000820c08723c */ /* 0x002fe40000081010 */
[----:B------:R-:W-:Y:S04]  /*510a0*/  STL [R1+0x2418], R71 ;  /* 0x0024184701007387 */ /* 0x000fe80000100800 */
[----:B------:R-:W-:Y:S01]  /*510b0*/  STL [R1+0x2414], R70 ;  /* 0x0024144601007387 */ /* 0x000fe20000100800 */
[----:B------:R-:W-:-:S03]  /*510c0*/  IMAD.MOV.U32 R16, RZ, RZ, R161 ;  /* 0x000000ffff107224 */ /* 0x000fc600078e00a1 */
[----:B------:R-:W-:Y:S01]  /*510d0*/  STL [R1+0x2410], R69 ;  /* 0x0024104501007387 */ /* 0x000fe20000100800 */
[----:B------:R-:W-:Y:S11]  /*510e0*/  MOV R17, R252 ;  /* 0x000000fc00117202 */ /* 0x000ff60000000f00 */
[----:B------:R-:W-:Y:S01]  /*510f0*/  @!UPT UIADD3 URZ, URZ, URZ, URZ ;  /* 0x0000003f3f3ff290 */ /* 0x000fe2000fffe03f */
[----:B------:R-:W-:Y:S04]  /*51100*/  STL.64 [R1+0x650], R8 ;  /* 0x0006500801007387 */ /* 0x000fe80000100a00 */
[----:B------:R1:W-:Y:S04]  /*51110*/  STL [R1+0x658], R10 ;  /* 0x0006580a01007387 */ /* 0x0003e80000100800 */
[----:B------:R-:W2:Y:S04]  /*51120*/  LDL.LU R161, [R1+0x24f4] ;  /* 0x0024f40001a17983 */ /* 0x000ea80000300800 */
[----:B------:R-:W3:Y:S04]  /*51130*/  LDL.LU R252, [R1+0x24f0] ;  /* 0x0024f00001fc7983 */ /* 0x000ee80000300800 */
        /* <DEDUP_REMOVED lines=26> */
[----:B------:R-:W-:-:S05]  /*512e0*/  IMAD.MOV.U32 R68, RZ, RZ, R11 ;  /* 0x000000ffff447224 */ /* 0x000fca00078e000b */
[----:B------:R-:W-:Y:S01]  /*512f0*/  STL [R1+0x241c], R68 ;  /* 0x00241c4401007387 */ /* 0x000fe20000100800 */
[----:B------:R-:W-:Y:S01]  /*51300*/  MOV R23, R2 ;  /* 0x0000000200177202 */ /* 0x000fe20000000f00 */
[----:B------:R-:W-:Y:S01]  /*51310*/  IMAD.MOV.U32 R24, RZ, RZ, R160 ;  /* 0x000000ffff187224 */ /* 0x000fe200078e00a0 */
[----:B------:R-:W-:Y:S01]  /*51320*/  MOV R25, R157 ;  /* 0x0000009d00197202 */ /* 0x000fe20000000f00 */
[----:B------:R-:W-:Y:S02]  /*51330*/  IMAD.MOV.U32 R26, RZ, RZ, R156 ;  /* 0x000000ffff1a7224 */ /* 0x000fe400078e009c */
[----:B------:R-:W-:Y:S01]  /*51340*/  IMAD.MOV.U32 R27, RZ, RZ, R105 ;  /* 0x000000ffff1b7224 */ /* 0x000fe200078e0069 */
[----:B------:R-:W-:Y:S01]  /*51350*/  MOV R20, R104 ;  /* 0x0000006800147202 */ /* 0x000fe20000000f00 */
[----:B------:R-:W-:Y:S02]  /*51360*/  IMAD.MOV.U32 R21, RZ, RZ, R101 ;  /* 0x000000ffff157224 */ /* 0x000fe400078e0065 */
[----:B------:R-:W-:-:S03]  /*51370*/  IMAD.MOV.U32 R22, RZ, RZ, R100 ;  /* 0x000000ffff167224 */ /* 0x000fc600078e0064 */
[C---:B------:R-:W-:Y:S08]  /*51380*/  HMMA.1688.F32.TF32 R104, R4.reuse, R106, R24 ;  /* 0x0000006a0468723c */ /* 0x040ff00000081018 */
[----:B------:R-:W-:Y:S07]  /*51390*/  HMMA.1688.F32.TF32 R100, R4, R102, R20 ;  /* 0x000000660464723c */ /* 0x000fee0000081014 */
[----:B------:R-:W-:Y:S01]  /*513a0*/  IMAD.MOV.U32 R20, RZ, RZ, R144 ;  /* 0x000000ffff147224 */ /* 0x000fe200078e0090 */
[----:B------:R-:W-:Y:S01]  /*513b0*/  MOV R21, R145 ;  /* 0x0000009100157202 */ /* 0x000fe20000000f00 */
[----:B------:R-:W-:-:S02]  /*513c0*/  IMAD.MOV.U32 R22, RZ, RZ, R148 ;  /* 0x000000ffff167224 */ /* 0x000fc400078e0094 */
[----:B------:R-:W-:Y:S01]  /*513d0*/  IMAD.MOV.U32 R23, RZ, RZ, R149 ;  /* 0x000000ffff177224 */ /* 0x000fe200078e0095 */
[C---:B-1----:R-:W-:Y:S11]  /*513e0*/  HMMA.1688.F32.TF32 R8, R12.reuse, R126, R40 ;  /* 0x0000007e0c08723c */ /* 0x042ff60000081028 */
[----:B------:R-:W-:Y:S11]  /*513f0*/  @!UPT UIADD3 URZ, URZ, URZ, URZ ;  /* 0x0000003f3f3ff290 */ /* 0x000ff6000fffe03f */
[----:B------:R-:W-:Y:S01]  /*51400*/  @!UPT UIADD3 URZ, URZ, URZ, URZ ;  /* 0x0000003f3f3ff290 */ /* 0x000fe2000fffe03f */
[----:B------:R2:W-:Y:S01]  /*51410*/  STL [R1+0x310], R8 ;  /* 0x0003100801007387 */ /* 0x0005e20000100800 */
[----:B------:R-:W-:Y:S01]  /*51420*/  IMAD.MOV.U32 R71, RZ, RZ, R9 ;  /* 0x000000ffff477224 */ /* 0x000fe200078e0009 */
[----:B------:R-:W-:Y:S01]  /*51430*/  MOV R69, R11 ;  /* 0x0000000b00457202 */ /* 0x000fe20000000f00 */
[----:B------:R-:W-:Y:S02]  /*51440*/  IMAD.MOV.U32 R70, RZ, RZ, R10 ;  /* 0x000000ffff467224 */ /* 0x000fe400078e000a */
[----:B--2---:R-:W-:Y:S02]  /*51450*/  HMMA.1688.F32.TF32 R8, R12, R122, R96 ;  /* 0x0000007a0c08723c */ /* 0x004fe40000081060 */
[----:B------:R-:W-:Y:S04]  /*51460*/  STL [R1+0x2428], R69 ;  /* 0x0024284501007387 */ /* 0x000fe80000100800 */
[----:B------:R-:W-:Y:S04]  /*51470*/  STL [R1+0x2424], R70 ;  /* 0x0024244601007387 */ /* 0x000fe80000100800 */
[----:B------:R-:W-:Y:S11]  /*51480*/  STL [R1+0x2420], R71 ;  /* 0x0024204701007387 */ /* 0x000ff60000100800 */
[----:B------:R-:W-:Y:S02]  /*51490*/  @!UPT UIADD3 URZ, URZ, URZ, URZ ;  /* 0x0000003f3f3ff290 */ /* 0x000fe4000fffe03f */
[----:B------:R-:W-:Y:S01]  /*514a0*/  STL.64 [R1+0x640], R8 ;  /* 0x0006400801007387 */ /* 0x000fe20000100a00 */
[----:B------:R-:W-:-:S03]  /*514b0*/  IMAD.MOV.U32 R68, RZ, RZ, R11 ;  /* 0x000000ffff447224 */ /* 0x000fc600078e000b */
[----:B------:R3:W-:Y:S02]  /*514c0*/  STL [R1+0x648], R10 ;  /* 0x0006480a01007387 */ /* 0x0007e40000100800 */
[----:B---3--:R-:W-:Y:S01]  /*514d0*/  HMMA.1688.F32.TF32 R8, R12, R118, R36 ;  /* 0x000000760c08723c */ /* 0x008fe20000081024 */
[----:B------:R-:W-:Y:S01]  /*514e0*/  MOV R34, R252 ;  /* 0x000000fc00227202 */ /* 0x000fe20000000f00 */
[----:B------:R-:W-:Y:S01]  /*514f0*/  STL [R1+0x242c], R68 ;  /* 0x00242c4401007387 */ /* 0x000fe20000100800 */
[----:B------:R-:W-:-:S05]  /*51500*/  IMAD.MOV.U32 R35, RZ, RZ, R161 ;  /* 0x000000ffff237224 */ /* 0x000fca00078e00a1 */
[----:B------:R-:W-:Y:S11]  /*51510*/  HMMA.1688.F32.TF32 R36, R12, R114, R88 ;  /* 0x000000720c24723c */ /* 0x000ff60000081058 */
[----:B------:R-:W-:Y:S04]  /*51520*/  @!UPT UIADD3 URZ, URZ, URZ, URZ ;  /* 0x0000003f3f3ff290 */ /* 0x000fe8000fffe03f */
[----:B------:R1:W-:Y:S01]  /*51530*/  STL.64 [R1+0x2f0], R8 ;  /* 0x0002f00801007387 */ /* 0x0003e20000100a00 */
[----:B------:R-:W-:Y:S01]  /*51540*/  IMAD.MOV.U32 R252, RZ, RZ, R10 ;  /* 0x000000fffffc7224 */ /* 0x000fe200078e000a */
[----:B------:R-:W-:Y:S01]  /*51550*/  MOV R2, R11 ;  /* 0x0000000b00027202 */ /* 0x000fe20000000f00 */
[----:B----4-:R-:W-:Y:S08]  /*51560*/  HMMA.1688.F32.TF32 R160, R4, R162, R32 ;  /* 0x000000a204a0723c */ /* 0x010ff00000081020 */
[----:B-1----:R-:W-:Y:S08]  /*51570*/  HMMA.1688.F32.TF32 R8, R12, R110, R236 ;  /* 0x0000006e0c08723c */ /* 0x002ff000000810ec */
[----:B------:R-:W-:Y:S01]  /*51580*/  HMMA.1688.F32.TF32 R156, R4, R158, R28 ;  /* 0x0000009e049c723c */ /* 0x000fe2000008101c */
[----:B------:R1:W-:Y:S04]  /*51590*/  STL.64 [R1+0x2b0], R36 ;  /* 0x0002b02401007387 */ /* 0x0003e80000100a00 */
[----:B------:R2:W-:Y:S11]  /*515a0*/  STL.64 [R1+0x2b8], R38 ;  /* 0x0002b82601007387 */ /* 0x0005f60000100a00 */
[----:B------:R-:W-:Y:S01]  /*515b0*/  MOV R70, R10 ;  /* 0x0000000a00467202 */ /* 0x000fe20000000f00 */
[----:B------:R-:W-:-:S02]  /*515c0*/  IMAD.MOV.U32 R71, RZ, RZ, R11 ;  /* 0x000000ffff477224 */ /* 0x000fc400078e000b */
[----:B------:R-:W-:Y:S02]  /*515d0*/  IMAD.MOV.U32 R68, RZ, RZ, R8 ;  /* 0x000000ffff447224 */ /* 0x000fe400078e0008 */
[----:B------:R-:W-:Y:S01]  /*515e0*/  IMAD.MOV.U32 R69, RZ, RZ, R9 ;  /* 0x000000ffff457224 */ /* 0x000fe200078e0009 */
        /* <DEDUP_REMOVED lines=35> */
[----:B------:R-:W2:Y:S01]  /*51820*/  LDL.LU R89, [R1+0x324] ;  /* 0x0003240001597983 */ /* 0x000ea20000300800 */
[----:B------:R-:W-:-:S02]  /*51830*/  IMAD.MOV.U32 R18, RZ, RZ, R153 ;  /* 0x000000ffff127224 */ /* 0x000fc400078e0099 */
[----:B------:R-:W-:Y:S02]  /*51840*/  IMAD.MOV.U32 R19, RZ, RZ, R152 ;  /* 0x000000ffff137224 */ /* 0x000fe400078e0098 */
[----:B------:R-:W-:-:S05]  /*51850*/  IMAD.MOV.U32 R34, RZ, RZ, R141 ;  /* 0x000000ffff227224 */ /* 0x000fca00078e008d */
[----:B------:R-:W-:Y:S01]  /*51860*/  HMMA.1688.F32.TF32 R152, R4, R154, R16 ;  /* 0x0000009a0498723c */ /* 0x000fe20000081010 */
[----:B------:R-:W-:Y:S01]  /*51870*/  IMAD.MOV.U32 R35, RZ, RZ, R140 ;  /* 0x000000ffff237224 */ /* 0x000fe200078e008c */
[----:B------:R-:W-:Y:S01]  /*51880*/  MOV R28, R137 ;  /* 0x00000089001c7202 */ /* 0x000fe20000000f00 */
        /* <DEDUP_REMOVED lines=9> */
[----:B------:R-:W-:Y:S01]  /*51920*/  HMMA.1688.F32.TF32 R120, R4, R122, R28 ;  /* 0x0000007a0478723c */ /* 0x000fe2000008101c */
[----:B------:R-:W-:Y:S02]  /*51930*/  IMAD.MOV.U32 R18, RZ, RZ, R117 ;  /* 0x000000ffff127224 */ /* 0x000fe400078e0075 */
[----:B------:R-:W-:-:S05]  /*51940*/  IMAD.MOV.U32 R19, RZ, RZ, R116 ;  /* 0x000000ffff137224 */ /* 0x000fca00078e0074 */
[C---:B------:R-:W-:Y:S01]  /*51950*/  HMMA.1688.F32.TF32 R116, R4.reuse, R118, R24 ;  /* 0x000000760474723c */ /* 0x040fe20000081018 */
[----:B------:R-:W-:Y:S07]  /*51960*/  STL.64 [R1+0x2340], R154 ;  /* 0x0023409a01007387 */ /* 0x000fee0000100a00 */
[----:B------:R-:W-:Y:S01]  /*51970*/  HMMA.1688.F32.TF32 R212, R4, R114, R20 ;  /* 0x0000007204d4723c */ /* 0x000fe20000081014 */
[----:B------:R-:W-:Y:S01]  /*51980*/  STL.64 [R1+0x2338], R152 ;  /* 0x0023389801007387 */ /* 0x000fe20000100a00 */
[----:B---3--:R-:W-:Y:S01]  /*51990*/  MOV R33, R144 ;  /* 0x0000009000217202 */ /* 0x008fe20000000f00 */
[----:B----4-:R-:W-:-:S02]  /*519a0*/  IMAD.MOV.U32 R32, RZ, RZ, R145 ;  /* 0x000000ffff207224 */ /* 0x010fc400078e0091 */
[----:B------:R-:W-:Y:S01]  /*519b0*/  IMAD.MOV.U32 R91, RZ, RZ, R148 ;  /* 0x000000ffff5b7224 */ /* 0x000fe200078e0094 */
[----:B------:R-:W-:-:S04]  /*519c0*/  MOV R90, R149 ;  /* 0x00000095005a7202 */ /* 0x000fc80000000f00 */
[C---:B------:R-:W-:Y:S08]  /*519d0*/  HMMA.1688.F32.TF32 R124, R4.reuse, R126, R32 ;  /* 0x0000007e047c723c */ /* 0x040ff00000081020 */
[C---:B------:R-:W-:Y:S01]  /*519e0*/  HMMA.1688.F32.TF32 R128, R4.reuse, R130, R236 ;  /* 0x000000820480723c */ /* 0x040fe200000810ec */
[----:B------:R-:W-:Y:S01]  /*519f0*/  MOV R176, R113 ;  /* 0x0000007100b07202 */ /* 0x000fe20000000f00 */
[----:B------:R-:W-:Y:S01]  /*51a00*/  IMAD.MOV.U32 R177, RZ, RZ, R112 ;  /* 0x000000ffffb17224 */ /* 0x000fe200078e0070 */
[----:B------:R-:W-:Y:S01]  /*51a10*/  MOV R179, R108 ;  /* 0x0000006c00b37202 */ /* 0x000fe20000000f00 */
[----:B------:R-:W-:Y:S01]  /*51a20*/  IMAD.MOV.U32 R178, RZ, RZ, R109 ;  /* 0x000000ffffb27224 */ /* 0x000fe200078e006d */
[----:B------:R-:W-:Y:S03]  /*51a30*/  LDS R236, [R0+0x38100] ;  /* 0x0381000000ec7984 */ /* 0x000fe60000000800 */
[C---:B------:R-:W-:Y:S01]  /*51a40*/  HMMA.1688.F32.TF32 R140, R4.reuse, R142, R96 ;  /* 0x0000008e048c723c */ /* 0x040fe20000081060 */
[----:B------:R-:W-:Y:S04]  /*51a50*/  LDS R238, [R0+0x3a100] ;  /* 0x03a1000000ee7984 */ /* 0x000fe80000000800 */
[----:B------:R-:W-:Y:S03]  /*51a60*/  LDS R237, [R3+0x38100] ;  /* 0x0381000003ed7984 */ /* 0x000fe60000000800 */
[C---:B------:R-:W-:Y:S01]  /*51a70*/  HMMA.1688.F32.TF32 R148, R4.reuse, R150, R44 ;  /* 0x000000960494723c */ /* 0x040fe2000008102c */
[----:B------:R-:W-:Y:S07]  /*51a80*/  LDS R239, [R3+0x3a100] ;  /* 0x03a1000003ef7984 */ /* 0x000fee0000000800 */
[C---:B------:R-:W-:Y:S08]  /*51a90*/  HMMA.1688.F32.TF32 R144, R4.reuse, R146, R40 ;  /* 0x000000920490723c */ /* 0x040ff00000081028 */
[C---:B--2---:R-:W-:Y:S08]  /*51aa0*/  HMMA.1688.F32.TF32 R136, R4.reuse, R138, R36 ;  /* 0x0000008a0488723c */ /* 0x044ff00000081024 */
        /* <DEDUP_REMOVED lines=25> */
[----:B------:R-:W3:Y:S04]  /*51c40*/  LDL R67, [R1+0x1e6c] ;  /* 0x001e6c0001437983 */ /* 0x000ee80000100800 */
        /* <DEDUP_REMOVED lines=19> */
[----:B------:R-:W4:Y:S01]  /*51d80*/  LDL.LU R75, [R1+0x96c] ;  /* 0x00096c00014b7983 */ /* 0x000f220000300800 */
[----:B------:R-:W-:Y:S11]  /*51d90*/  HMMA.1688.F32.TF32 R232, R4, R110, R16 ;  /* 0x0000006e04e8723c */ /* 0x000ff60000081010 */
[----:B------:R-:W-:Y:S11]  /*51da0*/  @!UPT UIADD3 URZ, URZ, URZ, URZ ;  /* 0x0000003f3f3ff290 */ /* 0x000ff6000fffe03f */
[----:B------:R-:W-:Y:S01]  /*51db0*/  @!UPT UIADD3 URZ, URZ, URZ, URZ ;  /* 0x0000003f3f3ff290 */ /* 0x000fe2000fffe03f */
[----:B------:R-:W-:Y:S04]  /*51dc0*/  STL.64 [R1+0x23f0], R234 ;  /* 0x0023f0ea01007387 */ /* 0x000fe80000100a00 */
[----:B------:R-:W-:Y:S04]  /*51dd0*/  STL.64 [R1+0x23e8], R232 ;  /* 0x0023e8e801007387 */ /* 0x000fe80000100a00 */
[----:B---3--:R-:W2:Y:S04]  /*51de0*/  LDSM.16.M88.4 R4, [R67+0x40180] ;  /* 0x040180004304783b */ /* 0x008ea80000000200 */
[----:B------:R-:W-:Y:S04]  /*51df0*/  LDSM.16.M88.4 R8, [R67+0x41180] ;  /* 0x041180004308783b */ /* 0x000fe80000000200 */
[----:B------:R-:W1:Y:S04]  /*51e00*/  LDSM.16.M88.4 R12, [R67+0x42180] ;  /* 0x04218000430c783b */ /* 0x000e680000000200 */
[----:B------:R-:W3:Y:S04]  /*51e10*/  LDSM.16.M88.4 R16, [R67+0x43180] ;  /* 0x043180004310783b */ /* 0x000ee80000000200 */
[----:B------:R-:W1:Y:S04]  /*51e20*/  LDSM.16.M88.4 R20, [R67+0x44180] ;  /* 0x044180004314783b */ /* 0x000e680000000200 */
[----:B------:R-:W-:Y:S04]  /*51e30*/  LDSM.16.M88.4 R24, [R67+0x45180] ;  /* 0x045180004318783b */ /* 0x000fe80000000200 */
        /* <DEDUP_REMOVED lines=9> */
[----:B------:R-:W3:Y:S01]  /*51ed0*/  LDSM.16.M88.4 R64, [R67+0x4f180] ;  /* 0x04f180004340783b */ /* 0x000ee20000000200 */
[C---:B--2---:R-:W-:Y:S08]  /*51ee0*/  HMMA.1688.F32.TF32 R228, R224.reuse, R4, R80 ;  /* 0x00000004e0e4723c */ /* 0x044ff00000081050 */
[C---:B-1----:R-:W-:Y:S08]  /*51ef0*/  HMMA.1688.F32.TF32 R76, R224.reuse, R12, R76 ;  /* 0x0000000ce04c723c */ /* 0x042ff0000008104c */
[C---:B----4-:R-:W-:Y:S08]  /*51f00*/  HMMA.1688.F32.TF32 R72, R224.reuse, R8, R72 ;  /* 0x00000008e048723c */ /* 0x050ff00000081048 */
[C---:B---3--:R-:W-:Y:S08]  /*51f10*/  HMMA.1688.F32.TF32 R80, R224.reuse, R16, R92 ;  /* 0x00000010e050723c */ /* 0x048ff0000008105c */
[C---:B------:R-:W-:Y:S01]  /*51f20*/  HMMA.1688.F32.TF32 R84, R224.reuse, R20, R96 ;  /* 0x00000014e054723c */ /* 0x040fe20000081060 */
[----:B------:R-:W-:Y:S04]  /*51f30*/  STL [R1+0x21ec], R66 ;  /* 0x0021ec4201007387 */ /* 0x000fe80000100800 */
[----:B------:R-:W-:Y:S04]  /*51f40*/  STL [R1+0x21e8], R67 ;  /* 0x0021e84301007387 */ /* 0x000fe80000100800 */
        /* <DEDUP_REMOVED lines=50> */
[C---:B------:R-:W-:Y:S11]  /*52270*/  HMMA.1688.F32.TF32 R88, R224.reuse, R24, R88 ;  /* 0x00000018e058723c */ /* 0x040ff60000081058 */
[----:B------:R-:W-:Y:S11]  /*52280*/  @!UPT UIADD3 URZ, URZ, URZ, URZ ;  /* 0x0000003f3f3ff290 */ /* 0x000ff6000fffe03f */
[----:B------:R-:W-:Y:S01]  /*52290*/  @!UPT UIADD3 URZ, URZ, URZ, URZ ;  /* 0x0000003f3f3ff290 */ /* 0x000fe2000fffe03f */
[----:B------:R-:W-:Y:S04]  /*522a0*/  STL.64 [R1+0x24b8], R90 ;  /* 0x0024b85a01007387 */ /* 0x000fe80000100a00 */
[----:B------:R-:W-:Y:S01]  /*522b0*/  STL.64 [R1+0x24b0], R88 ;  /* 0x0024b05801007387 */ /* 0x000fe20000100a00 */
[C---:B----4-:R-:W-:Y:S08]  /*522c0*/  HMMA.1688.F32.TF32 R92, R224.reuse, R28, R92 ;  /* 0x0000001ce05c723c */ /* 0x050ff0000008105c */
[C---:B---3--:R-:W-:Y:S11]  /*522d0*/  HMMA.1688.F32.TF32 R96, R224.reuse, R32, R96 ;  /* 0x00000020e060723c */ /* 0x048ff60000081060 */
[----:B------:R-:W-:Y:S04]  /*522e0*/  @!UPT UIADD3 URZ, URZ, URZ, URZ ;  /* 0x0000003f3f3ff290 */ /* 0x000fe8000fffe03f */
        /* <DEDUP_REMOVED lines=10> */
[C---:B--2---:R-:W-:Y:S03]  /*52390*/  HMMA.1688.F32.TF32 R208, R224.reuse, R52, R240 ;  /* 0x00000034e0d0723c */ /* 0x044fe600000810f0 */
[----:B------:R-:W-:Y:S04]  /*523a0*/  STL.64 [R1+0x24d8], R98 ;  /* 0x0024d86201007387 */ /* 0x000fe80000100a00 */
[----:B------:R-:W-:Y:S04]  /*523b0*/  STL.64 [R1+0x24d0], R96 ;  /* 0x0024d06001007387 */ /* 0x000fe80000100a00 */
[----:B------:R-:W2:Y:S04]  /*523c0*/  LDL.LU R240, [R1+0x1c0] ;  /* 0x0001c00001f07983 */ /* 0x000ea80000300800 */
        /* <DEDUP_REMOVED lines=10> */
[----:B------:R-:W2:Y:S04]  /*52470*/  LDL.LU R172, [R1+0x1b0] ;  /* 0x0001b00001ac7983 */ /* 0x000ea80000300800 */
[----:B------:R-:W2:Y:S04]  /*52480*/  LDL.LU R173, [R1+0x1b4] ;  /* 0x0001b40001ad7983 */ /* 0x000ea80000300800 */
[----:B------:R-:W2:Y:S04]  /*52490*/  LDL.LU R174, [R1+0x1b8] ;  /* 0x0001b80001ae7983 */ /* 0x000ea80000300800 */
[----:B------:R-:W2:Y:S01]  /*524a0*/  LDL.LU R175, [R1+0x1bc] ;  /* 0x0001bc0001af7983 */ /* 0x000ea20000300800 */
[C---:B------:R-:W-:Y:S09]  /*524b0*/  HMMA.1688.F32.TF32 R196, R236.reuse, R12, R176 ;  /* 0x0000000cecc4723c */ /* 0x040ff200000810b0 */
[----:B------:R-:W-:Y:S04]  /*524c0*/  STL [R1+0x21fc], R224 ;  /* 0x0021fce001007387 */ /* 0x000fe80000100800 */
[----:B------:R-:W-:Y:S04]  /*524d0*/  STL [R1+0x21f8], R225 ;  /* 0x0021f8e101007387 */ /* 0x000fe80000100800 */
[----:B------:R-:W-:Y:S04]  /*524e0*/  STL [R1+0x21f4], R226 ;  /* 0x0021f4e201007387 */ /* 0x000fe80000100800 */
[----:B------:R-:W-:Y:S01]  /*524f0*/  STL [R1+0x21f0], R227 ;  /* 0x0021f0e301007387 */ /* 0x000fe20000100800 */
[C---:B---3--:R-:W-:Y:S08]  /*52500*/  HMMA.1688.F32.TF32 R204, R236.reuse, R4, R184 ;  /* 0x00000004eccc723c */ /* 0x048ff000000810b8 */
[C---:B----4-:R-:W-:Y:S11]  /*52510*/  HMMA.1688.F32.TF32 R200, R236.reuse, R8, R180 ;  /* 0x00000008ecc8723c */ /* 0x050ff600000810b4 */
[----:B------:R-:W-:Y:S04]  /*52520*/  @!UPT UIADD3 URZ, URZ, URZ, URZ ;  /* 0x0000003f3f3ff290 */ /* 0x000fe8000fffe03f */
        /* <DEDUP_REMOVED lines=21> */
[----:B------:R-:W-:Y:S04]  /*52680*/  STL [R1+0x222c], R192 ;  /* 0x00222cc001007387 */ /* 0x000fe80000100800 */
[----:B------:R-:W-:Y:S04]  /*52690*/  STL [R1+0x2228], R193 ;  /* 0x002228c101007387 */ /* 0x000fe80000100800 */
[----:B------:R-:W-:Y:S04]  /*526a0*/  STL [R1+0x2224], R194 ;  /* 0x002224c201007387 */ /* 0x000fe80000100800 */
[----:B------:R-:W-:Y:S01]  /*526b0*/  STL [R1+0x2220], R195 ;  /* 0x002220c301007387 */ /* 0x000fe20000100800 */
        /* <DEDUP_REMOVED lines=22> */
[C---:B---3--:R-:W-:Y:S11]  /*52820*/  HMMA.1688.F32.TF32 R180, R236.reuse, R28, R240 ;  /* 0x0000001cecb4723c */ /* 0x048ff600000810f0 */
[----:B------:R-:W-:Y:S04]  /*52830*/  @!UPT UIADD3 URZ, URZ, URZ, URZ ;  /* 0x0000003f3f3ff290 */ /* 0x000fe8000fffe03f */
[----:B------:R-:W-:Y:S04]  /*52840*/  STL [R1+0x224c], R184 ;  /* 0x00224cb801007387 */ /* 0x000fe80000100800 */
[----:B------:R-:W-:Y:S04]  /*52850*/  STL [R1+0x2248], R185 ;  /* 0x002248b901007387 */ /* 0x000fe80000100800 */
[----:B------:R-:W-:Y:S04]  /*52860*/  STL [R1+0x2244], R186 ;  /* 0x002244ba01007387 */ /* 0x000fe80000100800 */
[----:B------:R-:W-:Y:S04]  /*52870*/  STL [R1+0x2240], R187 ;  /* 0x002240bb01007387 */ /* 0x000fe80000100800 */
[----:B------:R-:W2:Y:S04]  /*52880*/  LDL.LU R240, [R1+0x140] ;  /* 0x0001400001f07983 */ /* 0x000ea80000300800 */
[----:B------:R-:W2:Y:S04]  /*52890*/  LDL.LU R241, [R1+0x144] ;  /* 0x0001440001f17983 */ /* 0x000ea80000300800 */
[----:B------:R-:W2:Y:S04]  /*528a0*/  LDL.LU R242, [R1+0x148] ;  /* 0x0001480001f27983 */ /* 0x000ea80000300800 */
[----:B------:R-:W2:Y:S01]  /*528b0*/  LDL.LU R243, [R1+0x14c] ;  /* 0x00014c0001f37983 */ /* 0x000ea20000300800 */
[C---:B----4-:R-:W-:Y:S03]  /*528c0*/  HMMA.1688.F32.TF32 R176, R236.reuse, R32, R176 ;  /* 0x00000020ecb0723c */ /* 0x050fe600000810b0 */
[----:B------:R-:W-:Y:S05]  /*528d0*/  STL [R1+0x225c], R180 ;  /* 0x00225cb401007387 */ /* 0x000fea0000100800 */
[C---:B------:R-:W-:Y:S01]  /*528e0*/  HMMA.1688.F32.TF32 R172, R236.reuse, R36, R172 ;  /* 0x00000024ecac723c */ /* 0x040fe200000810ac */
[----:B------:R-:W-:Y:S07]  /*528f0*/  STL [R1+0x2258], R181 ;  /* 0x002258b501007387 */ /* 0x000fee0000100800 */
[C---:B-1----:R-:W-:Y:S01]  /*52900*/  HMMA.1688.F32.TF32 R72, R236.reuse, R40, R244 ;  /* 0x00000028ec48723c */ /* 0x042fe200000810f4 */
        /* <DEDUP_REMOVED lines=11> */
[----:B------:R-:W-:Y:S04]  /*529c0*/  STL.64 [R1+0xc0], R72 ;  /* 0x0000c04801007387 */ /* 0x000fe80000100a00 */
[----:B------:R1:W-:Y:S04]  /*529d0*/  STL.64 [R1+0xc8], R74 ;  /* 0x0000c84a01007387 */ /* 0x0003e80000100a00 */
[----:B------:R-:W3:Y:S04]  /*529e0*/  LDL.LU R69, [R1+0x884] ;  /* 0x0008840001457983 */ /* 0x000ee80000300800 */
[----:B------:R-:W3:Y:S04]  /*529f0*/  LDL.LU R70, [R1+0x888] ;  /* 0x0008880001467983 */ /* 0x000ee80000300800 */
[----:B------:R-:W3:Y:S01]  /*52a00*/  LDL.LU R71, [R1+0x88c] ;  /* 0x00088c0001477983 */ /* 0x000ee20000300800 */
[----:B-1----:R-:W-:Y:S03]  /*52a10*/  HMMA.1688.F32.TF32 R72, R236, R44, R248 ;  /* 0x0000002cec48723c */ /* 0x002fe600000810f8 */
[----:B------:R-:W4:Y:S04]  /*52a20*/  LDL.LU R248, [R1+0x160] ;  /* 0x0001600001f87983 */ /* 0x000f280000300800 */
[----:B------:R-:W4:Y:S04]  /*52a30*/  LDL.LU R249, [R1+0x164] ;  /* 0x0001640001f97983 */ /* 0x000f280000300800 */
[----:B------:R-:W4:Y:S04]  /*52a40*/  LDL.LU R250, [R1+0x168] ;  /* 0x0001680001fa7983 */ /* 0x000f280000300800 */
[----:B------:R-:W4:Y:S09]  /*52a50*/  LDL.LU R251, [R1+0x16c] ;  /* 0x00016c0001fb7983 */ /* 0x000f320000300800 */
[----:B------:R-:W-:Y:S01]  /*52a60*/  IMAD.MOV.U32 R67, RZ, RZ, R75 ;  /* 0x000000ffff437224 */ /* 0x000fe200078e004b */
[----:B------:R-:W-:Y:S01]  /*52a70*/  MOV R66, R74 ;  /* 0x0000004a00427202 */ /* 0x000fe20000000f00 */
[----:B------:R-:W-:-:S02]  /*52a80*/  IMAD.MOV.U32 R227, RZ, RZ, R73 ;  /* 0x000000ffffe37224 */ /* 0x000fc400078e0049 */
[----:B------:R-:W-:Y:S01]  /*52a90*/  IMAD.MOV.U32 R226, RZ, RZ, R72 ;  /* 0x000000ffffe27224 */ /* 0x000fe200078e0048 */
        /* <DEDUP_REMOVED lines=8> */
[----:B--2---:R-:W-:Y:S03]  /*52b20*/  HMMA.1688.F32.TF32 R72, R236, R48, R240 ;  /* 0x00000030ec48723c */ /* 0x004fe600000810f0 */
[----:B------:R-:W-:Y:S04]  /*52b30*/  LDS R240, [R0+0x38200] ;  /* 0x0382000000f07984 */ /* 0x000fe80000000800 */
[----:B------:R-:W-:Y:S04]  /*52b40*/  LDS R242, [R0+0x3a200] ;  /* 0x03a2000000f27984 */ /* 0x000fe80000000800 */
[----:B------:R-:W-:Y:S04]  /*52b50*/  LDS R241, [R3+0x38200] ;  /* 0x0382000003f17984 */ /* 0x000fe80000000800 */
[----:B------:R-:W1:Y:S09]  /*52b60*/  LDS R243, [R3+0x3a200] ;  /* 0x03a2000003f37984 */ /* 0x000e720000000800 */
[----:B------:R-:W-:Y:S01]  /*52b70*/  IMAD.MOV.U32 R203, RZ, RZ, R75 ;  /* 0x000000ffffcb7224 */ /* 0x000fe200078e004b */
[----:B------:R-:W-:Y:S01]  /*52b80*/  MOV R207, R73 ;  /* 0x0000004900cf7202 */ /* 0x000fe20000000f00 */
[----:B------:R-:W-:-:S02]  /*52b90*/  IMAD.MOV.U32 R202, RZ, RZ, R74 ;  /* 0x000000ffffca7224 */ /* 0x000fc400078e004a */
[----:B------:R-:W-:Y:S01]  /*52ba0*/  IMAD.MOV.U32 R206, RZ, RZ, R72 ;  /* 0x000000ffffce7224 */ /* 0x000fe200078e0048 */
[----:B------:R-:W-:Y:S04]  /*52bb0*/  STL [R1+0x229c], R203 ;  /* 0x00229ccb01007387 */ /* 0x000fe80000100800 */
[----:B------:R-:W-:Y:S04]  /*52bc0*/  STL [R1+0x2298], R202 ;  /* 0x002298ca01007387 */ /* 0x000fe80000100800 */
[----:B------:R-:W-:Y:S04]  /*52bd0*/  STL [R1+0x2294], R207 ;  /* 0x002294cf01007387 */ /* 0x000fe80000100800 */
[----:B------:R-:W-:Y:S01]  /*52be0*/  STL [R1+0x2290], R206 ;  /* 0x002290ce01007387 */ /* 0x000fe20000100800 */
[C---:B---3--:R-:W-:Y:S11]  /*52bf0*/  HMMA.1688.F32.TF32 R68, R236.reuse, R52, R68 ;  /* 0x00000034ec44723c */ /* 0x048ff60000081044 */
[----:B------:R-:W-:Y:S11]  /*52c00*/  @!UPT UIADD3 URZ, URZ, URZ, URZ ;  /* 0x0000003f3f3ff290 */ /* 0x000ff6000fffe03f */
[----:B------:R-:W-:Y:S02]  /*52c10*/  @!UPT UIADD3 URZ, URZ, URZ, URZ ;  /* 0x0000003f3f3ff290 */ /* 0x000fe4000fffe03f */
[----:B------:R-:W-:Y:S01]  /*52c20*/  MOV R204, R68 ;  /* 0x0000004400cc7202 */ /* 0x000fe20000000f00 */
[----:B------:R-:W-:Y:S01]  /*52c30*/  IMAD.MOV.U32 R205, RZ, RZ, R69 ;  /* 0x000000ffffcd7224 */ /* 0x000fe200078e0045 */
[----:B------:R-:W2:Y:S01]  /*52c40*/  LDL.LU R68, [R1+0x120] ;  /* 0x0001200001447983 */ /* 0x000ea20000300800 */
[----:B------:R-:W-:Y:S01]  /*52c50*/  IMAD.MOV.U32 R224, RZ, RZ, R70 ;  /* 0x000000ffffe07224 */ /* 0x000fe200078e0046 */
[----:B------:R-:W-:Y:S02]  /*52c60*/  MOV R225, R71 ;  /* 0x0000004700e17202 */ /* 0x000fe40000000f00 */
[----:B------:R-:W2:Y:S04]  /*52c70*/  LDL.LU R69, [R1+0x124] ;  /* 0x0001240001457983 */ /* 0x000ea80000300800 */
[----:B------:R-:W2:Y:S04]  /*52c80*/  LDL.LU R70, [R1+0x128] ;  /* 0x0001280001467983 */ /* 0x000ea80000300800 */
[----:B------:R-:W2:Y:S01]  /*52c90*/  LDL.LU R71, [R1+0x12c] ;  /* 0x00012c0001477983 */ /* 0x000ea20000300800 */
[----:B----4-:R-:W-:Y:S03]  /*52ca0*/  HMMA.1688.F32.TF32 R72, R236, R56, R248 ;  /* 0x00000038ec48723c */ /* 0x010fe600000810f8 */
[----:B------:R-:W-:Y:S04]  /*52cb0*/  STL [R1+0x22ac], R225 ;  /* 0x0022ace101007387 */ /* 0x000fe80000100800 */
[----:B------:R-:W-:Y:S04]  /*52cc0*/  STL [R1+0x22a8], R224 ;  /* 0x0022a8e001007387 */ /* 0x000fe80000100800 */
[----:B------:R-:W-:Y:S04]  /*52cd0*/  STL [R1+0x22a4], R205 ;  /* 0x0022a4cd01007387 */ /* 0x000fe80000100800 */
[----:B------:R-:W-:Y:S04]  /*52ce0*/  STL [R1+0x22a0], R204 ;  /* 0x0022a0cc01007387 */ /* 0x000fe80000100800 */
[----:B------:R-:W1:Y:S04]  /*52cf0*/  LDL.LU R248, [R1+0x870] ;  /* 0x0008700001f87983 */ /* 0x000e680000300800 */
[----:B------:R-:W1:Y:S04]  /*52d00*/  LDL.LU R249, [R1+0x874] ;  /* 0x0008740001f97983 */ /* 0x000e680000300800 */
[----:B------:R-:W1:Y:S04]  /*52d10*/  LDL.LU R250, [R1+0x878] ;  /* 0x0008780001fa7983 */ /* 0x000e680000300800 */
[----:B------:R-:W1:Y:S01]  /*52d20*/  LDL.LU R251, [R1+0x87c] ;  /* 0x00087c0001fb7983 */ /* 0x000e620000300800 */
[----:B------:R-:W-:Y:S01]  /*52d30*/  IMAD.MOV.U32 R201, RZ, RZ, R75 ;  /* 0x000000ffffc97224 */ /* 0x000fe200078e004b */
[----:B------:R-:W-:Y:S01]  /*52d40*/  MOV R200, R74 ;  /* 0x0000004a00c87202 */ /* 0x000fe20000000f00 */
[----:B------:R-:W-:-:S02]  /*52d50*/  IMAD.MOV.U32 R199, RZ, RZ, R73 ;  /* 0x000000ffffc77224 */ /* 0x000fc400078e0049 */
[----:B------:R-:W-:Y:S01]  /*52d60*/  IMAD.MOV.U32 R198, RZ, RZ, R72 ;  /* 0x000000ffffc67224 */ /* 0x000fe200078e0048 */
[----:B------:R-:W-:Y:S01]  /*52d70*/  STL [R1+0x22bc], R201 ;  /* 0x0022bcc901007387 */ /* 0x000fe20000100800 */
[----:B------:R-:W-:Y:S03]  /*52d80*/  HMMA.1688.F32.TF32 R72, R236, R60, R244 ;  /* 0x0000003cec48723c */ /* 0x000fe600000810f4 */
[----:B------:R-:W-:Y:S04]  /*52d90*/  STL [R1+0x22b8], R200 ;  /* 0x0022b8c801007387 */ /* 0x000fe80000100800 */
[----:B------:R3:W-:Y:S04]  /*52da0*/  STL [R1+0x22b4], R199 ;  /* 0x0022b4c701007387 */ /* 0x0007e80000100800 */
[----:B------:R4:W-:Y:S04]  /*52db0*/  STL [R1+0x22b0], R198 ;  /* 0x0022b0c601007387 */ /* 0x0009e80000100800 */
[----:B------:R-:W3:Y:S04]  /*52dc0*/  LDL.LU R244, [R1+0x860] ;  /* 0x0008600001f47983 */ /* 0x000ee80000300800 */
[----:B------:R-:W3:Y:S04]  /*52dd0*/  LDL.LU R245, [R1+0x864] ;  /* 0x0008640001f57983 */ /* 0x000ee80000300800 */
[----:B------:R-:W3:Y:S04]  /*52de0*/  LDL.LU R246, [R1+0x868] ;  /* 0x0008680001f67983 */ /* 0x000ee80000300800 */
[----:B------:R-:W3:Y:S01]  /*52df0*/  LDL.LU R247, [R1+0x86c] ;  /* 0x00086c0001f77983 */ /* 0x000ee20000300800 */
[----:B------:R-:W-:Y:S01]  /*52e00*/  IMAD.MOV.U32 R197, RZ, RZ, R75 ;  /* 0x000000ffffc57224 */ /* 0x000fe200078e004b */
[----:B------:R-:W-:Y:S01]  /*52e10*/  MOV R195, R73 ;  /* 0x0000004900c37202 */ /* 0x000fe20000000f00 */
[----:B------:R-:W-:-:S02]  /*52e20*/  IMAD.MOV.U32 R196, RZ, RZ, R74 ;  /* 0x000000ffffc47224 */ /* 0x000fc400078e004a */
[----:B------:R-:W-:Y:S01]  /*52e30*/  IMAD.MOV.U32 R194, RZ, RZ, R72 ;  /* 0x000000ffffc27224 */ /* 0x000fe200078e0048 */
[----:B------:R-:W-:Y:S04]  /*52e40*/  STL [R1+0x22cc], R197 ;  /* 0x0022ccc501007387 */ /* 0x000fe80000100800 */
[----:B------:R-:W-:Y:S04]  /*52e50*/  STL [R1+0x22c8], R196 ;  /* 0x0022c8c401007387 */ /* 0x000fe80000100800 */
[----:B------:R1:W-:Y:S04]  /*52e60*/  STL [R1+0x22c4], R195 ;  /* 0x0022c4c301007387 */ /* 0x0003e80000100800 */
[----:B------:R1:W-:Y:S01]  /*52e70*/  STL [R1+0x22c0], R194 ;  /* 0x0022c0c201007387 */ /* 0x0003e20000100800 */
[----:B--2---:R-:W-:Y:S03]  /*52e80*/  HMMA.1688.F32.TF32 R68, R236, R64, R68 ;  /* 0x00000040ec44723c */ /* 0x004fe60000081044 */
[----:B------:R-:W-:Y:S04]  /*52e90*/  LDS R236, [R0+0x38300] ;  /* 0x0383000000ec7984 */ /* 0x000fe80000000800 */
[----:B------:R-:W-:Y:S04]  /*52ea0*/  LDS R238, [R0+0x3a300] ;  /* 0x03a3000000ee7984 */ /* 0x000fe80000000800 */
[----:B------:R-:W-:Y:S04]  /*52eb0*/  LDS R237, [R3+0x38300] ;  /* 0x0383000003ed7984 */ /* 0x000fe80000000800 */
[----:B------:R-:W2:Y:S09]  /*52ec0*/  LDS R239, [R3+0x3a300] ;  /* 0x03a3000003ef7984 */ /* 0x000eb20000000800 */
[----:B------:R-:W-:Y:S01]  /*52ed0*/  MOV R193, R71 ;  /* 0x0000004700c17202 */ /* 0x000fe20000000f00 */
[----:B------:R-:W-:Y:S01]  /*52ee0*/  IMAD.MOV.U32 R192, RZ, RZ, R70 ;  /* 0x000000ffffc07224 */ /* 0x000fe200078e0046 */
[----:B------:R-:W-:Y:S01]  /*52ef0*/  MOV R190, R68 ;  /* 0x0000004400be7202 */ /* 0x000fe20000000f00 */
[----:B------:R-:W-:-:S02]  /*52f00*/  IMAD.MOV.U32 R191, RZ, RZ, R69 ;  /* 0x000000ffffbf7224 */ /* 0x000fc400078e0045 */
[----:B------:R-:W-:Y:S04]  /*52f10*/  STL [R1+0x22dc], R193 ;  /* 0x0022dcc101007387 */ /* 0x000fe80000100800 */
[----:B------:R-:W-:Y:S01]  /*52f20*/  STL [R1+0x22d8], R192 ;  /* 0x0022d8c001007387 */ /* 0x000fe20000100800 */
[----:B-1----:R-:W-:Y:S03]  /*52f30*/  HMMA.1688.F32.TF32 R68, R240, R4, R248 ;  /* 0x00000004f044723c */ /* 0x002fe600000810f8 */
        /* <DEDUP_REMOVED lines=9> */
[----:B------:R-:W-:Y:S01]  /*52fd0*/  IMAD.MOV.U32 R186, RZ, RZ, R68 ;  /* 0x000000ffffba7224 */ /* 0x000fe200078e0044 */
[----:B------:R-:W-:Y:S01]  /*52fe0*/  STL [R1+0x22ec], R189 ;  /* 0x0022ecbd01007387 */ /* 0x000fe20000100800 */
[----:B---3--:R-:W-:Y:S03]  /*52ff0*/  HMMA.1688.F32.TF32 R68, R240, R8, R244 ;  /* 0x00000008f044723c */ /* 0x008fe600000810f4 */
        /* <DEDUP_REMOVED lines=31> */
[----:B------:R1:W-:Y:S04]  /*531f0*/  STL [R1+0x22f4], R183 ;  /* 0x0022f4b701007387 */ /* 0x0003e80000100800 */
[----:B------:R1:W-:Y:S01]  /*53200*/  STL [R1+0x22f0], R182 ;  /* 0x0022f0b601007387 */ /* 0x0003e20000100800 */
[----:B--2---:R-:W-:Y:S03]  /*53210*/  HMMA.1688.F32.TF32 R72, R240, R12, R248 ;  /* 0x0000000cf048723c */ /* 0x004fe600000810f8 */
[----:B------:R-:W2:Y:S04]  /*53220*/  LDL.LU R248, [R1+0x7e0] ;  /* 0x0007e00001f87983 */ /* 0x000ea80000300800 */
[----:B------:R-:W2:Y:S04]  /*53230*/  LDL.LU R249, [R1+0x7e4] ;  /* 0x0007e40001f97983 */ /* 0x000ea80000300800 */
[----:B------:R-:W2:Y:S04]  /*53240*/  LDL.LU R250, [R1+0x7e8] ;  /* 0x0007e80001fa7983 */ /* 0x000ea80000300800 */
[----:B------:R-:W2:Y:S09]  /*53250*/  LDL.LU R251, [R1+0x7ec] ;  /* 0x0007ec0001fb7983 */ /* 0x000eb20000300800 */
[----:B------:R-:W-:Y:S01]  /*53260*/  MOV R178, R72 ;  /* 0x0000004800b27202 */ /* 0x000fe20000000f00 */
[----:B------:R-:W-:Y:S01]  /*53270*/  IMAD.MOV.U32 R179, RZ, RZ, R73 ;  /* 0x000000ffffb37224 */ /* 0x000fe200078e0049 */
[----:B------:R-:W-:Y:S01]  /*53280*/  MOV R181, R75 ;  /* 0x0000004b00b57202 */ /* 0x000fe20000000f00 */
[----:B------:R-:W-:-:S02]  /*53290*/  IMAD.MOV.U32 R180, RZ, RZ, R74 ;  /* 0x000000ffffb47224 */ /* 0x000fc400078e004a */
[C---:B---3--:R-:W-:Y:S11]  /*532a0*/  HMMA.1688.F32.TF32 R72, R240.reuse, R16, R100 ;  /* 0x00000010f048723c */ /* 0x048ff60000081064 */
[----:B------:R-:W-:Y:S11]  /*532b0*/  @!UPT UIADD3 URZ, URZ, URZ, URZ ;  /* 0x0000003f3f3ff290 */ /* 0x000ff6000fffe03f */
[----:B------:R-:W-:Y:S02]  /*532c0*/  @!UPT UIADD3 URZ, URZ, URZ, URZ ;  /* 0x0000003f3f3ff290 */ /* 0x000fe4000fffe03f */
[----:B------:R-:W-:Y:S01]  /*532d0*/  IMAD.MOV.U32 R174, RZ, RZ, R72 ;  /* 0x000000ffffae7224 */ /* 0x000fe200078e0048 */
[----:B------:R-:W-:Y:S01]  /*532e0*/  MOV R176, R74 ;  /* 0x0000004a00b07202 */ /* 0x000fe20000000f00 */
[----:B------:R-:W-:Y:S02]  /*532f0*/  IMAD.MOV.U32 R175, RZ, RZ, R73 ;  /* 0x000000ffffaf7224 */ /* 0x000fe400078e0049 */
[----:B------:R-:W-:Y:S02]  /*53300*/  IMAD.MOV.U32 R177, RZ, RZ, R75 ;  /* 0x000000ffffb17224 */ /* 0x000fe400078e004b */
[C---:B----4-:R-:W-:Y:S08]  /*53310*/  HMMA.1688.F32.TF32 R72, R240.reuse, R20, R104 ;  /* 0x00000014f048723c */ /* 0x050ff00000081068 */
[C---:B------:R-:W-:Y:S11]  /*53320*/  HMMA.1688.F32.TF32 R68, R240.reuse, R32, R68 ;  /* 0x00000020f044723c */ /* 0x040ff60000081044 */
[----:B------:R-:W-:Y:S11]  /*53330*/  @!UPT UIADD3 URZ, URZ, URZ, URZ ;  /* 0x0000003f3f3ff290 */ /* 0x000ff6000fffe03f */
[----:B------:R-:W-:Y:S02]  /*53340*/  @!UPT UIADD3 URZ, URZ, URZ, URZ ;  /* 0x0000003f3f3ff290 */ /* 0x000fe4000fffe03f */
[----:B------:R-:W-:Y:S01]  /*53350*/  IMAD.MOV.U32 R199, RZ, RZ, R68 ;  /* 0x000000ffffc77224 */ /* 0x000fe200078e0044 */
[----:B------:R-:W-:Y:S01]  /*53360*/  MOV R198, R69 ;  /* 0x0000004500c67202 */ /* 0x000fe20000000f00 */
[----:B------:R-:W-:Y:S02]  /*53370*/  IMAD.MOV.U32 R225, RZ, RZ, R70 ;  /* 0x000000ffffe17224 */ /* 0x000fe400078e0046 */
[----:B------:R-:W-:Y:S02]  /*53380*/  IMAD.MOV.U32 R224, RZ, RZ, R71 ;  /* 0x000000ffffe07224 */ /* 0x000fe400078e0047 */
[----:B------:R-:W-:Y:S01]  /*53390*/  HMMA.1688.F32.TF32 R68, R240, R36, R244 ;  /* 0x00000024f044723c */ /* 0x000fe200000810f4 */
[----:B------:R-:W-:Y:S01]  /*533a0*/  IMAD.MOV.U32 R227, RZ, RZ, R72 ;  /* 0x000000ffffe37224 */ /* 0x000fe200078e0048 */
[----:B------:R-:W-:Y:S01]  /*533b0*/  MOV R226, R73 ;  /* 0x0000004900e27202 */ /* 0x000fe20000000f00 */
[----:B------:R-:W-:Y:S02]  /*533c0*/  IMAD.MOV.U32 R172, RZ, RZ, R74 ;  /* 0x000000ffffac7224 */ /* 0x000fe400078e004a */
[----:B------:R-:W-:-:S03]  /*533d0*/  IMAD.MOV.U32 R173, RZ, RZ, R75 ;  /* 0x000000ffffad7224 */ /* 0x000fc600078e004b */
[----:B------:R-:W-:Y:S11]  /*533e0*/  HMMA.1688.F32.TF32 R72, R240, R24, R156 ;  /* 0x00000018f048723c */ /* 0x000ff6000008109c */
[----:B------:R-:W-:Y:S05]  /*533f0*/  @!UPT UIADD3 URZ, URZ, URZ, URZ ;  /* 0x0000003f3f3ff290 */ /* 0x000fea000fffe03f */
[----:B------:R-:W-:Y:S01]  /*53400*/  MOV R195, R68 ;  /* 0x0000004400c37202 */ /* 0x000fe20000000f00 */
[----:B------:R-:W-:Y:S01]  /*53410*/  IMAD.MOV.U32 R194, RZ, RZ, R69 ;  /* 0x000000ffffc27224 */ /* 0x000fe200078e0045 */
[----:B------:R-:W-:Y:S01]  /*53420*/  MOV R200, R71 ;  /* 0x0000004700c87202 */ /* 0x000fe20000000f00 */
[----:B------:R-:W-:-:S05]  /*53430*/  IMAD.MOV.U32 R201, RZ, RZ, R70 ;  /* 0x000000ffffc97224 */ /* 0x000fca00078e0046 */
[----:B------:R-:W-:Y:S01]  /*53440*/  MOV R207, R72 ;  /* 0x0000004800cf7202 */ /* 0x000fe20000000f00 */
[----:B------:R-:W-:Y:S01]  /*53450*/  IMAD.MOV.U32 R206, RZ, RZ, R73 ;  /* 0x000000ffffce7224 */ /* 0x000fe200078e0049 */
[----:B------:R-:W-:Y:S01]  /*53460*/  MOV R66, R75 ;  /* 0x0000004b00427202 */ /* 0x000fe20000000f00 */
[----:B------:R-:W-:Y:S02]  /*53470*/  IMAD.MOV.U32 R67, RZ, RZ, R74 ;  /* 0x000000ffff437224 */ /* 0x000fe400078e004a */
[C---:B------:R-:W-:Y:S08]  /*53480*/  HMMA.1688.F32.TF32 R72, R240.reuse, R28, R160 ;  /* 0x0000001cf048723c */ /* 0x040ff000000810a0 */
[----:B--2---:R-:W-:Y:S11]  /*53490*/  HMMA.1688.F32.TF32 R68, R240, R40, R248 ;  /* 0x00000028f044723c */ /* 0x004ff600000810f8 */
[----:B------:R-:W-:Y:S11]  /*534a0*/  @!UPT UIADD3 URZ, URZ, URZ, URZ ;  /* 0x0000003f3f3ff290 */ /* 0x000ff6000fffe03f */
[----:B------:R-:W-:Y:S02]  /*534b0*/  @!UPT UIADD3 URZ, URZ, URZ, URZ ;  /* 0x0000003f3f3ff290 */ /* 0x000fe4000fffe03f */
[----:B-1----:R-:W-:Y:S01]  /*534c0*/  IMAD.MOV.U32 R191, RZ, RZ, R68 ;  /* 0x000000ffffbf7224 */ /* 0x002fe200078e0044 */
[----:B------:R-:W-:Y:S01]  /*534d0*/  MOV R197, R70 ;  /* 0x0000004600c57202 */ /* 0x000fe20000000f00 */
[----:B------:R-:W-:Y:S01]  /*534e0*/  IMAD.MOV.U32 R190, RZ, RZ, R69 ;  /* 0x000000ffffbe7224 */ /* 0x000fe200078e0045 */
        /* <DEDUP_REMOVED lines=85> */
[----:B--2---:R-:W-:Y:S08]  /*53a40*/  HMMA.1688.F32.TF32 R68, R236, R48, R68 ;  /* 0x00000030ec44723c */ /* 0x004ff00000081044 */
        /* <DEDUP_REMOVED lines=10> */
[----:B------:R-:W-:Y:S01]  /*53af0*/  MOV R183, R72 ;  /* 0x0000004800b77202 */ /* 0x000fe20000000f00 */
[----:B------:R-:W-:Y:S01]  /*53b00*/  IMAD.MOV.U32 R182, RZ, RZ, R73 ;  /* 0x000000ffffb67224 */ /* 0x000fe200078e0049 */
[----:B------:R-:W-:Y:S01]  /*53b10*/  MOV R188, R75 ;  /* 0x0000004b00bc7202 */ /* 0x000fe20000000f00 */
[----:B------:R-:W-:-:S02]  /*53b20*/  IMAD.MOV.U32 R189, RZ, RZ, R74 ;  /* 0x000000ffffbd7224 */ /* 0x000fc400078e004a */
[C---:B------:R-:W-:Y:S10]  /*53b30*/  HMMA.1688.F32.TF32 R72, R240.reuse, R60, R120 ;  /* 0x0000003cf048723c */ /* 0x040ff40000081078 */
[----:B------:R-:W-:Y:S04]  /*53b40*/  STL.64 [R1+0x140], R80 ;  /* 0x0001405001007387 */ /* 0x000fe80000100a00 */
[----:B------:R1:W-:Y:S04]  /*53b50*/  STL.64 [R1+0x148], R82 ;  /* 0x0001485201007387 */ /* 0x0003e80000100a00 */
[----:B------:R-:W-:Y:S04]  /*53b60*/  STL.64 [R1+0x130], R76 ;  /* 0x0001304c01007387 */ /* 0x000fe80000100a00 */
[----:B------:R2:W-:Y:S01]  /*53b70*/  STL.64 [R1+0x138], R78 ;  /* 0x0001384e01007387 */ /* 0x0005e20000100a00 */
[----:B-1----:R-:W-:Y:S03]  /*53b80*/  HMMA.1688.F32.TF32 R80, R240, R64, R124 ;  /* 0x00000040f050723c */ /* 0x002fe6000008107c */
        /* <DEDUP_REMOVED lines=44> */
[----:B------:R-:W2:Y:S05]  /*53e50*/  LDL.LU R156, [R1+0x10] ;  /* 0x00001000019c7983 */ /* 0x000eaa0000300800 */
[----:B---3--:R-:W-:Y:S11]  /*53e60*/  HMMA.1688.F32.TF32 R68, R236, R56, R248 ;  /* 0x00000038ec44723c */ /* 0x008ff600000810f8 */
[----:B------:R-:W-:Y:S04]  /*53e70*/  @!UPT UIADD3 URZ, URZ, URZ, URZ ;  /* 0x0000003f3f3ff290 */ /* 0x000fe8000fffe03f */
        /* <DEDUP_REMOVED lines=51> */
[----:B------:R-:W1:Y:S04]  /*541b0*/  LDL.LU R244, [R1+0x740] ;  /* 0x0007400001f47983 */ /* 0x000e680000300800 */
[----:B------:R-:W1:Y:S04]  /*541c0*/  LDL.LU R245, [R1+0x744] ;  /* 0x0007440001f57983 */ /* 0x000e680000300800 */
[----:B------:R-:W1:Y:S04]  /*541d0*/  LDL.LU R246, [R1+0x748] ;  /* 0x0007480001f67983 */ /* 0x000e680000300800 */
[----:B------:R-:W1:Y:S04]  /*541e0*/  LDL.LU R247, [R1+0x74c] ;  /* 0x00074c0001f77983 */ /* 0x000e680000300800 */
        /* <DEDUP_REMOVED lines=52> */
[----:B------:R-:W2:Y:S04]  /*54530*/  LDL.LU R160, [R1] ;  /* 0x0000000001a07983 */ /* 0x000ea80000300800 */
[----:B------:R-:W2:Y:S04]  /*54540*/  LDL.LU R161, [R1+0x4] ;  /* 0x0000040001a17983 */ /* 0x000ea80000300800 */
[----:B------:R-:W2:Y:S04]  /*54550*/  LDL.LU R162, [R1+0x8] ;  /* 0x0000080001a27983 */ /* 0x000ea80000300800 */
[----:B------:R-:W2:Y:S01]  /*54560*/  LDL.LU R163, [R1+0xc] ;  /* 0x00000c0001a37983 */ /* 0x000ea20000300800 */
[C---:B-1----:R-:W-:Y:S08]  /*54570*/  HMMA.1688.F32.TF32 R244, R240.reuse, R32, R244 ;  /* 0x00000020f0f4723c */ /* 0x042ff000000810f4 */
[C---:B---3--:R-:W-:Y:S08]  /*54580*/  HMMA.1688.F32.TF32 R68, R240.reuse, R28, R68 ;  /* 0x0000001cf044723c */ /* 0x048ff00000081044 */
[C---:B----4-:R-:W-:Y:S08]  /*54590*/  HMMA.1688.F32.TF32 R228, R240.reuse, R24, R228 ;  /* 0x00000018f0e4723c */ /* 0x050ff000000810e4 */
[C---:B--2---:R-:W-:Y:S08]  /*545a0*/  HMMA.1688.F32.TF32 R76, R240.reuse, R16, R76 ;  /* 0x00000010f04c723c */ /* 0x044ff0000008104c */
[----:B------:R-:W-:Y:S08]  /*545b0*/  HMMA.1688.F32.TF32 R80, R240, R12, R80 ;  /* 0x0000000cf050723c */ /* 0x000ff00000081050 */
[C---:B------:R-:W-:Y:S08]  /*545c0*/  HMMA.1688.F32.TF32 R96, R236.reuse, R60, R96 ;  /* 0x0000003cec60723c */ /* 0x040ff00000081060 */
[----:B------:R-:W-:Y:S08]  /*545d0*/  HMMA.1688.F32.TF32 R236, R236, R64, R92 ;  /* 0x00000040ecec723c */ /* 0x000ff0000008105c */
[C---:B------:R-:W-:Y:S08]  /*545e0*/  HMMA.1688.F32.TF32 R84, R240.reuse, R8, R84 ;  /* 0x00000008f054723c */ /* 0x040ff00000081054 */
[C---:B------:R-:W-:Y:S01]  /*545f0*/  HMMA.1688.F32.TF32 R88, R240.reuse, R4, R88 ;  /* 0x00000004f058723c */ /* 0x040fe20000081058 */
[----:B------:R-:W-:Y:S04]  /*54600*/  STL.64 [R1+0x5e0], R96 ;  /* 0x0005e06001007387 */ /* 0x000fe80000100a00 */
[----:B------:R1:W-:Y:S03]  /*54610*/  STL.64 [R1+0x5e8], R98 ;  /* 0x0005e86201007387 */ /* 0x0003e60000100a00 */
[C---:B------:R-:W-:Y:S01]  /*54620*/  HMMA.1688.F32.TF32 R72, R240.reuse, R20, R72 ;  /* 0x00000014f048723c */ /* 0x040fe20000081048 */
[----:B-1----:R-:W2:Y:S04]  /*54630*/  LDL.LU.64 R98, [R1+0x24d8] ;  /* 0x0024d80001627983 */ /* 0x002ea80000300a00 */
[----:B------:R-:W2:Y:S04]  /*54640*/  LDL.LU.64 R96, [R1+0x24d0] ;  /* 0x0024d00001607983 */ /* 0x000ea80000300a00 */
[----:B------:R-:W3:Y:S04]  /*54650*/  LDL.LU.64 R94, [R1+0x24c8] ;  /* 0x0024c800015e7983 */ /* 0x000ee80000300a00 */
[----:B------:R-:W3:Y:S04]  /*54660*/  LDL.LU.64 R92, [R1+0x24c0] ;  /* 0x0024c000015c7983 */ /* 0x000ee80000300a00 */
[----:B------:R-:W-:Y:S04]  /*54670*/  STL.64 [R1+0x410], R236 ;  /* 0x000410ec01007387 */ /* 0x000fe80000100a00 */
[----:B------:R-:W-:Y:S04]  /*54680*/  STL.64 [R1+0x418], R238 ;  /* 0x000418ee01007387 */ /* 0x000fe80000100a00 */
[----:B------:R-:W-:Y:S04]  /*54690*/  STL.64 [R1+0x5d0], R88 ;  /* 0x0005d05801007387 */ /* 0x000fe80000100a00 */
[----:B------:R1:W-:Y:S01]  /*546a0*/  STL.64 [R1+0x5d8], R90 ;  /* 0x0005d85a01007387 */ /* 0x0003e20000100a00 */
[C---:B------:R-:W-:Y:S03]  /*546b0*/  HMMA.1688.F32.TF32 R248, R240.reuse, R36, R248 ;  /* 0x00000024f0f8723c */ /* 0x040fe600000810f8 */
[----:B------:R-:W-:Y:S04]  /*546c0*/  LDS R236, [R0+0x38500] ;  /* 0x0385000000ec7984 */ /* 0x000fe80000000800 */
[----:B------:R-:W-:Y:S04]  /*546d0*/  LDS R238, [R0+0x3a500] ;  /* 0x03a5000000ee7984 */ /* 0x000fe80000000800 */
[----:B-1----:R-:W4:Y:S04]  /*546e0*/  LDL.LU.64 R90, [R1+0x24b8] ;  /* 0x0024b800015a7983 */ /* 0x002f280000300a00 */
[----:B------:R-:W4:Y:S04]  /*546f0*/  LDL.LU.64 R88, [R1+0x24b0] ;  /* 0x0024b00001587983 */ /* 0x000f280000300a00 */
[----:B------:R-:W-:Y:S04]  /*54700*/  STL.64 [R1+0x5c0], R84 ;  /* 0x0005c05401007387 */ /* 0x000fe80000100a00 */
[----:B------:R1:W-:Y:S01]  /*54710*/  STL.64 [R1+0x5c8], R86 ;  /* 0x0005c85601007387 */ /* 0x0003e20000100a00 */
[C---:B------:R-:W-:Y:S03]  /*54720*/  HMMA.1688.F32.TF32 R232, R240.reuse, R40, R232 ;  /* 0x00000028f0e8723c */ /* 0x040fe600000810e8 */
        /* <DEDUP_REMOVED lines=32> */
[C---:B------:R-:W-:Y:S08]  /*54930*/  HMMA.1688.F32.TF32 R212, R240.reuse, R44, R212 ;  /* 0x0000002cf0d4723c */ /* 0x040ff000000810d4 */
[C---:B------:R-:W-:Y:S01]  /*54940*/  HMMA.1688.F32.TF32 R116, R240.reuse, R48, R116 ;  /* 0x00000030f074723c */ /* 0x040fe20000081074 */
[----:B------:R-:W-:Y:S04]  /*54950*/  STL.64 [R1+0x540], R232 ;  /* 0x000540e801007387 */ /* 0x000fe80000100a00 */
[----:B------:R-:W-:Y:S03]  /*54960*/  STL.64 [R1+0x548], R234 ;  /* 0x000548ea01007387 */ /* 0x000fe60000100a00 */
[C---:B------:R-:W-:Y:S07]  /*54970*/  HMMA.1688.F32.TF32 R120, R240.reuse, R52, R120 ;  /* 0x00000034f078723c */ /* 0x040fee0000081078 */
[----:B------:R-:W-:Y:S01]  /*54980*/  STL.64 [R1+0x530], R212 ;  /* 0x000530d401007387 */ /* 0x000fe20000100a00 */
[C---:B------:R-:W-:Y:S03]  /*54990*/  HMMA.1688.F32.TF32 R124, R240.reuse, R56, R124 ;  /* 0x00000038f07c723c */ /* 0x040fe6000008107c */
[----:B------:R-:W-:Y:S04]  /*549a0*/  STL.64 [R1+0x538], R214 ;  /* 0x000538d601007387 */ /* 0x000fe80000100a00 */
[----:B------:R-:W-:Y:S04]  /*549b0*/  STL.64 [R1+0x520], R116 ;  /* 0x0005207401007387 */ /* 0x000fe80000100a00 */
[----:B------:R1:W-:Y:S02]  /*549c0*/  STL.64 [R1+0x528], R118 ;  /* 0x0005287601007387 */ /* 0x0003e40000100a00 */
[C---:B-1----:R-:W-:Y:S02]  /*549d0*/  HMMA.1688.F32.TF32 R116, R240.reuse, R60, R128 ;  /* 0x0000003cf074723c */ /* 0x042fe40000081080 */
[----:B------:R-:W-:Y:S04]  /*549e0*/  STL.64 [R1+0x510], R120 ;  /* 0x0005107801007387 */ /* 0x000fe80000100a00 */
[----:B------:R1:W-:Y:S04]  /*549f0*/  STL.64 [R1+0x518], R122 ;  /* 0x0005187a01007387 */ /* 0x0003e80000100a00 */
[----:B------:R-:W-:Y:S04]  /*54a00*/  STL.64 [R1+0x500], R124 ;  /* 0x0005007c01007387 */ /* 0x000fe80000100a00 */
[----:B------:R2:W-:Y:S01]  /*54a10*/  STL.64 [R1+0x508], R126 ;  /* 0x0005087e01007387 */ /* 0x0005e20000100a00 */
[----:B-1----:R-:W-:Y:S08]  /*54a20*/  HMMA.1688.F32.TF32 R120, R240, R64, R132 ;  /* 0x00000040f078723c */ /* 0x002ff00000081084 */
        /* <DEDUP_REMOVED lines=17> */
[C---:B-1----:R-:W-:Y:S03]  /*54b40*/  HMMA.1688.F32.TF32 R120, R236.reuse, R24, R100 ;  /* 0x00000018ec78723c */ /* 0x042fe60000081064 */
[----:B------:R-:W-:Y:S05]  /*54b50*/  STL.64 [R1+0x4b0], R116 ;  /* 0x0004b07401007387 */ /* 0x000fea0000100a00 */
[C---:B------:R-:W-:Y:S01]  /*54b60*/  HMMA.1688.F32.TF32 R100, R236.reuse, R28, R104 ;  /* 0x0000001cec64723c */ /* 0x040fe20000081068 */
[----:B------:R1:W-:Y:S07]  /*54b70*/  STL.64 [R1+0x4b8], R118 ;  /* 0x0004b87601007387 */ /* 0x0003ee0000100a00 */
[C---:B------:R-:W-:Y:S08]  /*54b80*/  HMMA.1688.F32.TF32 R104, R236.reuse, R36, R160 ;  /* 0x00000024ec68723c */ /* 0x040ff000000810a0 */
[C---:B-1----:R-:W-:Y:S01]  /*54b90*/  HMMA.1688.F32.TF32 R116, R236.reuse, R32, R156 ;  /* 0x00000020ec74723c */ /* 0x042fe2000008109c */
[----:B------:R-:W-:Y:S04]  /*54ba0*/  STL.64 [R1+0x4a0], R120 ;  /* 0x0004a07801007387 */ /* 0x000fe80000100a00 */
[----:B------:R-:W-:Y:S04]  /*54bb0*/  STL.64 [R1+0x4a8], R122 ;  /* 0x0004a87a01007387 */ /* 0x000fe80000100a00 */
[----:B------:R-:W-:Y:S04]  /*54bc0*/  STL.64 [R1+0x490], R100 ;  /* 0x0004906401007387 */ /* 0x000fe80000100a00 */
[----:B------:R3:W-:Y:S10]  /*54bd0*/  STL.64 [R1+0x498], R102 ;  /* 0x0004986601007387 */ /* 0x0007f40000100a00 */
[----:B------:R-:W-:Y:S04]  /*54be0*/  STL.64 [R1+0x480], R116 ;  /* 0x0004807401007387 */ /* 0x000fe80000100a00 */
[----:B------:R-:W-:Y:S04]  /*54bf0*/  STL.64 [R1+0x488], R118 ;  /* 0x0004887601007387 */ /* 0x000fe80000100a00 */
[----:B------:R-:W-:Y:S04]  /*54c00*/  STL.64 [R1+0x470], R104 ;  /* 0x0004706801007387 */ /* 0x000fe80000100a00 */
[----:B------:R-:W-:Y:S01]  /*54c10*/  STL.64 [R1+0x478], R106 ;  /* 0x0004786a01007387 */ /* 0x000fe20000100a00 */
[----:B---3--:R-:W-:Y:S07]  /*54c20*/  HMMA.1688.F32.TF32 R100, R236, R40, R248 ;  /* 0x00000028ec64723c */ /* 0x008fee00000810f8 */
[----:B------:R-:W-:-:S02]  /*54c30*/  IMAD.MOV.U32 R248, RZ, RZ, R68 ;  /* 0x000000fffff87224 */ /* 0x000fc400078e0044 */
[----:B------:R-:W2:Y:S11]  /*54c40*/  LDL.LU R68, [R1+0x242c] ;  /* 0x00242c0001447983 */ /* 0x000eb60000300800 */
[----:B------:R-:W-:Y:S03]  /*54c50*/  @!UPT UIADD3 URZ, URZ, URZ, URZ ;  /* 0x0000003f3f3ff290 */ /* 0x000fe6000fffe03f */
[----:B------:R-:W-:Y:S04]  /*54c60*/  STL.64 [R1+0x460], R100 ;  /* 0x0004606401007387 */ /* 0x000fe80000100a00 */
[----:B------:R1:W-:Y:S02]  /*54c70*/  STL.64 [R1+0x468], R102 ;  /* 0x0004686601007387 */ /* 0x0003e40000100a00 */
[----:B-1----:R-:W-:Y:S01]  /*54c80*/  HMMA.1688.F32.TF32 R100, R236, R44, R244 ;  /* 0x0000002cec64723c */ /* 0x002fe200000810f4 */
[----:B------:R-:W-:Y:S01]  /*54c90*/  IMAD.MOV.U32 R249, RZ, RZ, R69 ;  /* 0x000000fffff97224 */ /* 0x000fe200078e0045 */
[----:B------:R-:W-:Y:S01]  /*54ca0*/  MOV R250, R70 ;  /* 0x0000004600fa7202 */ /* 0x000fe20000000f00 */
[----:B------:R-:W3:Y:S01]  /*54cb0*/  LDL.LU R69, [R1+0x2428] ;  /* 0x0024280001457983 */ /* 0x000ee20000300800 */
[----:B------:R-:W-:-:S03]  /*54cc0*/  IMAD.MOV.U32 R251, RZ, RZ, R71 ;  /* 0x000000fffffb7224 */ /* 0x000fc600078e0047 */
[----:B------:R-:W4:Y:S04]  /*54cd0*/  LDL.LU R70, [R1+0x2424] ;  /* 0x0024240001467983 */ /* 0x000f280000300800 */
[----:B------:R-:W4:Y:S04]  /*54ce0*/  LDL.LU R71, [R1+0x2420] ;  /* 0x0024200001477983 */ /* 0x000f280000300800 */
[----:B------:R-:W4:Y:S08]  /*54cf0*/  LDL.LU R160, [R1+0x640] ;  /* 0x0006400001a07983 */ /* 0x000f300000300800 */
[----:B------:R1:W-:Y:S04]  /*54d00*/  STL.64 [R1+0x450], R100 ;  /* 0x0004506401007387 */ /* 0x0003e80000100a00 */
[----:B------:R1:W-:Y:S04]  /*54d10*/  STL.64 [R1+0x458], R102 ;  /* 0x0004586601007387 */ /* 0x0003e80000100a00 */
[----:B------:R-:W4:Y:S04]  /*54d20*/  LDL.LU R161, [R1+0x644] ;  /* 0x0006440001a17983 */ /* 0x000f280000300800 */
[----:B------:R-:W4:Y:S01]  /*54d30*/  LDL.LU R162, [R1+0x648] ;  /* 0x0006480001a27983 */ /* 0x000f220000300800 */
[----:B--2---:R-:W-:-:S03]  /*54d40*/  IMAD.MOV.U32 R163, RZ, RZ, R68 ;  /* 0x000000ffffa37224 */ /* 0x004fc600078e0044 */
[----:B------:R-:W2:Y:S04]  /*54d50*/  LDL.LU R68, [R1+0x241c] ;  /* 0x00241c0001447983 */ /* 0x000ea80000300800 */
[----:B------:R-:W2:Y:S01]  /*54d60*/  LDL.LU R156, [R1+0x310] ;  /* 0x00031000019c7983 */ /* 0x000ea20000300800 */
[----:B---3--:R-:W-:Y:S02]  /*54d70*/  IMAD.MOV.U32 R159, RZ, RZ, R69 ;  /* 0x000000ffff9f7224 */ /* 0x008fe400078e0045 */
[----:B----4-:R-:W-:Y:S01]  /*54d80*/  IMAD.MOV.U32 R158, RZ, RZ, R70 ;  /* 0x000000ffff9e7224 */ /* 0x010fe200078e0046 */
[----:B------:R-:W-:Y:S02]  /*54d90*/  MOV R157, R71 ;  /* 0x00000047009d7202 */ /* 0x000fe40000000f00 */
[----:B------:R-:W3:Y:S04]  /*54da0*/  LDL.LU R71, [R1+0x2418] ;  /* 0x0024180001477983 */ /* 0x000ee80000300800 */
[----:B------:R-:W4:Y:S04]  /*54db0*/  LDL.LU R70, [R1+0x2414] ;  /* 0x0024140001467983 */ /* 0x000f280000300800 */
[----:B------:R-:W1:Y:S04]  /*54dc0*/  LDL.LU R69, [R1+0x2410] ;  /* 0x0024100001457983 */ /* 0x000e680000300800 */
[----:B------:R-:W3:Y:S04]  /*54dd0*/  LDL.LU R104, [R1+0x650] ;  /* 0x0006500001687983 */ /* 0x000ee80000300800 */
[----:B------:R-:W3:Y:S04]  /*54de0*/  LDL.LU R105, [R1+0x654] ;  /* 0x0006540001697983 */ /* 0x000ee80000300800 */
[----:B------:R-:W3:Y:S01]  /*54df0*/  LDL.LU R106, [R1+0x658] ;  /* 0x00065800016a7983 */ /* 0x000ee20000300800 */
[----:B--2---:R-:W-:-:S03]  /*54e00*/  MOV R107, R68 ;  /* 0x00000044006b7202 */ /* 0x004fc60000000f00 */
        /* <DEDUP_REMOVED lines=8> */
[----:B--2---:R-:W-:-:S03]  /*54e90*/  IMAD.MOV.U32 R151, RZ, RZ, R68 ;  /* 0x000000ffff977224 */ /* 0x004fc600078e0044 */
        /* <DEDUP_REMOVED lines=37> */
[----:B-1----:R-:W-:-:S03]  /*550f0*/  MOV R100, R69 ;  /* 0x0000004500647202 */ /* 0x002fc60000000f00 */
[----:B------:R-:W2:Y:S01]  /*55100*/  LDL.LU R140, [R1+0x670] ;  /* 0x00067000018c7983 */ /* 0x000ea20000300800 */
[----:B----4-:R-:W-:-:S03]  /*55110*/  IMAD.MOV.U32 R101, RZ, RZ, R70 ;  /* 0x000000ffff657224 */ /* 0x010fc600078e0046 */
[----:B------:R-:W4:Y:S01]  /*55120*/  LDL.LU R141, [R1+0x674] ;  /* 0x00067400018d7983 */ /* 0x000f220000300800 */
[----:B---3--:R-:W-:-:S03]  /*55130*/  IMAD.MOV.U32 R102, RZ, RZ, R71 ;  /* 0x000000ffff667224 */ /* 0x008fc600078e0047 */
[----:B------:R-:W4:Y:S01]  /*55140*/  LDL.LU R142, [R1+0x678] ;  /* 0x00067800018e7983 */ /* 0x000f220000300800 */
[----:B--2---:R-:W-:-:S03]  /*55150*/  IMAD.MOV.U32 R143, RZ, RZ, R68 ;  /* 0x000000ffff8f7224 */ /* 0x004fc600078e0044 */
        /* <DEDUP_REMOVED lines=9> */
[C---:B--2---:R-:W-:Y:S03]  /*551f0*/  HMMA.1688.F32.TF32 R240, R236.reuse, R48, R68 ;  /* 0x00000030ecf0723c */ /* 0x044fe60000081044 */
[----:B------:R-:W2:Y:S11]  /*55200*/  LDL.LU R68, [R1+0x80] ;  /* 0x0000800001447983 */ /* 0x000eb60000300800 */
[----:B------:R-:W-:Y:S09]  /*55210*/  @!UPT UIADD3 URZ, URZ, URZ, URZ ;  /* 0x0000003f3f3ff290 */ /* 0x000ff2000fffe03f */
[----:B------:R-:W-:Y:S04]  /*55220*/  STL.64 [R1+0x440], R240 ;  /* 0x000440f001007387 */ /* 0x000fe80000100a00 */
[----:B------:R-:W-:Y:S04]  /*55230*/  STL.64 [R1+0x448], R242 ;  /* 0x000448f201007387 */ /* 0x000fe80000100a00 */
[----:B------:R-:W2:Y:S04]  /*55240*/  LDL.LU R69, [R1+0x84] ;  /* 0x0000840001457983 */ /* 0x000ea80000300800 */
[----:B------:R-:W2:Y:S04]  /*55250*/  LDL.LU R70, [R1+0x88] ;  /* 0x0000880001467983 */ /* 0x000ea80000300800 */
[----:B------:R-:W2:Y:S04]  /*55260*/  LDL.LU R71, [R1+0x8c] ;  /* 0x00008c0001477983 */ /* 0x000ea80000300800 */
[----:B------:R-:W-:Y:S04]  /*55270*/  LDS R240, [R0+0x38600] ;  /* 0x0386000000f07984 */ /* 0x000fe80000000800 */
[----:B------:R-:W-:Y:S04]  /*55280*/  LDS R242, [R0+0x3a600] ;  /* 0x03a6000000f27984 */ /* 0x000fe80000000800 */
[----:B------:R-:W-:Y:S04]  /*55290*/  LDS R241, [R3+0x38600] ;  /* 0x0386000003f17984 */ /* 0x000fe80000000800 */
[----:B------:R-:W1:Y:S01]  /*552a0*/  LDS R243, [R3+0x3a600] ;  /* 0x03a6000003f37984 */ /* 0x000e620000000800 */
[C---:B------:R-:W-:Y:S08]  /*552b0*/  HMMA.1688.F32.TF32 R232, R236.reuse, R52, R232 ;  /* 0x00000034ece8723c */ /* 0x040ff000000810e8 */
[C---:B------:R-:W-:Y:S08]  /*552c0*/  HMMA.1688.F32.TF32 R212, R236.reuse, R56, R212 ;  /* 0x00000038ecd4723c */ /* 0x040ff000000810d4 */
[----:B------:R-:W-:Y:S07]  /*552d0*/  HMMA.1688.F32.TF32 R116, R236, R60, R116 ;  /* 0x0000003cec74723c */ /* 0x000fee0000081074 */
[----:B------:R-:W-:Y:S04]  /*552e0*/  STL.64 [R1+0x630], R232 ;  /* 0x000630e801007387 */ /* 0x000fe80000100a00 */
[----:B------:R1:W-:Y:S02]  /*552f0*/  STL.64 [R1+0x638], R234 ;  /* 0x000638ea01007387 */ /* 0x0003e40000100a00 */
[C---:B-1----:R-:W-:Y:S02]  /*55300*/  HMMA.1688.F32.TF32 R120, R240.reuse, R4, R120 ;  /* 0x00000004f078723c */ /* 0x042fe40000081078 */
[----:B------:R-:W2:Y:S04]  /*55310*/  LDL.LU.64 R234, [R1+0x23f0] ;  /* 0x0023f00001ea7983 */ /* 0x000ea80000300a00 */
[----:B------:R-:W2:Y:S02]  /*55320*/  LDL.LU.64 R232, [R1+0x23e8] ;  /* 0x0023e80001e87983 */ /* 0x000ea40000300a00 */
[C---:B------:R-:W-:Y:S02]  /*55330*/  HMMA.1688.F32.TF32 R124, R240.reuse, R8, R124 ;  /* 0x00000008f07c723c */ /* 0x040fe4000008107c */
[----:B------:R-:W-:Y:S06]  /*55340*/  STL.64 [R1+0x620], R212 ;  /* 0x000620d401007387 */ /* 0x000fec0000100a00 */
[C---:B------:R-:W-:Y:S01]  /*55350*/  HMMA.1688.F32.TF32 R128, R240.reuse, R12, R128 ;  /* 0x0000000cf080723c */ /* 0x040fe20000081080 */
[----:B------:R1:W-:Y:S07]  /*55360*/  STL.64 [R1+0x628], R214 ;  /* 0x000628d601007387 */ /* 0x0003ee0000100a00 */
[C---:B------:R-:W-:Y:S01]  /*55370*/  HMMA.1688.F32.TF32 R132, R240.reuse, R16, R132 ;  /* 0x00000010f084723c */ /* 0x040fe20000081084 */
[----:B-1----:R-:W2:Y:S04]  /*55380*/  LDL.LU.64 R214, [R1+0x23e0] ;  /* 0x0023e00001d67983 */ /* 0x002ea80000300a00 */
[----:B------:R-:W2:Y:S03]  /*55390*/  LDL.LU.64 R212, [R1+0x23d8] ;  /* 0x0023d80001d47983 */ /* 0x000ea60000300a00 */
[C---:B------:R-:W-:Y:S01]  /*553a0*/  HMMA.1688.F32.TF32 R136, R240.reuse, R20, R136 ;  /* 0x00000014f088723c */ /* 0x040fe20000081088 */
[----:B------:R-:W-:Y:S04]  /*553b0*/  STL.64 [R1+0x610], R116 ;  /* 0x0006107401007387 */ /* 0x000fe80000100a00 */
[----:B------:R1:W-:Y:S03]  /*553c0*/  STL.64 [R1+0x618], R118 ;  /* 0x0006187601007387 */ /* 0x0003e60000100a00 */
[C---:B----4-:R-:W-:Y:S01]  /*553d0*/  HMMA.1688.F32.TF32 R140, R240.reuse, R24, R140 ;  /* 0x00000018f08c723c */ /* 0x050fe2000008108c */
[----:B-1----:R-:W4:Y:S04]  /*553e0*/  LDL.LU.64 R118, [R1+0x23d0] ;  /* 0x0023d00001767983 */ /* 0x002f280000300a00 */
[----:B------:R-:W4:Y:S03]  /*553f0*/  LDL.LU.64 R116, [R1+0x23c8] ;  /* 0x0023c80001747983 */ /* 0x000f260000300a00 */
[C---:B------:R-:W-:Y:S08]  /*55400*/  HMMA.1688.F32.TF32 R144, R240.reuse, R28, R144 ;  /* 0x0000001cf090723c */ /* 0x040ff00000081090 */
[C---:B------:R-:W-:Y:S08]  /*55410*/  HMMA.1688.F32.TF32 R148, R240.reuse, R32, R148 ;  /* 0x00000020f094723c */ /* 0x040ff00000081094 */
[C---:B------:R-:W-:Y:S08]  /*55420*/  HMMA.1688.F32.TF32 R152, R240.reuse, R36, R152 ;  /* 0x00000024f098723c */ /* 0x040ff00000081098 */
[C---:B---3--:R-:W-:Y:S08]  /*55430*/  HMMA.1688.F32.TF32 R100, R240.reuse, R40, R100 ;  /* 0x00000028f064723c */ /* 0x048ff00000081064 */
[C---:B------:R-:W-:Y:S08]  /*55440*/  HMMA.1688.F32.TF32 R104, R240.reuse, R44, R104 ;  /* 0x0000002cf068723c */ /* 0x040ff00000081068 */
[C---:B------:R-:W-:Y:S08]  /*55450*/  HMMA.1688.F32.TF32 R156, R240.reuse, R48, R156 ;  /* 0x00000030f09c723c */ /* 0x040ff0000008109c */
[----:B------:R-:W-:Y:S08]  /*55460*/  HMMA.1688.F32.TF32 R160, R240, R52, R160 ;  /* 0x00000034f0a0723c */ /* 0x000ff000000810a0 */
[----:B--2---:R-:W-:Y:S01]  /*55470*/  HMMA.1688.F32.TF32 R68, R236, R64, R68 ;  /* 0x00000040ec44723c */ /* 0x004fe20000081044 */
[----:B------:R-:W2:Y:S11]  /*55480*/  LDL.LU R236, [R1+0x2f0] ;  /* 0x0002f00001ec7983 */ /* 0x000eb60000300800 */
[----:B------:R-:W-:Y:S11]  /*55490*/  @!UPT UIADD3 URZ, URZ, URZ, URZ ;  /* 0x0000003f3f3ff290 */ /* 0x000ff6000fffe03f */
[----:B------:R-:W-:Y:S04]  /*554a0*/  STL.64 [R1+0x3d0], R68 ;  /* 0x0003d04401007387 */ /* 0x000fe80000100a00 */
[----:B------:R-:W-:Y:S04]  /*554b0*/  STL.64 [R1+0x3d8], R70 ;  /* 0x0003d84601007387 */ /* 0x000fe80000100a00 */
[----:B------:R-:W2:Y:S04]  /*554c0*/  LDL.LU R237, [R1+0x2f4] ;  /* 0x0002f40001ed7983 */ /* 0x000ea80000300800 */
[----:B------:R-:W-:Y:S04]  /*554d0*/  STL.64 [R1+0x3c0], R120 ;  /* 0x0003c07801007387 */ /* 0x000fe80000100a00 */
[----:B------:R1:W-:Y:S04]  /*554e0*/  STL.64 [R1+0x3c8], R122 ;  /* 0x0003c87a01007387 */ /* 0x0003e80000100a00 */
[----:B------:R-:W-:Y:S04]  /*554f0*/  LDS R68, [R0+0x38700] ;  /* 0x0387000000447984 */ /* 0x000fe80000000800 */
[----:B------:R-:W-:Y:S04]  /*55500*/  LDS R70, [R0+0x3a700] ;  /* 0x03a7000000467984 */ /* 0x000fe80000000800 */
[----:B-1----:R-:W3:Y:S04]  /*55510*/  LDL.LU.64 R122, [R1+0x23c0] ;  /* 0x0023c000017a7983 */ /* 0x002ee80000300a00 */
[----:B------:R-:W3:Y:S04]  /*55520*/  LDL.LU.64 R120, [R1+0x23b8] ;  /* 0x0023b80001787983 */ /* 0x000ee80000300a00 */
[----:B------:R-:W-:Y:S04]  /*55530*/  STL.64 [R1+0x3b0], R124 ;  /* 0x0003b07c01007387 */ /* 0x000fe80000100a00 */
[----:B------:R1:W-:Y:S04]  /*55540*/  STL.64 [R1+0x3b8], R126 ;  /* 0x0003b87e01007387 */ /* 0x0003e80000100a00 */
[----:B------:R-:W-:Y:S04]  /*55550*/  LDS R69, [R3+0x38700] ;  /* 0x0387000003457984 */ /* 0x000fe80000000800 */
[----:B------:R-:W4:Y:S04]  /*55560*/  LDS R71, [R3+0x3a700] ;  /* 0x03a7000003477984 */ /* 0x000f280000000800 */
        /* <DEDUP_REMOVED lines=46> */
[----:B------:R-:W-:Y:S01]  /*55850*/  MOV R238, R252 ;  /* 0x000000fc00ee7202 */ /* 0x000fe20000000f00 */
[----:B------:R-:W-:-:S07]  /*55860*/  IMAD.MOV.U32 R239, RZ, RZ, R2 ;  /* 0x000000ffffef7224 */ /* 0x000fce00078e0002 */
[C---:B--2---:R-:W-:Y:S08]  /*55870*/  HMMA.1688.F32.TF32 R236, R240.reuse, R56, R236 ;  /* 0x00000038f0ec723c */ /* 0x044ff000000810ec */
[C---:B------:R-:W-:Y:S08]  /*55880*/  HMMA.1688.F32.TF32 R244, R240.reuse, R60, R244 ;  /* 0x0000003cf0f4723c */ /* 0x040ff000000810f4 */
[----:B------:R-:W-:Y:S07]  /*55890*/  HMMA.1688.F32.TF32 R240, R240, R64, R248 ;  /* 0x00000040f0f0723c */ /* 0x000fee00000810f8 */
[----:B------:R-:W-:Y:S04]  /*558a0*/  STL.64 [R1+0x2f0], R236 ;  /* 0x0002f0ec01007387 */ /* 0x000fe80000100a00 */
[----:B------:R-:W-:Y:S04]  /*558b0*/  STL.64 [R1+0x2f8], R238 ;  /* 0x0002f8ee01007387 */ /* 0x000fe80000100a00 */
[----:B------:R-:W-:Y:S04]  /*558c0*/  STL.64 [R1+0x2e0], R244 ;  /* 0x0002e0f401007387 */ /* 0x000fe80000100a00 */
[----:B------:R-:W-:Y:S04]  /*558d0*/  STL.64 [R1+0x2e8], R246 ;  /* 0x0002e8f601007387 */ /* 0x000fe80000100a00 */
[----:B------:R-:W-:Y:S04]  /*558e0*/  STL.64 [R1+0x2b0], R240 ;  /* 0x0002b0f001007387 */ /* 0x000fe80000100a00 */
[----:B------:R4:W-:Y:S02]  /*558f0*/  STL.64 [R1+0x2b8], R242 ;  /* 0x0002b8f201007387 */ /* 0x0009e40000100a00 */
[C---:B----4-:R-:W-:Y:S08]  /*55900*/  HMMA.1688.F32.TF32 R240, R68.reuse, R56, R116 ;  /* 0x0000003844f0723c */ /* 0x050ff00000081074 */
[C---:B---3--:R-:W-:Y:S08]  /*55910*/  HMMA.1688.F32.TF32 R236, R68.reuse, R4, R160 ;  /* 0x0000000444ec723c */ /* 0x048ff000000810a0 */
[C---:B------:R-:W-:Y:S01]  /*55920*/  HMMA.1688.F32.TF32 R160, R68.reuse, R8, R156 ;  /* 0x0000000844a0723c */ /* 0x040fe2000008109c */
[----:B------:R-:W-:Y:S04]  /*55930*/  LDS R157, [R3+0x3c000] ;  /* 0x03c00000039d7984 */ /* 0x000fe80000000800 */
[----:B------:R-:W-:Y:S04]  /*55940*/  LDS R159, [R3+0x3e000] ;  /* 0x03e00000039f7984 */ /* 0x000fe80000000800 */
[----:B------:R-:W-:Y:S04]  /*55950*/  LDS R156, [R0+0x3c000] ;  /* 0x03c00000009c7984 */ /* 0x000fe80000000800 */
[----:B------:R-:W1:Y:S04]  /*55960*/  LDS R158, [R0+0x3e000] ;  /* 0x03e00000009e7984 */ /* 0x000e680000000800 */
[----:B------:R-:W-:Y:S04]  /*55970*/  STL.64 [R1+0x290], R236 ;  /* 0x000290ec01007387 */ /* 0x000fe80000100a00 */
[----:B------:R2:W-:Y:S04]  /*55980*/  STL.64 [R1+0x298], R238 ;  /* 0x000298ee01007387 */ /* 0x0005e80000100a00 */
[----:B------:R-:W-:Y:S04]  /*55990*/  STL.64 [R1+0xb0], R160 ;  /* 0x0000b0a001007387 */ /* 0x000fe80000100a00 */
[----:B------:R3:W-:Y:S01]  /*559a0*/  STL.64 [R1+0xb8], R162 ;  /* 0x0000b8a201007387 */ /* 0x0007e20000100a00 */
[C---:B--2---:R-:W-:Y:S08]  /*559b0*/  HMMA.1688.F32.TF32 R236, R68.reuse, R12, R104 ;  /* 0x0000000c44ec723c */ /* 0x044ff00000081068 */
[C---:B---3--:R-:W-:Y:S08]  /*559c0*/  HMMA.1688.F32.TF32 R160, R68.reuse, R16, R100 ;  /* 0x0000001044a0723c */ /* 0x048ff00000081064 */
[----:B------:R-:W-:Y:S01]  /*559d0*/  HMMA.1688.F32.TF32 R104, R68, R20, R152 ;  /* 0x000000144468723c */ /* 0x000fe20000081098 */
[----:B------:R-:W-:Y:S01]  /*559e0*/  MOV R248, R183 ;  /* 0x000000b700f87202 */ /* 0x000fe20000000f00 */
[----:B------:R-:W-:Y:S01]  /*559f0*/  IMAD.MOV.U32 R249, RZ, RZ, R182 ;  /* 0x000000fffff97224 */ /* 0x000fe200078e00b6 */
[----:B------:R-:W-:Y:S01]  /*55a00*/  MOV R251, R188 ;  /* 0x000000bc00fb7202 */ /* 0x000fe20000000f00 */
[----:B------:R-:W-:-:S02]  /*55a10*/  IMAD.MOV.U32 R250, RZ, RZ, R189 ;  /* 0x000000fffffa7224 */ /* 0x000fc400078e00bd */
[----:B------:R-:W-:Y:S01]  /*55a20*/  IMAD.MOV.U32 R244, RZ, RZ, R187 ;  /* 0x000000fffff47224 */ /* 0x000fe200078e00bb */
[----:B------:R-:W-:Y:S01]  /*55a30*/  STL.64 [R1+0xa0], R236 ;  /* 0x0000a0ec01007387 */ /* 0x000fe20000100a00 */
[----:B------:R-:W-:Y:S03]  /*55a40*/  HMMA.1688.F32.TF32 R100, R68, R24, R148 ;  /* 0x000000184464723c */ /* 0x000fe60000081094 */
[----:B------:R-:W-:Y:S04]  /*55a50*/  STL.64 [R1+0xa8], R238 ;  /* 0x0000a8ee01007387 */ /* 0x000fe80000100a00 */
[----:B------:R-:W-:Y:S04]  /*55a60*/  STL.64 [R1+0x90], R160 ;  /* 0x000090a001007387 */ /* 0x000fe80000100a00 */
[----:B------:R-:W-:Y:S04]  /*55a70*/  STL.64 [R1+0x98], R162 ;  /* 0x000098a201007387 */ /* 0x000fe80000100a00 */
[----:B------:R-:W-:Y:S04]  /*55a80*/  STL.64 [R1+0x80], R104 ;  /* 0x0000806801007387 */ /* 0x000fe80000100a00 */
[----:B------:R-:W-:Y:S04]  /*55a90*/  STL.64 [R1+0x88], R106 ;  /* 0x0000886a01007387 */ /* 0x000fe80000100a00 */
[----:B------:R2:W-:Y:S01]  /*55aa0*/  STL [R1+0x70], R100 ;  /* 0x0000706401007387 */ /* 0x0005e20000100800 */
[----:B------:R-:W-:Y:S01]  /*55ab0*/  IMAD.MOV.U32 R252, RZ, RZ, R101 ;  /* 0x000000fffffc7224 */ /* 0x000fe200078e0065 */
[----:B------:R-:W-:Y:S01]  /*55ac0*/  MOV R2, R102 ;  /* 0x0000006600027202 */ /* 0x000fe20000000f00 */
[----:B------:R-:W-:Y:S01]  /*55ad0*/  IMAD.MOV.U32 R3, RZ, RZ, R103 ;  /* 0x000000ffff037224 */ /* 0x000fe200078e0067 */
[----:B-1----:R-:W-:Y:S01]  /*55ae0*/  HMMA.1688.F32.TF32 R80, R156, R18, R80 ;  /* 0x000000129c50723c */ /* 0x002fe20000081050 */
[----:B------:R-:W-:Y:S01]  /*55af0*/  IMAD.MOV.U32 R245, RZ, RZ, R186 ;  /* 0x000000fffff57224 */ /* 0x000fe200078e00ba */
[----:B------:R-:W-:Y:S01]  /*55b00*/  MOV R246, R193 ;  /* 0x000000c100f67202 */ /* 0x000fe20000000f00 */
[----:B------:R-:W-:Y:S01]  /*55b10*/  IMAD.MOV.U32 R247, RZ, RZ, R192 ;  /* 0x000000fffff77224 */ /* 0x000fe200078e00c0 */
[----:B------:R-:W-:Y:S04]  /*55b20*/  LDS R152, [R0+0x3c200] ;  /* 0x03c2000000987984 */ /* 0x000fe80000000800 */
[C---:B--2---:R-:W-:Y:S01]  /*55b30*/  HMMA.1688.F32.TF32 R100, R68.reuse, R28, R144 ;  /* 0x0000001c4464723c */ /* 0x044fe20000081090 */
[----:B------:R-:W-:Y:S11]  /*55b40*/  LDS R154, [R0+0x3e200] ;  /* 0x03e20000009a7984 */ /* 0x000ff60000000800 */
[----:B------:R-:W-:Y:S11]  /*55b50*/  @!UPT UIADD3 URZ, URZ, URZ, URZ ;  /* 0x0000003f3f3ff290 */ /* 0x000ff6000fffe03f */
[----:B------:R-:W-:Y:S01]  /*55b60*/  @!UPT UIADD3 URZ, URZ, URZ, URZ ;  /* 0x0000003f3f3ff290 */ /* 0x000fe2000fffe03f */
        /* <DEDUP_REMOVED lines=29> */
[----:B------:R-:W-:Y:S01]  /*55d40*/  MOV R41, R100 ;  /* 0x0000006400297202 */ /* 0x000fe20000000f00 */
[----:B------:R-:W-:Y:S01]  /*55d50*/  IMAD.MOV.U32 R40, RZ, RZ, R101 ;  /* 0x000000ffff287224 */ /* 0x000fe200078e0065 */
[----:B------:R-:W-:Y:S01]  /*55d60*/  MOV R36, R103 ;  /* 0x0000006700247202 */ /* 0x000fe20000000f00 */
[----:B------:R-:W-:Y:S02]  /*55d70*/  IMAD.MOV.U32 R37, RZ, RZ, R102 ;  /* 0x000000ffff257224 */ /* 0x000fe400078e0066 */
[C---:B------:R-:W-:Y:S01]  /*55d80*/  HMMA.1688.F32.TF32 R100, R68.reuse, R48, R124 ;  /* 0x000000304464723c */ /* 0x040fe2000008107c */
[----:B------:R-:W-:Y:S04]  /*55d90*/  STL [R1+0x21cc], R2 ;  /* 0x0021cc0201007387 */ /* 0x000fe80000100800 */
[----:B------:R-:W-:Y:S04]  /*55da0*/  STL [R1+0x21c8], R252 ;  /* 0x0021c8fc01007387 */ /* 0x000fe80000100800 */
[----:B------:R1:W-:Y:S11]  /*55db0*/  STL [R1+0x21d4], R16 ;  /* 0x0021d41001007387 */ /* 0x0003f60000100800 */
[----:B------:R-:W-:Y:S04]  /*55dc0*/  @!UPT UIADD3 URZ, URZ, URZ, URZ ;  /* 0x0000003f3f3ff290 */ /* 0x000fe8000fffe03f */
[----:B-1----:R-:W-:Y:S01]  /*55dd0*/  IMAD.MOV.U32 R16, RZ, RZ, R100 ;  /* 0x000000ffff107224 */ /* 0x002fe200078e0064 */
[----:B------:R-:W-:Y:S01]  /*55de0*/  MOV R2, R102 ;  /* 0x0000006600027202 */ /* 0x000fe20000000f00 */
[----:B------:R-:W-:Y:S02]  /*55df0*/  IMAD.MOV.U32 R3, RZ, RZ, R101 ;  /* 0x000000ffff037224 */ /* 0x000fe400078e0065 */
[----:B------:R-:W-:Y:S02]  /*55e00*/  IMAD.MOV.U32 R252, RZ, RZ, R103 ;  /* 0x000000fffffc7224 */ /* 0x000fe400078e0067 */
[C---:B------:R-:W-:Y:S08]  /*55e10*/  HMMA.1688.F32.TF32 R100, R68.reuse, R52, R120 ;  /* 0x000000344464723c */ /* 0x040ff00000081078 */
[C---:B------:R-:W-:Y:S08]  /*55e20*/  HMMA.1688.F32.TF32 R236, R68.reuse, R60, R212 ;  /* 0x0000003c44ec723c */ /* 0x040ff000000810d4 */
[----:B------:R-:W-:Y:S08]  /*55e30*/  HMMA.1688.F32.TF32 R212, R68, R64, R232 ;  /* 0x0000004044d4723c */ /* 0x000ff000000810e8 */
[----:B------:R-:W-:Y:S01]  /*55e40*/  HMMA.1688.F32.TF32 R104, R156, R6, R228 ;  /* 0x000000069c68723c */ /* 0x000fe200000810e4 */
[----:B------:R-:W-:Y:S01]  /*55e50*/  IMAD.MOV.U32 R49, RZ, RZ, R100 ;  /* 0x000000ffff317224 */ /* 0x000fe200078e0064 */
[----:B------:R-:W-:Y:S01]  /*55e60*/  MOV R48, R101 ;  /* 0x0000006500307202 */ /* 0x000fe20000000f00 */
[----:B------:R-:W-:Y:S01]  /*55e70*/  IMAD.MOV.U32 R45, RZ, RZ, R102 ;  /* 0x000000ffff2d7224 */ /* 0x000fe200078e0066 */
[----:B------:R-:W-:Y:S01]  /*55e80*/  STL.64 [R1+0x2128], R242 ;  /* 0x002128f201007387 */ /* 0x000fe20000100a00 */
[----:B------:R-:W-:-:S03]  /*55e90*/  IMAD.MOV.U32 R44, RZ, RZ, R103 ;  /* 0x000000ffff2c7224 */ /* 0x000fc600078e0067 */
[C---:B------:R-:W-:Y:S01]  /*55ea0*/  HMMA.1688.F32.TF32 R100, R156.reuse, R10, R72 ;  /* 0x0000000a9c64723c */ /* 0x040fe20000081048 */
[----:B------:R-:W-:Y:S01]  /*55eb0*/  MOV R148, R195 ;  /* 0x000000c300947202 */ /* 0x000fe20000000f00 */
[----:B------:R-:W-:Y:S01]  /*55ec0*/  IMAD.MOV.U32 R149, RZ, RZ, R194 ;  /* 0x000000ffff957224 */ /* 0x000fe200078e00c2 */
[----:B------:R-:W-:Y:S01]  /*55ed0*/  MOV R151, R200 ;  /* 0x000000c800977202 */ /* 0x000fe20000000f00 */
[----:B------:R-:W-:Y:S02]  /*55ee0*/  IMAD.MOV.U32 R150, RZ, RZ, R201 ;  /* 0x000000ffff967224 */ /* 0x000fe400078e00c9 */
[----:B------:R-:W-:Y:S01]  /*55ef0*/  IMAD.MOV.U32 R144, RZ, RZ, R199 ;  /* 0x000000ffff907224 */ /* 0x000fe200078e00c7 */
[----:B------:R-:W-:Y:S01]  /*55f00*/  MOV R146, R225 ;  /* 0x000000e100927202 */ /* 0x000fe20000000f00 */
[C---:B------:R-:W-:Y:S01]  /*55f10*/  HMMA.1688.F32.TF32 R72, R156.reuse, R14, R76 ;  /* 0x0000000e9c48723c */ /* 0x040fe2000008104c */
[----:B------:R-:W-:Y:S04]  /*55f20*/  STL.64 [R1+0x2120], R240 ;  /* 0x002120f001007387 */ /* 0x000fe80000100a00 */
[----:B------:R-:W-:Y:S04]  /*55f30*/  STL.64 [R1+0x2138], R238 ;  /* 0x002138ee01007387 */ /* 0x000fe80000100a00 */
        /* <DEDUP_REMOVED lines=9> */
[----:B------:R1:W-:Y:S01]  /*55fd0*/  STL.64 [R1+0x908], R74 ;  /* 0x0009084a01007387 */ /* 0x0003e20000100a00 */
        /* <DEDUP_REMOVED lines=8> */
[C---:B-1----:R-:W-:Y:S01]  /*56060*/  HMMA.1688.F32.TF32 R72, R156.reuse, R26, R88 ;  /* 0x0000001a9c48723c */ /* 0x042fe20000081058 */
[----:B------:R-:W-:Y:S04]  /*56070*/  STL.64 [R1+0x8f0], R80 ;  /* 0x0008f05001007387 */ /* 0x000fe80000100a00 */
[----:B------:R1:W-:Y:S04]  /*56080*/  STL.64 [R1+0x8f8], R82 ;  /* 0x0008f85201007387 */ /* 0x0003e80000100a00 */
[----:B------:R-:W-:Y:S04]  /*56090*/  STL.64 [R1+0x8e0], R76 ;  /* 0x0008e04c01007387 */ /* 0x000fe80000100a00 */
[----:B------:R2:W-:Y:S01]  /*560a0*/  STL.64 [R1+0x8e8], R78 ;  /* 0x0008e84e01007387 */ /* 0x0005e20000100a00 */
[----:B-1----:R-:W-:Y:S01]  /*560b0*/  HMMA.1688.F32.TF32 R80, R156, R30, R92 ;  /* 0x0000001e9c50723c */ /* 0x002fe2000008105c */
[----:B------:R-:W-:Y:S01]  /*560c0*/  IMAD.MOV.U32 R138, RZ, RZ, R67 ;  /* 0x000000ffff8a7224 */ /* 0x000fe200078e0043 */
[----:B------:R-:W-:Y:S01]  /*560d0*/  MOV R139, R66 ;  /* 0x00000042008b7202 */ /* 0x000fe20000000f00 */
[----:B------:R-:W-:-:S02]  /*560e0*/  IMAD.MOV.U32 R132, RZ, RZ, R227 ;  /* 0x000000ffff847224 */ /* 0x000fc400078e00e3 */
[----:B------:R-:W-:-:S04]  /*560f0*/  IMAD.MOV.U32 R133, RZ, RZ, R226 ;  /* 0x000000ffff857224 */ /* 0x000fc800078e00e2 */
[----:B------:R-:W-:Y:S01]  /*56100*/  STL.64 [R1+0x8d0], R72 ;  /* 0x0008d04801007387 */ /* 0x000fe20000100a00 */
[----:B--2---:R-:W-:Y:S03]  /*56110*/  HMMA.1688.F32.TF32 R76, R156, R34, R96 ;  /* 0x000000229c4c723c */ /* 0x004fe60000081060 */
[----:B------:R1:W-:Y:S01]  /*56120*/  STL.64 [R1+0x8d8], R74 ;  /* 0x0008d84a01007387 */ /* 0x0003e20000100a00 */
[----:B------:R-:W-:Y:S01]  /*56130*/  IMAD.MOV.U32 R104, RZ, RZ, R191 ;  /* 0x000000ffff687224 */ /* 0x000fe200078e00bf */
[----:B------:R-:W-:Y:S01]  /*56140*/  MOV R105, R190 ;  /* 0x000000be00697202 */ /* 0x000fe20000000f00 */
[----:B------:R-:W-:Y:S01]  /*56150*/  IMAD.MOV.U32 R106, RZ, RZ, R197 ;  /* 0x000000ffff6a7224 */ /* 0x000fe200078e00c5 */
[----:B------:R-:W-:Y:S01]  /*56160*/  MOV R134, R172 ;  /* 0x000000ac00867202 */ /* 0x000fe20000000f00 */
[----:B------:R-:W-:Y:S02]  /*56170*/  IMAD.MOV.U32 R107, RZ, RZ, R196 ;  /* 0x000000ffff6b7224 */ /* 0x000fe400078e00c4 */
[----:B------:R-:W-:Y:S01]  /*56180*/  IMAD.MOV.U32 R135, RZ, RZ, R173 ;  /* 0x000000ffff877224 */ /* 0x000fe200078e00ad */
[----:B------:R-:W-:Y:S01]  /*56190*/  MOV R129, R175 ;  /* 0x000000af00817202 */ /* 0x000fe20000000f00 */
[----:B------:R-:W-:-:S02]  /*561a0*/  IMAD.MOV.U32 R128, RZ, RZ, R174 ;  /* 0x000000ffff807224 */ /* 0x000fc400078e00ae */
        /* <DEDUP_REMOVED lines=9> */
[----:B------:R-:W-:Y:S01]  /*56240*/  IMAD.MOV.U32 R125, RZ, RZ, R179 ;  /* 0x000000ffff7d7224 */ /* 0x000fe200078e00b3 */
[----:B------:R-:W-:Y:S01]  /*56250*/  MOV R127, R181 ;  /* 0x000000b5007f7202 */ /* 0x000fe20000000f00 */
[----:B------:R-:W-:-:S04]  /*56260*/  IMAD.MOV.U32 R126, RZ, RZ, R180 ;  /* 0x000000ffff7e7224 */ /* 0x000fc800078e00b4 */
[----:B------:R-:W-:Y:S01]  /*56270*/  STL.64 [R1+0x8a0], R72 ;  /* 0x0008a04801007387 */ /* 0x000fe20000100a00 */
[C---:B--2---:R-:W-:Y:S03]  /*56280*/  HMMA.1688.F32.TF32 R76, R156.reuse, R46, R164 ;  /* 0x0000002e9c4c723c */ /* 0x044fe600000810a4 */
[----:B------:R1:W-:Y:S01]  /*56290*/  STL.64 [R1+0x8a8], R74 ;  /* 0x0008a84a01007387 */ /* 0x0003e20000100a00 */
[----:B------:R-:W-:Y:S01]  /*562a0*/  MOV R122, R184 ;  /* 0x000000b8007a7202 */ /* 0x000fe20000000f00 */
[----:B------:R-:W-:Y:S01]  /*562b0*/  IMAD.MOV.U32 R123, RZ, RZ, R185 ;  /* 0x000000ffff7b7224 */ /* 0x000fe200078e00b9 */
[----:B------:R-:W-:Y:S01]  /*562c0*/  LOP3.LUT R53, R0, 0x20, RZ, 0x3c, !PT ;  /* 0x0000002000357812 */ /* 0x000fe200078e3cff */
        /* <DEDUP_REMOVED lines=9> */
[----:B------:R-:W1:Y:S01]  /*56360*/  LDS R71, [R53+0x3e100] ;  /* 0x03e1000035477984 */ /* 0x000e620000000800 */
[C---:B--2---:R-:W-:Y:S03]  /*56370*/  HMMA.1688.F32.TF32 R76, R156.reuse, R58, R216 ;  /* 0x0000003a9c4c723c */ /* 0x044fe600000810d8 */
[----:B------:R-:W-:Y:S04]  /*56380*/  STL.64 [R1+0x870], R72 ;  /* 0x0008704801007387 */ /* 0x000fe80000100a00 */
[----:B------:R2:W-:Y:S04]  /*56390*/  STL.64 [R1+0x878], R74 ;  /* 0x0008784a01007387 */ /* 0x0005e80000100a00 */
[----:B------:R-:W-:Y:S04]  /*563a0*/  LDS R153, [R53+0x3c200] ;  /* 0x03c2000035997984 */ /* 0x000fe80000000800 */
[----:B------:R-:W3:Y:S01]  /*563b0*/  LDS R155, [R53+0x3e200] ;  /* 0x03e20000359b7984 */ /* 0x000ee20000000800 */
[----:B--2---:R-:W-:Y:S03]  /*563c0*/  HMMA.1688.F32.TF32 R72, R156, R62, R220 ;  /* 0x0000003e9c48723c */ /* 0x004fe600000810dc */
[----:B------:R-:W-:Y:S04]  /*563d0*/  STL.64 [R1+0x860], R80 ;  /* 0x0008605001007387 */ /* 0x000fe80000100a00 */
[----:B------:R1:W-:Y:S04]  /*563e0*/  STL.64 [R1+0x868], R82 ;  /* 0x0008685201007387 */ /* 0x0003e80000100a00 */
[----:B------:R-:W-:Y:S04]  /*563f0*/  STL.64 [R1+0x850], R76 ;  /* 0x0008504c01007387 */ /* 0x000fe80000100a00 */
[----:B------:R2:W-:Y:S04]  /*56400*/  STL.64 [R1+0x858], R78 ;  /* 0x0008584e01007387 */ /* 0x0005e80000100a00 */
[----:B------:R-:W4:Y:S04]  /*56410*/  LDL.LU R183, [R1+0x22f4] ;  /* 0x0022f40001b77983 */ /* 0x000f280000300800 */
[----:B------:R-:W-:Y:S04]  /*56420*/  LDS R96, [R0+0x3c400] ;  /* 0x03c4000000607984 */ /* 0x000fe80000000800 */
[----:B------:R-:W-:Y:S04]  /*56430*/  STL.64 [R1+0x840], R72 ;  /* 0x0008404801007387 */ /* 0x000fe80000100a00 */
[----:B------:R1:W-:Y:S04]  /*56440*/  STL.64 [R1+0x848], R74 ;  /* 0x0008484a01007387 */ /* 0x0003e80000100a00 */
        /* <DEDUP_REMOVED lines=41> */
[----:B------:R-:W-:Y:S04]  /*566e0*/  LDS R99, [R53+0x3e400] ;  /* 0x03e4000035637984 */ /* 0x000fe80000000800 */
[----:B------:R-:W-:Y:S04]  /*566f0*/  LDS R216, [R0+0x3c500] ;  /* 0x03c5000000d87984 */ /* 0x000fe80000000800 */
[----:B------:R-:W-:Y:S04]  /*56700*/  LDS R218, [R0+0x3e500] ;  /* 0x03e5000000da7984 */ /* 0x000fe80000000800 */
[----:B------:R-:W-:Y:S04]  /*56710*/  LDS R217, [R53+0x3c500] ;  /* 0x03c5000035d97984 */ /* 0x000fe80000000800 */
[----:B------:R-:W-:Y:S01]  /*56720*/  LDS R219, [R53+0x3e500] ;  /* 0x03e5000035db7984 */ /* 0x000fe20000000800 */
[----:B----4-:R-:W-:-:S02]  /*56730*/  IMAD.MOV.U32 R121, RZ, RZ, R183 ;  /* 0x000000ffff797224 */ /* 0x010fc400078e00b7 */
[----:B--2---:R-:W-:Y:S02]  /*56740*/  IMAD.MOV.U32 R120, RZ, RZ, R182 ;  /* 0x000000ffff787224 */ /* 0x004fe400078e00b6 */
[----:B------:R-:W2:Y:S04]  /*56750*/  LDL.LU R182, [R1+0x2254] ;  /* 0x0022540001b67983 */ /* 0x000ea80000300800 */
[----:B------:R-:W2:Y:S04]  /*56760*/  LDL.LU R183, [R1+0x2250] ;  /* 0x0022500001b77983 */ /* 0x000ea80000300800 */
[----:B------:R-:W4:Y:S01]  /*56770*/  LDL.LU R184, [R1+0x224c] ;  /* 0x00224c0001b87983 */ /* 0x000f220000300800 */
[----:B---3--:R-:W-:Y:S01]  /*56780*/  IMAD.MOV.U32 R118, RZ, RZ, R188 ;  /* 0x000000ffff767224 */ /* 0x008fe200078e00bc */
[----:B------:R-:W-:-:S02]  /*56790*/  MOV R117, R187 ;  /* 0x000000bb00757202 */ /* 0x000fc40000000f00 */
[----:B------:R-:W4:Y:S01]  /*567a0*/  LDL.LU R185, [R1+0x2248] ;  /* 0x0022480001b97983 */ /* 0x000f220000300800 */
[----:B------:R-:W-:-:S03]  /*567b0*/  IMAD.MOV.U32 R116, RZ, RZ, R186 ;  /* 0x000000ffff747224 */ /* 0x000fc600078e00ba */
[----:B------:R-:W4:Y:S01]  /*567c0*/  LDL.LU R186, [R1+0x2244] ;  /* 0x0022440001ba7983 */ /* 0x000f220000300800 */
[----:B------:R-:W-:-:S03]  /*567d0*/  IMAD.MOV.U32 R119, RZ, RZ, R189 ;  /* 0x000000ffff777224 */ /* 0x000fc600078e00bd */
[----:B------:R-:W4:Y:S04]  /*567e0*/  LDL.LU R187, [R1+0x2240] ;  /* 0x0022400001bb7983 */ /* 0x000f280000300800 */
[----:B------:R-:W3:Y:S01]  /*567f0*/  LDL.LU R188, [R1+0x223c] ;  /* 0x00223c0001bc7983 */ /* 0x000ee20000300800 */
[----:B------:R-:W-:Y:S02]  /*56800*/  IMAD.MOV.U32 R102, RZ, RZ, R192 ;  /* 0x000000ffff667224 */ /* 0x000fe400078e00c0 */
[----:B------:R-:W-:Y:S01]  /*56810*/  IMAD.MOV.U32 R101, RZ, RZ, R191 ;  /* 0x000000ffff657224 */ /* 0x000fe200078e00bf */
[----:B------:R-:W3:Y:S01]  /*56820*/  LDL.LU R189, [R1+0x2238] ;  /* 0x0022380001bd7983 */ /* 0x000ee20000300800 */
[----:B------:R-:W-:-:S03]  /*56830*/  MOV R100, R190 ;  /* 0x000000be00647202 */ /* 0x000fc60000000f00 */
[----:B------:R-:W3:Y:S01]  /*56840*/  LDL.LU R190, [R1+0x2234] ;  /* 0x0022340001be7983 */ /* 0x000ee20000300800 */
[----:B------:R-:W-:-:S03]  /*56850*/  MOV R103, R193 ;  /* 0x000000c100677202 */ /* 0x000fc60000000f00 */
[----:B------:R-:W3:Y:S04]  /*56860*/  LDL.LU R191, [R1+0x2230] ;  /* 0x0022300001bf7983 */ /* 0x000ee80000300800 */
[----:B------:R-:W2:Y:S01]  /*56870*/  LDL.LU R192, [R1+0x222c] ;  /* 0x00222c0001c07983 */ /* 0x000ea20000300800 */
[----:B------:R-:W-:Y:S01]  /*56880*/  MOV R242, R196 ;  /* 0x000000c400f27202 */ /* 0x000fe20000000f00 */
[----:B------:R-:W-:Y:S02]  /*56890*/  IMAD.MOV.U32 R241, RZ, RZ, R195 ;  /* 0x000000fffff17224 */ /* 0x000fe400078e00c3 */
[----:B------:R-:W2:Y:S01]  /*568a0*/  LDL.LU R193, [R1+0x2228] ;  /* 0x0022280001c17983 */ /* 0x000ea20000300800 */
[----:B------:R-:W-:-:S03]  /*568b0*/  IMAD.MOV.U32 R240, RZ, RZ, R194 ;  /* 0x000000fffff07224 */ /* 0x000fc600078e00c2 */
[----:B------:R-:W2:Y:S01]  /*568c0*/  LDL.LU R194, [R1+0x2224] ;  /* 0x0022240001c27983 */ /* 0x000ea20000300800 */
[----:B------:R-:W-:-:S03]  /*568d0*/  IMAD.MOV.U32 R243, RZ, RZ, R197 ;  /* 0x000000fffff37224 */ /* 0x000fc600078e00c5 */
[----:B------:R-:W2:Y:S04]  /*568e0*/  LDL.LU R195, [R1+0x2220] ;  /* 0x0022200001c37983 */ /* 0x000ea80000300800 */
[----:B------:R-:W2:Y:S01]  /*568f0*/  LDL.LU R196, [R1+0x221c] ;  /* 0x00221c0001c47983 */ /* 0x000ea20000300800 */
[----:B------:R-:W-:Y:S01]  /*56900*/  IMAD.MOV.U32 R238, RZ, RZ, R200 ;  /* 0x000000ffffee7224 */ /* 0x000fe200078e00c8 */
[----:B------:R-:W-:Y:S02]  /*56910*/  MOV R237, R199 ;  /* 0x000000c700ed7202 */ /* 0x000fe40000000f00 */
[----:B------:R-:W2:Y:S01]  /*56920*/  LDL.LU R197, [R1+0x2218] ;  /* 0x0022180001c57983 */ /* 0x000ea20000300800 */
[----:B------:R-:W-:-:S03]  /*56930*/  IMAD.MOV.U32 R236, RZ, RZ, R198 ;  /* 0x000000ffffec7224 */ /* 0x000fc600078e00c6 */
[----:B------:R-:W2:Y:S01]  /*56940*/  LDL.LU R198, [R1+0x2214] ;  /* 0x0022140001c67983 */ /* 0x000ea20000300800 */
[----:B------:R-:W-:-:S03]  /*56950*/  IMAD.MOV.U32 R239, RZ, RZ, R201 ;  /* 0x000000ffffef7224 */ /* 0x000fc600078e00c9 */
[----:B------:R-:W2:Y:S04]  /*56960*/  LDL.LU R199, [R1+0x2210] ;  /* 0x0022100001c77983 */ /* 0x000ea80000300800 */
[----:B------:R-:W2:Y:S01]  /*56970*/  LDL.LU R200, [R1+0x220c] ;  /* 0x00220c0001c87983 */ /* 0x000ea20000300800 */
[----:B------:R-:W-:Y:S02]  /*56980*/  IMAD.MOV.U32 R234, RZ, RZ, R224 ;  /* 0x000000ffffea7224 */ /* 0x000fe400078e00e0 */
[----:B------:R-:W-:Y:S01]  /*56990*/  IMAD.MOV.U32 R233, RZ, RZ, R205 ;  /* 0x000000ffffe97224 */ /* 0x000fe200078e00cd */
[----:B------:R-:W2:Y:S01]  /*569a0*/  LDL.LU R201, [R1+0x2208] ;  /* 0x0022080001c97983 */ /* 0x000ea20000300800 */
[----:B------:R-:W-:-:S03]  /*569b0*/  MOV R232, R204 ;  /* 0x000000cc00e87202 */ /* 0x000fc60000000f00 */
[----:B------:R-:W2:Y:S01]  /*569c0*/  LDL.LU R204, [R1+0x2204] ;  /* 0x0022040001cc7983 */ /* 0x000ea20000300800 */
[----:B------:R-:W-:-:S03]  /*569d0*/  MOV R235, R225 ;  /* 0x000000e100eb7202 */ /* 0x000fc60000000f00 */
[----:B------:R-:W2:Y:S04]  /*569e0*/  LDL.LU R205, [R1+0x2200] ;  /* 0x0022000001cd7983 */ /* 0x000ea80000300800 */
[----:B------:R-:W2:Y:S04]  /*569f0*/  LDL.LU R224, [R1+0x21fc] ;  /* 0x0021fc0001e07983 */ /* 0x000ea80000300800 */
[----:B------:R-:W2:Y:S01]  /*56a00*/  LDL.LU R225, [R1+0x21f8] ;  /* 0x0021f80001e17983 */ /* 0x000ea20000300800 */
[----:B------:R-:W-:Y:S01]  /*56a10*/  IMAD.MOV.U32 R215, RZ, RZ, R67 ;  /* 0x000000ffffd77224 */ /* 0x000fe200078e0043 */
[----:B------:R-:W-:Y:S01]  /*56a20*/  MOV R214, R66 ;  /* 0x0000004200d67202 */ /* 0x000fe20000000f00 */
[----:B------:R-:W-:-:S02]  /*56a30*/  IMAD.MOV.U32 R213, RZ, RZ, R227 ;  /* 0x000000ffffd57224 */ /* 0x000fc400078e00e3 */
[----:B------:R-:W-:Y:S02]  /*56a40*/  IMAD.MOV.U32 R212, RZ, RZ, R226 ;  /* 0x000000ffffd47224 */ /* 0x000fe400078e00e2 */
        /* <DEDUP_REMOVED lines=16> */
[C---:B-1----:R-:W-:Y:S08]  /*56b50*/  HMMA.1688.F32.TF32 R80, R68.reuse, R54, R232 ;  /* 0x000000364450723c */ /* 0x042ff000000810e8 */
[C---:B------:R-:W-:Y:S08]  /*56b60*/  HMMA.1688.F32.TF32 R76, R68.reuse, R58, R236 ;  /* 0x0000003a444c723c */ /* 0x040ff000000810ec */
[C---:B------:R-:W-:Y:S08]  /*56b70*/  HMMA.1688.F32.TF32 R72, R68.reuse, R62, R240 ;  /* 0x0000003e4448723c */ /* 0x040ff000000810f0 */
[C---:B------:R-:W-:Y:S08]  /*56b80*/  HMMA.1688.F32.TF32 R176, R68.reuse, R34, R176 ;  /* 0x0000002244b0723c */ /* 0x040ff000000810b0 */
[C---:B------:R-:W-:Y:S08]  /*56b90*/  HMMA.1688.F32.TF32 R172, R68.reuse, R38, R172 ;  /* 0x0000002644ac723c */ /* 0x040ff000000810ac */
[C---:B------:R-:W-:Y:S08]  /*56ba0*/  HMMA.1688.F32.TF32 R164, R68.reuse, R46, R212 ;  /* 0x0000002e44a4723c */ /* 0x040ff000000810d4 */
[C---:B------:R-:W-:Y:S08]  /*56bb0*/  HMMA.1688.F32.TF32 R160, R68.reuse, R50, R160 ;  /* 0x0000003244a0723c */ /* 0x040ff000000810a0 */
[C---:B----4-:R-:W-:Y:S08]  /*56bc0*/  HMMA.1688.F32.TF32 R184, R68.reuse, R26, R184 ;  /* 0x0000001a44b8723c */ /* 0x050ff000000810b8 */
[C---:B---3--:R-:W-:Y:S08]  /*56bd0*/  HMMA.1688.F32.TF32 R188, R68.reuse, R22, R188 ;  /* 0x0000001644bc723c */ /* 0x048ff000000810bc */
[C---:B--2---:R-:W-:Y:S08]  /*56be0*/  HMMA.1688.F32.TF32 R192, R68.reuse, R18, R192 ;  /* 0x0000001244c0723c */ /* 0x044ff000000810c0 */
[C---:B------:R-:W-:Y:S08]  /*56bf0*/  HMMA.1688.F32.TF32 R196, R68.reuse, R14, R196 ;  /* 0x0000000e44c4723c */ /* 0x040ff000000810c4 */
[----:B------:R-:W-:Y:S08]  /*56c00*/  HMMA.1688.F32.TF32 R180, R68, R30, R180 ;  /* 0x0000001e44b4723c */ /* 0x000ff000000810b4 */
[----:B------:R-:W-:Y:S08]  /*56c10*/  HMMA.1688.F32.TF32 R208, R156, R66, R224 ;  /* 0x000000429cd0723c */ /* 0x000ff000000810e0 */
[C---:B------:R-:W-:Y:S08]  /*56c20*/  HMMA.1688.F32.TF32 R204, R68.reuse, R6, R204 ;  /* 0x0000000644cc723c */ /* 0x040ff000000810cc */
        /* <DEDUP_REMOVED lines=19> */
[----:B------:R-:W-:Y:S03]  /*56d60*/  HMMA.1688.F32.TF32 R168, R68, R42, R228 ;  /* 0x0000002a44a8723c */ /* 0x000fe600000810e4 */
[----:B------:R-:W-:Y:S04]  /*56d70*/  STL.64 [R1+0x810], R72 ;  /* 0x0008104801007387 */ /* 0x000fe80000100a00 */
[----:B------:R2:W-:Y:S01]  /*56d80*/  STL.64 [R1+0x818], R74 ;  /* 0x0008184a01007387 */ /* 0x0005e20000100a00 */
[C---:B-1----:R-:W-:Y:S08]  /*56d90*/  HMMA.1688.F32.TF32 R76, R152.reuse, R6, R116 ;  /* 0x00000006984c723c */ /* 0x042ff00000081074 */
[----:B--2---:R-:W-:Y:S08]  /*56da0*/  HMMA.1688.F32.TF32 R72, R152, R10, R120 ;  /* 0x0000000a9848723c */ /* 0x004ff00000081078 */
[----:B------:R-:W-:Y:S01]  /*56db0*/  HMMA.1688.F32.TF32 R156, R68, R66, R100 ;  /* 0x00000042449c723c */ /* 0x000fe20000081064 */
[----:B------:R-:W-:Y:S04]  /*56dc0*/  LDS R100, [R0+0x3c300] ;  /* 0x03c3000000647984 */ /* 0x000fe80000000800 */
[----:B------:R-:W-:Y:S03]  /*56dd0*/  LDS R102, [R0+0x3e300] ;  /* 0x03e3000000667984 */ /* 0x000fe60000000800 */
[C---:B------:R-:W-:Y:S01]  /*56de0*/  HMMA.1688.F32.TF32 R68, R152.reuse, R14, R124 ;  /* 0x0000000e9844723c */ /* 0x040fe2000008107c */
        /* <DEDUP_REMOVED lines=9> */
[----:B------:R2:W-:Y:S02]  /*56e80*/  STL.64 [R1+0x7e8], R70 ;  /* 0x0007e84601007387 */ /* 0x0005e40000100a00 */
[C---:B--2---:R-:W-:Y:S06]  /*56e90*/  HMMA.1688.F32.TF32 R68, R152.reuse, R26, R136 ;  /* 0x0000001a9844723c */ /* 0x044fec0000081088 */
[----:B------:R-:W-:Y:S04]  /*56ea0*/  STL.64 [R1+0x230], R76 ;  /* 0x0002304c01007387 */ /* 0x000fe80000100a00 */
[----:B------:R2:W-:Y:S04]  /*56eb0*/  STL.64 [R1+0x238], R78 ;  /* 0x0002384e01007387 */ /* 0x0005e80000100a00 */
[----:B------:R-:W-:Y:S04]  /*56ec0*/  STL.64 [R1+0x220], R72 ;  /* 0x0002204801007387 */ /* 0x000fe80000100a00 */
[----:B------:R3:W-:Y:S01]  /*56ed0*/  STL.64 [R1+0x228], R74 ;  /* 0x0002284a01007387 */ /* 0x0007e20000100a00 */
[C---:B--2---:R-:W-:Y:S04]  /*56ee0*/  HMMA.1688.F32.TF32 R76, R152.reuse, R30, R140 ;  /* 0x0000001e984c723c */ /* 0x044fe8000008108c */
[----:B------:R-:W-:Y:S04]  /*56ef0*/  STL.64 [R1+0x210], R68 ;  /* 0x0002104401007387 */ /* 0x000fe80000100a00 */
[C---:B---3--:R-:W-:Y:S01]  /*56f00*/  HMMA.1688.F32.TF32 R72, R152.reuse, R34, R144 ;  /* 0x000000229848723c */ /* 0x048fe20000081090 */
[----:B------:R2:W-:Y:S07]  /*56f10*/  STL.64 [R1+0x218], R70 ;  /* 0x0002184601007387 */ /* 0x0005ee0000100a00 */
[C---:B--2---:R-:W-:Y:S07]  /*56f20*/  HMMA.1688.F32.TF32 R68, R152.reuse, R38, R148 ;  /* 0x000000269844723c */ /* 0x044fee0000081094 */
[----:B------:R-:W-:Y:S04]  /*56f30*/  STL.64 [R1+0x200], R76 ;  /* 0x0002004c01007387 */ /* 0x000fe80000100a00 */
[----:B------:R2:W-:Y:S04]  /*56f40*/  STL.64 [R1+0x208], R78 ;  /* 0x0002084e01007387 */ /* 0x0005e80000100a00 */
[----:B------:R-:W-:Y:S04]  /*56f50*/  STL.64 [R1+0x1f0], R72 ;  /* 0x0001f04801007387 */ /* 0x000fe80000100a00 */
[----:B------:R3:W-:Y:S01]  /*56f60*/  STL.64 [R1+0x1f8], R74 ;  /* 0x0001f84a01007387 */ /* 0x0007e20000100a00 */
[C---:B--2---:R-:W-:Y:S03]  /*56f70*/  HMMA.1688.F32.TF32 R76, R152.reuse, R42, R104 ;  /* 0x0000002a984c723c */ /* 0x044fe60000081068 */
[----:B------:R-:W-:Y:S05]  /*56f80*/  STL.64 [R1+0x1e0], R68 ;  /* 0x0001e04401007387 */ /* 0x000fea0000100a00 */
[C---:B---3--:R-:W-:Y:S01]  /*56f90*/  HMMA.1688.F32.TF32 R72, R152.reuse, R46, R244 ;  /* 0x0000002e9848723c */ /* 0x048fe200000810f4 */
[----:B------:R2:W-:Y:S07]  /*56fa0*/  STL.64 [R1+0x1e8], R70 ;  /* 0x0001e84601007387 */ /* 0x0005ee0000100a00 */
[----:B--2---:R-:W-:Y:S07]  /*56fb0*/  HMMA.1688.F32.TF32 R68, R152, R50, R248 ;  /* 0x000000329844723c */ /* 0x004fee00000810f8 */
[----:B------:R2:W-:Y:S04]  /*56fc0*/  STL.64 [R1+0x1d0], R76 ;  /* 0x0001d04c01007387 */ /* 0x0005e80000100a00 */
[----:B------:R3:W-:Y:S04]  /*56fd0*/  STL.64 [R1+0x1d8], R78 ;  /* 0x0001d84e01007387 */ /* 0x0007e80000100a00 */
[----:B------:R-:W4:Y:S04]  /*56fe0*/  LDL.LU R244, [R1+0x5c0] ;  /* 0x0005c00001f47983 */ /* 0x000f280000300800 */
[----:B------:R1:W-:Y:S04]  /*56ff0*/  STL.64 [R1+0x1c0], R72 ;  /* 0x0001c04801007387 */ /* 0x0003e80000100a00 */
[----:B------:R1:W-:Y:S04]  /*57000*/  STL.64 [R1+0x1c8], R74 ;  /* 0x0001c84a01007387 */ /* 0x0003e80000100a00 */
[----:B------:R-:W-:Y:S04]  /*57010*/  STL.64 [R1+0x1b0], R68 ;  /* 0x0001b04401007387 */ /* 0x000fe80000100a00 */
[----:B------:R1:W-:Y:S04]  /*57020*/  STL.64 [R1+0x1b8], R70 ;  /* 0x0001b84601007387 */ /* 0x0003e80000100a00 */
        /* <DEDUP_REMOVED lines=19> */
[----:B--2---:R-:W2:Y:S04]  /*57160*/  LDL.LU R76, [R1+0x3e0] ;  /* 0x0003e000014c7983 */ /* 0x004ea80000300800 */
[----:B------:R-:W2:Y:S04]  /*57170*/  LDL.LU R77, [R1+0x3e4] ;  /* 0x0003e400014d7983 */ /* 0x000ea80000300800 */
[----:B---3--:R-:W2:Y:S04]  /*57180*/  LDL.LU R78, [R1+0x3e8] ;  /* 0x0003e800014e7983 */ /* 0x008ea80000300800 */
        /* <DEDUP_REMOVED lines=72> */
[C---:B------:R-:W-:Y:S08]  /*57610*/  HMMA.1688.F32.TF32 R104, R100.reuse, R50, R104 ;  /* 0x000000326468723c */ /* 0x040ff00000081068 */
[C---:B------:R-:W-:Y:S08]  /*57620*/  HMMA.1688.F32.TF32 R120, R100.reuse, R34, R120 ;  /* 0x000000226478723c */ /* 0x040ff00000081078 */
[----:B------:R-:W-:Y:S08]  /*57630*/  HMMA.1688.F32.TF32 R128, R100, R26, R128 ;  /* 0x0000001a6480723c */ /* 0x000ff00000081080 */
[C---:B------:R-:W-:Y:S08]  /*57640*/  HMMA.1688.F32.TF32 R88, R152.reuse, R58, R88 ;  /* 0x0000003a9858723c */ /* 0x040ff00000081058 */
[C---:B------:R-:W-:Y:S08]  /*57650*/  HMMA.1688.F32.TF32 R92, R152.reuse, R54, R92 ;  /* 0x00000036985c723c */ /* 0x040ff0000008105c */
[----:B------:R-:W-:Y:S11]  /*57660*/  HMMA.1688.F32.TF32 R68, R152, R62, R84 ;  /* 0x0000003e9844723c */ /* 0x000ff60000081054 */
[----:B------:R-:W-:Y:S04]  /*57670*/  @!UPT UIADD3 URZ, URZ, URZ, URZ ;  /* 0x0000003f3f3ff290 */ /* 0x000fe8000fffe03f */
        /* <DEDUP_REMOVED lines=8> */
[C---:B------:R-:W-:Y:S08]  /*57700*/  HMMA.1688.F32.TF32 R108, R100.reuse, R46, R72 ;  /* 0x0000002e646c723c */ /* 0x040ff00000081048 */
[C---:B------:R-:W-:Y:S08]  /*57710*/  HMMA.1688.F32.TF32 R72, R100.reuse, R58, R212 ;  /* 0x0000003a6448723c */ /* 0x040ff000000810d4 */
[----:B-1----:R-:W-:Y:S11]  /*57720*/  HMMA.1688.F32.TF32 R68, R100, R62, R232 ;  /* 0x0000003e6444723c */ /* 0x002ff600000810e8 */
[----:B------:R-:W-:Y:S04]  /*57730*/  @!UPT UIADD3 URZ, URZ, URZ, URZ ;  /* 0x0000003f3f3ff290 */ /* 0x000fe8000fffe03f */
[----:B------:R-:W-:Y:S01]  /*57740*/  STL.64 [R1+0x160], R72 ;  /* 0x0001604801007387 */ /* 0x000fe20000100a00 */
[C---:B--2---:R-:W-:Y:S03]  /*57750*/  HMMA.1688.F32.TF32 R76, R96.reuse, R6, R240 ;  /* 0x00000006604c723c */ /* 0x044fe600000810f0 */
[----:B------:R1:W-:Y:S04]  /*57760*/  STL.64 [R1+0x168], R74 ;  /* 0x0001684a01007387 */ /* 0x0003e80000100a00 */
[----:B------:R-:W-:Y:S04]  /*57770*/  STL.64 [R1+0x150], R68 ;  /* 0x0001504401007387 */ /* 0x000fe80000100a00 */
[----:B------:R2:W-:Y:S01]  /*57780*/  STL.64 [R1+0x158], R70 ;  /* 0x0001584601007387 */ /* 0x0005e20000100a00 */
[C---:B-1----:R-:W-:Y:S08]  /*57790*/  HMMA.1688.F32.TF32 R72, R96.reuse, R10, R244 ;  /* 0x0000000a6048723c */ /* 0x042ff000000810f4 */
[----:B--2---:R-:W-:Y:S03]  /*577a0*/  HMMA.1688.F32.TF32 R68, R96, R14, R248 ;  /* 0x0000000e6044723c */ /* 0x004fe600000810f8 */
[----:B------:R-:W-:Y:S04]  /*577b0*/  STL.64 [R1+0x140], R76 ;  /* 0x0001404c01007387 */ /* 0x000fe80000100a00 */
[----:B------:R-:W-:Y:S01]  /*577c0*/  STL.64 [R1+0x148], R78 ;  /* 0x0001484e01007387 */ /* 0x000fe20000100a00 */
[C---:B------:R-:W-:Y:S08]  /*577d0*/  HMMA.1688.F32.TF32 R148, R100.reuse, R6, R148 ;  /* 0x000000066494723c */ /* 0x040ff00000081094 */
[C---:B------:R-:W-:Y:S08]  /*577e0*/  HMMA.1688.F32.TF32 R144, R100.reuse, R10, R144 ;  /* 0x0000000a6490723c */ /* 0x040ff00000081090 */
[C---:B------:R-:W-:Y:S08]  /*577f0*/  HMMA.1688.F32.TF32 R140, R100.reuse, R14, R140 ;  /* 0x0000000e648c723c */ /* 0x040ff0000008108c */
[C---:B------:R-:W-:Y:S08]  /*57800*/  HMMA.1688.F32.TF32 R136, R100.reuse, R18, R136 ;  /* 0x000000126488723c */ /* 0x040ff00000081088 */
[C---:B------:R-:W-:Y:S08]  /*57810*/  HMMA.1688.F32.TF32 R132, R100.reuse, R22, R132 ;  /* 0x000000166484723c */ /* 0x040ff00000081084 */
[C---:B------:R-:W-:Y:S08]  /*57820*/  HMMA.1688.F32.TF32 R124, R100.reuse, R30, R124 ;  /* 0x0000001e647c723c */ /* 0x040ff0000008107c */
[-C--:B------:R-:W-:Y:S01]  /*57830*/  HMMA.1688.F32.TF32 R100, R100, R66.reuse, R236 ;  /* 0x000000426464723c */ /* 0x080fe200000810ec */
        /* <DEDUP_REMOVED lines=98> */
[C---:B------:R-:W-:Y:S11]  /*57e60*/  HMMA.1688.F32.TF32 R184, R96.reuse, R22, R184 ;  /* 0x0000001660b8723c */ /* 0x040ff600000810b8 */
[----:B------:R-:W-:Y:S04]  /*57e70*/  @!UPT UIADD3 URZ, URZ, URZ, URZ ;  /* 0x0000003f3f3ff290 */ /* 0x000fe8000fffe03f */
[----:B------:R-:W-:Y:S04]  /*57e80*/  STL.64 [R1+0x110], R68 ;  /* 0x0001104401007387 */ /* 0x000fe80000100a00 */
[----:B------:R3:W-:Y:S02]  /*57e90*/  STL.64 [R1+0x118], R70 ;  /* 0x0001184601007387 */ /* 0x0007e40000100a00 */
[C---:B---3--:R-:W-:Y:S02]  /*57ea0*/  HMMA.1688.F32.TF32 R68, R96.reuse, R26, R188 ;  /* 0x0000001a6044723c */ /* 0x048fe400000810bc */
[----:B------:R-:W-:Y:S04]  /*57eb0*/  STL.64 [R1+0x100], R184 ;  /* 0x000100b801007387 */ /* 0x000fe80000100a00 */
[----:B------:R1:W-:Y:S02]  /*57ec0*/  STL.64 [R1+0x108], R186 ;  /* 0x000108ba01007387 */ /* 0x0003e40000100a00 */
[C---:B------:R-:W-:Y:S08]  /*57ed0*/  HMMA.1688.F32.TF32 R188, R96.reuse, R34, R196 ;  /* 0x0000002260bc723c */ /* 0x040ff000000810c4 */
[C---:B-1----:R-:W-:Y:S07]  /*57ee0*/  HMMA.1688.F32.TF32 R184, R96.reuse, R30, R192 ;  /* 0x0000001e60b8723c */ /* 0x042fee00000810c0 */
[----:B------:R-:W-:Y:S04]  /*57ef0*/  STL.64 [R1+0xf0], R68 ;  /* 0x0000f04401007387 */ /* 0x000fe80000100a00 */
[----:B------:R1:W-:Y:S02]  /*57f00*/  STL.64 [R1+0xf8], R70 ;  /* 0x0000f84601007387 */ /* 0x0003e40000100a00 */
[C---:B-1----:R-:W-:Y:S10]  /*57f10*/  HMMA.1688.F32.TF32 R68, R96.reuse, R38, R200 ;  /* 0x000000266044723c */ /* 0x042ff400000810c8 */
        /* <DEDUP_REMOVED lines=11> */
[----:B------:R-:W-:Y:S01]  /*57fd0*/  STL.64 [R1+0x7c0], R188 ;  /* 0x0007c0bc01007387 */ /* 0x000fe20000100a00 */
[C---:B----4-:R-:W-:Y:S03]  /*57fe0*/  HMMA.1688.F32.TF32 R92, R96.reuse, R58, R92 ;  /* 0x0000003a605c723c */ /* 0x050fe6000008105c */
[----:B------:R-:W-:Y:S04]  /*57ff0*/  STL.64 [R1+0x7c8], R190 ;  /* 0x0007c8be01007387 */ /* 0x000fe80000100a00 */
[----:B------:R-:W-:Y:S01]  /*58000*/  LDS R224, [R0+0x3c700] ;  /* 0x03c7000000e07984 */ /* 0x000fe20000000800 */
[C---:B-1----:R-:W-:Y:S03]  /*58010*/  HMMA.1688.F32.TF32 R184, R96.reuse, R54, R220 ;  /* 0x0000003660b8723c */ /* 0x042fe600000810dc */
[----:B------:R-:W-:Y:S04]  /*58020*/  LDS R220, [R0+0x3c600] ;  /* 0x03c6000000dc7984 */ /* 0x000fe80000000800 */
[----:B------:R-:W-:Y:S04]  /*58030*/  STL.64 [R1+0x7b0], R68 ;  /* 0x0007b04401007387 */ /* 0x000fe80000100a00 */
[----:B------:R1:W-:Y:S04]  /*58040*/  STL.64 [R1+0x7b8], R70 ;  /* 0x0007b84601007387 */ /* 0x0003e80000100a00 */
[----:B------:R-:W-:Y:S04]  /*58050*/  LDS R222, [R0+0x3e600] ;  /* 0x03e6000000de7984 */ /* 0x000fe80000000800 */
[----:B------:R-:W-:Y:S01]  /*58060*/  LDS R221, [R53+0x3c600] ;  /* 0x03c6000035dd7984 */ /* 0x000fe20000000800 */
[----:B-1----:R-:W-:Y:S03]  /*58070*/  HMMA.1688.F32.TF32 R68, R96, R62, R88 ;  /* 0x0000003e6044723c */ /* 0x002fe60000081058 */
[----:B------:R1:W-:Y:S04]  /*58080*/  STL.64 [R1+0x7a0], R184 ;  /* 0x0007a0b801007387 */ /* 0x0003e80000100a00 */
[----:B------:R2:W-:Y:S04]  /*58090*/  STL.64 [R1+0x7a8], R186 ;  /* 0x0007a8ba01007387 */ /* 0x0005e80000100a00 */
[----:B------:R-:W-:Y:S04]  /*580a0*/  STL.64 [R1+0x790], R92 ;  /* 0x0007905c01007387 */ /* 0x000fe80000100a00 */
[----:B------:R-:W-:Y:S04]  /*580b0*/  STL.64 [R1+0x798], R94 ;  /* 0x0007985e01007387 */ /* 0x000fe80000100a00 */
[----:B------:R-:W3:Y:S01]  /*580c0*/  LDS R223, [R53+0x3e600] ;  /* 0x03e6000035df7984 */ /* 0x000ee20000000800 */
[----:B------:R-:W-:Y:S03]  /*580d0*/  HMMA.1688.F32.TF32 R248, R216, R26, R248 ;  /* 0x0000001ad8f8723c */ /* 0x000fe600000810f8 */
[----:B------:R-:W-:Y:S04]  /*580e0*/  LDS R226, [R0+0x3e700] ;  /* 0x03e7000000e27984 */ /* 0x000fe80000000800 */
[----:B------:R-:W-:Y:S04]  /*580f0*/  STL.64 [R1+0x780], R68 ;  /* 0x0007804401007387 */ /* 0x000fe80000100a00 */
        /* <DEDUP_REMOVED lines=16> */
[----:B------:R-:W3:Y:S01]  /*58200*/  LDL.LU R206, [R1+0x638] ;  /* 0x0006380001ce7983 */ /* 0x000ee20000300800 */
[C---:B------:R-:W-:Y:S03]  /*58210*/  HMMA.1688.F32.TF32 R84, R216.reuse, R14, R72 ;  /* 0x0000000ed854723c */ /* 0x040fe60000081048 */
[----:B------:R-:W3:Y:S04]  /*58220*/  LDL.LU R207, [R1+0x63c] ;  /* 0x00063c0001cf7983 */ /* 0x000ee80000300800 */
[----:B------:R-:W-:Y:S01]  /*58230*/  LDS R225, [R53+0x3c700] ;  /* 0x03c7000035e17984 */ /* 0x000fe20000000800 */
[C---:B------:R-:W-:Y:S03]  /*58240*/  HMMA.1688.F32.TF32 R72, R216.reuse, R38, R236 ;  /* 0x00000026d848723c */ /* 0x040fe600000810ec */
[----:B------:R-:W3:Y:S04]  /*58250*/  LDL.LU R236, [R1+0x390] ;  /* 0x0003900001ec7983 */ /* 0x000ee80000300800 */
[----:B------:R-:W3:Y:S01]  /*58260*/  LDL.LU R237, [R1+0x394] ;  /* 0x0003940001ed7983 */ /* 0x000ee20000300800 */
[C---:B------:R-:W-:Y:S03]  /*58270*/  HMMA.1688.F32.TF32 R88, R216.reuse, R10, R76 ;  /* 0x0000000ad858723c */ /* 0x040fe6000008104c */
[----:B------:R-:W3:Y:S04]  /*58280*/  LDL.LU R238, [R1+0x398] ;  /* 0x0003980001ee7983 */ /* 0x000ee80000300800 */
[----:B------:R-:W3:Y:S01]  /*58290*/  LDL.LU R239, [R1+0x39c] ;  /* 0x00039c0001ef7983 */ /* 0x000ee20000300800 */
[C---:B------:R-:W-:Y:S03]  /*582a0*/  HMMA.1688.F32.TF32 R76, R216.reuse, R22, R212 ;  /* 0x00000016d84c723c */ /* 0x040fe600000810d4 */
        /* <DEDUP_REMOVED lines=10> */
[----:B--2---:R-:W2:Y:S04]  /*58350*/  LDL.LU R186, [R1+0x618] ;  /* 0x0006180001ba7983 */ /* 0x004ea80000300800 */
[----:B------:R-:W2:Y:S04]  /*58360*/  LDL.LU R187, [R1+0x61c] ;  /* 0x00061c0001bb7983 */ /* 0x000ea80000300800 */
[----:B------:R-:W2:Y:S04]  /*58370*/  LDL.LU R192, [R1+0x3c0] ;  /* 0x0003c00001c07983 */ /* 0x000ea80000300800 */
[----:B------:R-:W2:Y:S04]  /*58380*/  LDL.LU R193, [R1+0x3c4] ;  /* 0x0003c40001c17983 */ /* 0x000ea80000300800 */
[----:B------:R-:W2:Y:S04]  /*58390*/  LDL.LU R194, [R1+0x3c8] ;  /* 0x0003c80001c27983 */ /* 0x000ea80000300800 */
[----:B------:R-:W2:Y:S01]  /*583a0*/  LDL.LU R195, [R1+0x3cc] ;  /* 0x0003cc0001c37983 */ /* 0x000ea20000300800 */
[C---:B----4-:R-:W-:Y:S03]  /*583b0*/  HMMA.1688.F32.TF32 R68, R216.reuse, R34, R232 ;  /* 0x00000022d844723c */ /* 0x050fe600000810e8 */
[----:B------:R-:W2:Y:S04]  /*583c0*/  LDL.LU R232, [R1+0x3a0] ;  /* 0x0003a00001e87983 */ /* 0x000ea80000300800 */
[----:B------:R-:W2:Y:S01]  /*583d0*/  LDL.LU R233, [R1+0x3a4] ;  /* 0x0003a40001e97983 */ /* 0x000ea20000300800 */
[C---:B------:R-:W-:Y:S03]  /*583e0*/  HMMA.1688.F32.TF32 R92, R216.reuse, R6, R80 ;  /* 0x00000006d85c723c */ /* 0x040fe60000081050 */
[----:B------:R-:W2:Y:S04]  /*583f0*/  LDL.LU R234, [R1+0x3a8] ;  /* 0x0003a80001ea7983 */ /* 0x000ea80000300800 */
[----:B------:R-:W2:Y:S01]  /*58400*/  LDL.LU R235, [R1+0x3ac] ;  /* 0x0003ac0001eb7983 */ /* 0x000ea20000300800 */
[C---:B------:R-:W-:Y:S03]  /*58410*/  HMMA.1688.F32.TF32 R80, R216.reuse, R18, R228 ;  /* 0x00000012d850723c */ /* 0x040fe600000810e4 */
[----:B------:R-:W1:Y:S05]  /*58420*/  LDS R227, [R53+0x3e700] ;  /* 0x03e7000035e37984 */ /* 0x000e6a0000000800 */
[C---:B------:R-:W-:Y:S01]  /*58430*/  HMMA.1688.F32.TF32 R228, R216.reuse, R42, R240 ;  /* 0x0000002ad8e4723c */ /* 0x040fe200000810f0 */
[----:B------:R-:W2:Y:S04]  /*58440*/  LDL.LU R240, [R1+0x380] ;  /* 0x0003800001f07983 */ /* 0x000ea80000300800 */
[----:B------:R-:W2:Y:S04]  /*58450*/  LDL.LU R241, [R1+0x384] ;  /* 0x0003840001f17983 */ /* 0x000ea80000300800 */
[----:B------:R-:W2:Y:S04]  /*58460*/  LDL.LU R242, [R1+0x388] ;  /* 0x0003880001f27983 */ /* 0x000ea80000300800 */
[----:B------:R-:W2:Y:S01]  /*58470*/  LDL.LU R243, [R1+0x38c] ;  /* 0x00038c0001f37983 */ /* 0x000ea20000300800 */
[C---:B------:R-:W-:Y:S08]  /*58480*/  HMMA.1688.F32.TF32 R244, R216.reuse, R30, R244 ;  /* 0x0000001ed8f4723c */ /* 0x040ff000000810f4 */
[C---:B---3--:R-:W-:Y:S11]  /*58490*/  HMMA.1688.F32.TF32 R196, R216.reuse, R46, R196 ;  /* 0x0000002ed8c4723c */ /* 0x048ff600000810c4 */
[----:B------:R-:W-:Y:S11]  /*584a0*/  @!UPT UIADD3 URZ, URZ, URZ, URZ ;  /* 0x0000003f3f3ff290 */ /* 0x000ff6000fffe03f */
[----:B------:R-:W-:Y:S01]  /*584b0*/  @!UPT UIADD3 URZ, URZ, URZ, URZ ;  /* 0x0000003f3f3ff290 */ /* 0x000fe2000fffe03f */
[----:B------:R-:W-:Y:S04]  /*584c0*/  STL.64 [R1+0x470], R196 ;  /* 0x000470c401007387 */ /* 0x000fe80000100a00 */
[----:B------:R3:W-:Y:S02]  /*584d0*/  STL.64 [R1+0x478], R198 ;  /* 0x000478c601007387 */ /* 0x0007e40000100a00 */
[C---:B---3--:R-:W-:Y:S08]  /*584e0*/  HMMA.1688.F32.TF32 R196, R216.reuse, R50, R200 ;  /* 0x00000032d8c4723c */ /* 0x048ff000000810c8 */
[C---:B------:R-:W-:Y:S11]  /*584f0*/  HMMA.1688.F32.TF32 R200, R216.reuse, R54, R204 ;  /* 0x00000036d8c8723c */ /* 0x040ff600000810cc */
[----:B------:R-:W-:Y:S04]  /*58500*/  @!UPT UIADD3 URZ, URZ, URZ, URZ ;  /* 0x0000003f3f3ff290 */ /* 0x000fe8000fffe03f */
[----:B------:R-:W-:Y:S04]  /*58510*/  STL.64 [R1+0x4a0], R196 ;  /* 0x0004a0c401007387 */ /* 0x000fe80000100a00 */
[----:B------:R3:W-:Y:S04]  /*58520*/  STL.64 [R1+0x4a8], R198 ;  /* 0x0004a8c601007387 */ /* 0x0007e80000100a00 */
[----:B------:R-:W4:Y:S01]  /*58530*/  LDL.LU R204, [R1+0x350] ;  /* 0x0003500001cc7983 */ /* 0x000f220000300800 */
[C---:B---3--:R-:W-:Y:S03]  /*58540*/  HMMA.1688.F32.TF32 R196, R216.reuse, R58, R208 ;  /* 0x0000003ad8c4723c */ /* 0x048fe600000810d0 */
[----:B------:R3:W-:Y:S05]  /*58550*/  STL.64 [R1+0x770], R200 ;  /* 0x000770c801007387 */ /* 0x0007ea0000100a00 */
[C---:B--2---:R-:W-:Y:S01]  /*58560*/  HMMA.1688.F32.TF32 R184, R216.reuse, R62, R184 ;  /* 0x0000003ed8b8723c */ /* 0x044fe200000810b8 */
[----:B------:R2:W-:Y:S11]  /*58570*/  STL.64 [R1+0x778], R202 ;  /* 0x000778ca01007387 */ /* 0x0005f60000100a00 */
[----:B------:R-:W-:Y:S03]  /*58580*/  @!UPT UIADD3 URZ, URZ, URZ, URZ ;  /* 0x0000003f3f3ff290 */ /* 0x000fe6000fffe03f */
[----:B------:R1:W-:Y:S04]  /*58590*/  STL.64 [R1+0x760], R196 ;  /* 0x000760c401007387 */ /* 0x0003e80000100a00 */
[----:B------:R1:W-:Y:S04]  /*585a0*/  STL.64 [R1+0x768], R198 ;  /* 0x000768c601007387 */ /* 0x0003e80000100a00 */
[----:B------:R-:W4:Y:S04]  /*585b0*/  LDL.LU R205, [R1+0x354] ;  /* 0x0003540001cd7983 */ /* 0x000f280000300800 */
[----:B------:R-:W4:Y:S04]  /*585c0*/  LDL.LU R206, [R1+0x358] ;  /* 0x0003580001ce7983 */ /* 0x000f280000300800 */
[----:B------:R-:W4:Y:S04]  /*585d0*/  LDL.LU R207, [R1+0x35c] ;  /* 0x00035c0001cf7983 */ /* 0x000f280000300800 */
[----:B---3--:R-:W3:Y:S04]  /*585e0*/  LDL.LU R200, [R1+0x360] ;  /* 0x0003600001c87983 */ /* 0x008ee80000300800 */
[----:B------:R-:W3:Y:S04]  /*585f0*/  LDL.LU R201, [R1+0x364] ;  /* 0x0003640001c97983 */ /* 0x000ee80000300800 */
[----:B--2---:R-:W3:Y:S04]  /*58600*/  LDL.LU R202, [R1+0x368] ;  /* 0x0003680001ca7983 */ /* 0x004ee80000300800 */
[----:B------:R-:W3:Y:S04]  /*58610*/  LDL.LU R203, [R1+0x36c] ;  /* 0x00036c0001cb7983 */ /* 0x000ee80000300800 */
[----:B-1----:R-:W2:Y:S04]  /*58620*/  LDL.LU R196, [R1+0x370] ;  /* 0x0003700001c47983 */ /* 0x002ea80000300800 */
[----:B------:R-:W2:Y:S01]  /*58630*/  LDL.LU R197, [R1+0x374] ;  /* 0x0003740001c57983 */ /* 0x000ea20000300800 */
[----:B------:R-:W-:Y:S03]  /*58640*/  HMMA.1688.F32.TF32 R216, R216, R66, R188 ;  /* 0x00000042d8d8723c */ /* 0x000fe600000810bc */
[----:B------:R-:W2:Y:S04]  /*58650*/  LDL.LU R198, [R1+0x378] ;  /* 0x0003780001c67983 */ /* 0x000ea80000300800 */
[----:B------:R-:W2:Y:S01]  /*58660*/  LDL.LU R199, [R1+0x37c] ;  /* 0x00037c0001c77983 */ /* 0x000ea20000300800 */
[C---:B------:R-:W-:Y:S03]  /*58670*/  HMMA.1688.F32.TF32 R188, R220.reuse, R6, R192 ;  /* 0x00000006dcbc723c */ /* 0x040fe600000810c0 */
[----:B------:R-:W3:Y:S04]  /*58680*/  LDL.LU R208, [R1+0x340] ;  /* 0x0003400001d07983 */ /* 0x000ee80000300800 */
[----:B------:R-:W3:Y:S04]  /*58690*/  LDL.LU R209, [R1+0x344] ;  /* 0x0003440001d17983 */ /* 0x000ee80000300800 */
[----:B------:R-:W3:Y:S04]  /*586a0*/  LDL.LU R210, [R1+0x348] ;  /* 0x0003480001d27983 */ /* 0x000ee80000300800 */
[----:B------:R-:W3:Y:S04]  /*586b0*/  LDL.LU R211, [R1+0x34c] ;  /* 0x00034c0001d37983 */ /* 0x000ee80000300800 */
[----:B------:R-:W-:Y:S04]  /*586c0*/  STL.64 [R1+0x750], R184 ;  /* 0x000750b801007387 */ /* 0x000fe80000100a00 */
[----:B------:R1:W-:Y:S02]  /*586d0*/  STL.64 [R1+0x758], R186 ;  /* 0x000758ba01007387 */ /* 0x0003e40000100a00 */
[C---:B-1----:R-:W-:Y:S02]  /*586e0*/  HMMA.1688.F32.TF32 R184, R220.reuse, R10, R212 ;  /* 0x0000000adcb8723c */ /* 0x042fe400000810d4 */
[----:B------:R1:W-:Y:S04]  /*586f0*/  STL.64 [R1+0x510], R216 ;  /* 0x000510d801007387 */ /* 0x0003e80000100a00 */
[----:B------:R-:W-:Y:S02]  /*58700*/  STL.64 [R1+0x518], R218 ;  /* 0x000518da01007387 */ /* 0x000fe40000100a00 */
[----:B------:R-:W-:Y:S02]  /*58710*/  HMMA.1688.F32.TF32 R192, R220, R14, R232 ;  /* 0x0000000edcc0723c */ /* 0x000fe400000810e8 */
[----:B------:R-:W-:Y:S01]  /*58720*/  STL.64 [R1+0x740], R188 ;  /* 0x000740bc01007387 */ /* 0x000fe20000100a00 */
[----:B-1----:R-:W-:-:S03]  /*58730*/  MOV R216, R16 ;  /* 0x0000001000d87202 */ /* 0x002fc60000000f00 */
[----:B------:R1:W-:Y:S04]  /*58740*/  STL.64 [R1+0x748], R190 ;  /* 0x000748be01007387 */ /* 0x0003e80000100a00 */
[----:B------:R-:W3:Y:S05]  /*58750*/  LDL.LU R16, [R1+0x21d4] ;  /* 0x0021d40001107983 */ /* 0x000eea0000300800 */
[----:B------:R-:W-:Y:S01]  /*58760*/  STL.64 [R1+0x730], R184 ;  /* 0x000730b801007387 */ /* 0x000fe20000100a00 */
[C---:B-1----:R-:W-:Y:S03]  /*58770*/  HMMA.1688.F32.TF32 R188, R220.reuse, R18, R236 ;  /* 0x00000012dcbc723c */ /* 0x042fe600000810ec */
[----:B------:R1:W-:Y:S05]  /*58780*/  STL.64 [R1+0x738], R186 ;  /* 0x000738ba01007387 */ /* 0x0003ea0000100a00 */
[----:B-1----:R-:W-:Y:S01]  /*58790*/  HMMA.1688.F32.TF32 R184, R220, R22, R240 ;  /* 0x00000016dcb8723c */ /* 0x002fe200000810f0 */
[----:B------:R-:W-:Y:S01]  /*587a0*/  IMAD.MOV.U32 R217, RZ, RZ, R3 ;  /* 0x000000ffffd97224 */ /* 0x000fe200078e0003 */
[----:B------:R-:W-:Y:S01]  /*587b0*/  MOV R219, R252 ;  /* 0x000000fc00db7202 */ /* 0x000fe20000000f00 */
[----:B------:R-:W3:Y:S01]  /*587c0*/  LDL.LU R3, [R1+0x21d0] ;  /* 0x0021d00001037983 */ /* 0x000ee20000300800 */
[----:B------:R-:W-:-:S03]  /*587d0*/  IMAD.MOV.U32 R218, RZ, RZ, R2 ;  /* 0x000000ffffda7224 */ /* 0x000fc600078e0002 */
[----:B------:R-:W3:Y:S04]  /*587e0*/  LDL.LU R2, [R1+0x21cc] ;  /* 0x0021cc0001027983 */ /* 0x000ee80000300800 */
[----:B------:R-:W3:Y:S04]  /*587f0*/  LDL.LU R252, [R1+0x21c8] ;  /* 0x0021c80001fc7983 */ /* 0x000ee80000300800 */
[----:B------:R-:W-:Y:S04]  /*58800*/  STL.64 [R1+0x720], R192 ;  /* 0x000720c001007387 */ /* 0x000fe80000100a00 */
[----:B------:R-:W-:Y:S04]  /*58810*/  STL.64 [R1+0x728], R194 ;  /* 0x000728c201007387 */ /* 0x000fe80000100a00 */
[----:B------:R-:W3:Y:S04]  /*58820*/  LDL.LU R212, [R1+0x330] ;  /* 0x0003300001d47983 */ /* 0x000ee80000300800 */
[----:B------:R-:W-:Y:S04]  /*58830*/  STL.64 [R1+0x710], R188 ;  /* 0x000710bc01007387 */ /* 0x000fe80000100a00 */
[----:B------:R4:W-:Y:S04]  /*58840*/  STL.64 [R1+0x718], R190 ;  /* 0x000718be01007387 */ /* 0x0009e80000100a00 */
        /* <DEDUP_REMOVED lines=15> */
[C---:B---3--:R-:W-:Y:S11]  /*58940*/  HMMA.1688.F32.TF32 R192, R220.reuse, R30, R200 ;  /* 0x0000001edcc0723c */ /* 0x048ff600000810c8 */
[----:B------:R-:W-:Y:S04]  /*58950*/  @!UPT UIADD3 URZ, URZ, URZ, URZ ;  /* 0x0000003f3f3ff290 */ /* 0x000fe8000fffe03f */
[----:B------:R-:W-:Y:S04]  /*58960*/  STL.64 [R1+0x6f0], R184 ;  /* 0x0006f0b801007387 */ /* 0x000fe80000100a00 */
[----:B------:R1:W-:Y:S02]  /*58970*/  STL.64 [R1+0x6f8], R186 ;  /* 0x0006f8ba01007387 */ /* 0x0003e40000100a00 */
[C---:B-1----:R-:W-:Y:S02]  /*58980*/  HMMA.1688.F32.TF32 R184, R220.reuse, R38, R208 ;  /* 0x00000026dcb8723c */ /* 0x042fe400000810d0 */
[----:B------:R1:W-:Y:S04]  /*58990*/  STL.64 [R1+0x6e0], R192 ;  /* 0x0006e0c001007387 */ /* 0x0003e80000100a00 */
[----:B------:R2:W-:Y:S04]  /*589a0*/  STL.64 [R1+0x6e8], R194 ;  /* 0x0006e8c201007387 */ /* 0x0005e80000100a00 */
[----:B-1----:R-:W3:Y:S04]  /*589b0*/  LDL.LU R192, [R1+0x2e0] ;  /* 0x0002e00001c07983 */ /* 0x002ee80000300800 */
[----:B------:R1:W-:Y:S04]  /*589c0*/  STL.64 [R1+0x6d0], R188 ;  /* 0x0006d0bc01007387 */ /* 0x0003e80000100a00 */
[----:B------:R4:W-:Y:S05]  /*589d0*/  STL.64 [R1+0x6d8], R190 ;  /* 0x0006d8be01007387 */ /* 0x0009ea0000100a00 */
[----:B------:R1:W-:Y:S04]  /*589e0*/  STL.64 [R1+0x6c0], R184 ;  /* 0x0006c0b801007387 */ /* 0x0003e80000100a00 */
[----:B------:R1:W-:Y:S04]  /*589f0*/  STL.64 [R1+0x6c8], R186 ;  /* 0x0006c8ba01007387 */ /* 0x0003e80000100a00 */
[----:B------:R-:W3:Y:S04]  /*58a00*/  LDL.LU R193, [R1+0x2e4] ;  /* 0x0002e40001c17983 */ /* 0x000ee80000300800 */
[----:B--2---:R-:W3:Y:S04]  /*58a10*/  LDL.LU R194, [R1+0x2e8] ;  /* 0x0002e80001c27983 */ /* 0x004ee80000300800 */
[----:B------:R-:W3:Y:S04]  /*58a20*/  LDL.LU R195, [R1+0x2ec] ;  /* 0x0002ec0001c37983 */ /* 0x000ee80000300800 */
        /* <DEDUP_REMOVED lines=14> */
[C---:B------:R-:W-:Y:S08]  /*58b10*/  HMMA.1688.F32.TF32 R212, R220.reuse, R46, R236 ;  /* 0x0000002edcd4723c */ /* 0x040ff000000810ec */
[----:B------:R-:W-:Y:S07]  /*58b20*/  HMMA.1688.F32.TF32 R208, R220, R50, R240 ;  /* 0x00000032dcd0723c */ /* 0x000fee00000810f0 */
[----:B------:R1:W-:Y:S04]  /*58b30*/  STL.64 [R1+0x6b0], R204 ;  /* 0x0006b0cc01007387 */ /* 0x0003e80000100a00 */
[----:B------:R1:W-:Y:S04]  /*58b40*/  STL.64 [R1+0x6b8], R206 ;  /* 0x0006b8ce01007387 */ /* 0x0003e80000100a00 */
[----:B------:R-:W4:Y:S04]  /*58b50*/  LDL.LU R201, [R1+0x294] ;  /* 0x0002940001c97983 */ /* 0x000f280000300800 */
[----:B------:R-:W4:Y:S04]  /*58b60*/  LDL.LU R202, [R1+0x298] ;  /* 0x0002980001ca7983 */ /* 0x000f280000300800 */
[----:B------:R-:W4:Y:S04]  /*58b70*/  LDL.LU R203, [R1+0x29c] ;  /* 0x00029c0001cb7983 */ /* 0x000f280000300800 */
[----:B-1----:R-:W4:Y:S04]  /*58b80*/  LDL.LU R204, [R1+0xb0] ;  /* 0x0000b00001cc7983 */ /* 0x002f280000300800 */
[----:B------:R-:W-:Y:S04]  /*58b90*/  STL.64 [R1+0x690], R212 ;  /* 0x000690d401007387 */ /* 0x000fe80000100a00 */
[----:B------:R-:W-:Y:S04]  /*58ba0*/  STL.64 [R1+0x698], R214 ;  /* 0x000698d601007387 */ /* 0x000fe80000100a00 */
[----:B------:R1:W-:Y:S04]  /*58bb0*/  STL.64 [R1+0x680], R208 ;  /* 0x000680d001007387 */ /* 0x0003e80000100a00 */
[----:B------:R1:W-:Y:S04]  /*58bc0*/  STL.64 [R1+0x688], R210 ;  /* 0x000688d201007387 */ /* 0x0003e80000100a00 */
[----:B------:R-:W4:Y:S04]  /*58bd0*/  LDL.LU R205, [R1+0xb4] ;  /* 0x0000b40001cd7983 */ /* 0x000f280000300800 */
[----:B------:R-:W4:Y:S04]  /*58be0*/  LDL.LU R206, [R1+0xb8] ;  /* 0x0000b80001ce7983 */ /* 0x000f280000300800 */
[----:B------:R-:W4:Y:S04]  /*58bf0*/  LDL.LU R207, [R1+0xbc] ;  /* 0x0000bc0001cf7983 */ /* 0x000f280000300800 */
        /* <DEDUP_REMOVED lines=15> */
[----:B------:R1:W5:Y:S04]  /*58cf0*/  LDL.LU R252, [R1+0x21c4] ;  /* 0x0021c40001fc7983 */ /* 0x0003680000300800 */
[----:B------:R-:W4:Y:S01]  /*58d00*/  LDL.LU R2, [R1+0x21c0] ;  /* 0x0021c00001027983 */ /* 0x000f220000300800 */
[----:B------:R-:W-:Y:S01]  /*58d10*/  IMAD.MOV.U32 R243, RZ, RZ, R3 ;  /* 0x000000fffff37224 */ /* 0x000fe200078e0003 */
[C---:B---3--:R-:W-:Y:S08]  /*58d20*/  HMMA.1688.F32.TF32 R192, R220.reuse, R62, R192 ;  /* 0x0000003edcc0723c */ /* 0x048ff000000810c0 */
[C---:B--2---:R-:W-:Y:S08]  /*58d30*/  HMMA.1688.F32.TF32 R188, R220.reuse, R58, R188 ;  /* 0x0000003adcbc723c */ /* 0x044ff000000810bc */
[C---:B----4-:R-:W-:Y:S08]  /*58d40*/  HMMA.1688.F32.TF32 R184, R220.reuse, R54, R184 ;  /* 0x00000036dcb8723c */ /* 0x050ff000000810b8 */
[----:B------:R-:W-:Y:S11]  /*58d50*/  HMMA.1688.F32.TF32 R220, R220, R66, R196 ;  /* 0x00000042dcdc723c */ /* 0x000ff600000810c4 */
[----:B------:R-:W-:Y:S04]  /*58d60*/  @!UPT UIADD3 URZ, URZ, URZ, URZ ;  /* 0x0000003f3f3ff290 */ /* 0x000fe8000fffe03f */
[----:B------:R-:W-:Y:S04]  /*58d70*/  STL.64 [R1+0x670], R184 ;  /* 0x000670b801007387 */ /* 0x000fe80000100a00 */
[----:B------:R2:W-:Y:S04]  /*58d80*/  STL.64 [R1+0x678], R186 ;  /* 0x000678ba01007387 */ /* 0x0005e80000100a00 */
[----:B--2---:R1:W5:Y:S04]  /*58d90*/  LDL.LU.64 R186, [R1+0x21b8] ;  /* 0x0021b80001ba7983 */ /* 0x0043680000300a00 */
[----:B------:R1:W5:Y:S04]  /*58da0*/  LDL.LU.64 R184, [R1+0x21b0] ;  /* 0x0021b00001b87983 */ /* 0x0003680000300a00 */
[----:B------:R-:W-:Y:S04]  /*58db0*/  STL.64 [R1+0x660], R188 ;  /* 0x000660bc01007387 */ /* 0x000fe80000100a00 */
[----:B------:R2:W-:Y:S01]  /*58dc0*/  STL.64 [R1+0x668], R190 ;  /* 0x000668be01007387 */ /* 0x0005e20000100a00 */
[C---:B------:R-:W-:Y:S03]  /*58dd0*/  HMMA.1688.F32.TF32 R200, R224.reuse, R6, R200 ;  /* 0x00000006e0c8723c */ /* 0x040fe600000810c8 */
[----:B--2---:R1:W5:Y:S04]  /*58de0*/  LDL.LU.64 R190, [R1+0x21a8] ;  /* 0x0021a80001be7983 */ /* 0x0043680000300a00 */
[----:B------:R1:W5:Y:S04]  /*58df0*/  LDL.LU.64 R188, [R1+0x21a0] ;  /* 0x0021a00001bc7983 */ /* 0x0003680000300a00 */
[----:B------:R-:W-:Y:S04]  /*58e00*/  STL.64 [R1+0x650], R192 ;  /* 0x000650c001007387 */ /* 0x000fe80000100a00 */
[----:B------:R2:W-:Y:S01]  /*58e10*/  STL.64 [R1+0x658], R194 ;  /* 0x000658c201007387 */ /* 0x0005e20000100a00 */
[C---:B------:R-:W-:Y:S03]  /*58e20*/  HMMA.1688.F32.TF32 R204, R224.reuse, R10, R204 ;  /* 0x0000000ae0cc723c */ /* 0x040fe600000810cc */
[----:B--2---:R1:W5:Y:S04]  /*58e30*/  LDL.LU.64 R194, [R1+0x2198] ;  /* 0x0021980001c27983 */ /* 0x0043680000300a00 */
[----:B------:R1:W5:Y:S04]  /*58e40*/  LDL.LU.64 R192, [R1+0x2190] ;  /* 0x0021900001c07983 */ /* 0x0003680000300a00 */
[----:B------:R1:W5:Y:S04]  /*58e50*/  LDL.LU.64 R198, [R1+0x2188] ;  /* 0x0021880001c67983 */ /* 0x0003680000300a00 */
[----:B------:R1:W5:Y:S01]  /*58e60*/  LDL.LU.64 R196, [R1+0x2180] ;  /* 0x0021800001c47983 */ /* 0x0003620000300a00 */
[C---:B------:R-:W-:Y:S03]  /*58e70*/  HMMA.1688.F32.TF32 R208, R224.reuse, R14, R208 ;  /* 0x0000000ee0d0723c */ /* 0x040fe600000810d0 */
[----:B------:R-:W-:Y:S04]  /*58e80*/  STL.64 [R1+0x500], R220 ;  /* 0x000500dc01007387 */ /* 0x000fe80000100a00 */
[----:B------:R-:W-:Y:S01]  /*58e90*/  STL.64 [R1+0x508], R222 ;  /* 0x000508de01007387 */ /* 0x000fe20000100a00 */
[----:B------:R-:W-:Y:S01]  /*58ea0*/  IMAD.MOV.U32 R14, RZ, RZ, R28 ;  /* 0x000000ffff0e7224 */ /* 0x000fe200078e001c */
[----:B------:R-:W-:Y:S01]  /*58eb0*/  MOV R15, R25 ;  /* 0x00000019000f7202 */ /* 0x000fe20000000f00 */
[----:B------:R-:W-:Y:S01]  /*58ec0*/  HMMA.1688.F32.TF32 R212, R224, R18, R212 ;  /* 0x00000012e0d4723c */ /* 0x000fe200000810d4 */
[----:B------:R-:W-:Y:S06]  /*58ed0*/  STL.64 [R1+0x4f0], R200 ;  /* 0x0004f0c801007387 */ /* 0x000fec0000100a00 */
[----:B------:R-:W-:-:S02]  /*58ee0*/  IMAD.MOV.U32 R18, RZ, RZ, R24 ;  /* 0x000000ffff127224 */ /* 0x000fc400078e0018 */
[----:B------:R-:W-:Y:S01]  /*58ef0*/  IMAD.MOV.U32 R19, RZ, RZ, R20 ;  /* 0x000000ffff137224 */ /* 0x000fe200078e0014 */
[----:B------:R-:W-:Y:S01]  /*58f00*/  HMMA.1688.F32.TF32 R236, R224, R22, R236 ;  /* 0x00000016e0ec723c */ /* 0x000fe200000810ec */
[----:B------:R2:W-:Y:S01]  /*58f10*/  STL.64 [R1+0x4f8], R202 ;  /* 0x0004f8ca01007387 */ /* 0x0005e20000100a00 */
[----:B------:R-:W-:-:S06]  /*58f20*/  IMAD.MOV.U32 R7, RZ, RZ, R21 ;  /* 0x000000ffff077224 */ /* 0x000fcc00078e0015 */
[C---:B------:R-:W-:Y:S01]  /*58f30*/  HMMA.1688.F32.TF32 R24, R224.reuse, R26, R240 ;  /* 0x0000001ae018723c */ /* 0x040fe200000810f0 */
[----:B--2---:R1:W5:Y:S07]  /*58f40*/  LDL.LU.64 R202, [R1+0x2178] ;  /* 0x0021780001ca7983 */ /* 0x00436e0000300a00 */
[C---:B------:R-:W-:Y:S01]  /*58f50*/  HMMA.1688.F32.TF32 R16, R224.reuse, R30, R16 ;  /* 0x0000001ee010723c */ /* 0x040fe20000081010 */
[----:B------:R1:W5:Y:S04]  /*58f60*/  LDL.LU.64 R200, [R1+0x2170] ;  /* 0x0021700001c87983 */ /* 0x0003680000300a00 */
[----:B------:R-:W2:Y:S03]  /*58f70*/  LDL.LU R21, [R1+0xa44] ;  /* 0x000a440001157983 */ /* 0x000ea60000300800 */
[----:B------:R-:W-:Y:S01]  /*58f80*/  HMMA.1688.F32.TF32 R12, R224, R34, R12 ;  /* 0x00000022e00c723c */ /* 0x000fe2000008100c */
[----:B------:R-:W-:Y:S04]  /*58f90*/  STL.64 [R1+0x4d0], R204 ;  /* 0x0004d0cc01007387 */ /* 0x000fe80000100a00 */
[----:B------:R3:W-:Y:S01]  /*58fa0*/  STL.64 [R1+0x4d8], R206 ;  /* 0x0004d8ce01007387 */ /* 0x0007e20000100a00 */
[----:B------:R-:W-:Y:S01]  /*58fb0*/  MOV R10, R32 ;  /* 0x00000020000a7202 */ /* 0x000fe20000000f00 */
[----:B------:R-:W-:-:S02]  /*58fc0*/  IMAD.MOV.U32 R11, RZ, RZ, R29 ;  /* 0x000000ffff0b7224 */ /* 0x000fc400078e001d */
[----:B---3--:R1:W5:Y:S04]  /*58fd0*/  LDL.LU.64 R206, [R1+0x2168] ;  /* 0x0021680001ce7983 */ /* 0x0083680000300a00 */
[----:B------:R1:W5:Y:S04]  /*58fe0*/  LDL.LU.64 R204, [R1+0x2160] ;  /* 0x0021600001cc7983 */ /* 0x0003680000300a00 */
[----:B------:R-:W-:Y:S04]  /*58ff0*/  STL.64 [R1+0x4c0], R208 ;  /* 0x0004c0d001007387 */ /* 0x000fe80000100a00 */
[----:B------:R3:W-:Y:S01]  /*59000*/  STL.64 [R1+0x4c8], R210 ;  /* 0x0004c8d201007387 */ /* 0x0007e20000100a00 */
[----:B------:R-:W-:-:S03]  /*59010*/  IMAD.MOV.U32 R6, RZ, RZ, R33 ;  /* 0x000000ffff067224 */ /* 0x000fc600078e0021 */
[----:B---3--:R1:W5:Y:S04]  /*59020*/  LDL.LU.64 R210, [R1+0x2158] ;  /* 0x0021580001d27983 */ /* 0x0083680000300a00 */
[----:B------:R1:W5:Y:S04]  /*59030*/  LDL.LU.64 R208, [R1+0x2150] ;  /* 0x0021500001d07983 */ /* 0x0003680000300a00 */
[----:B------:R-:W-:Y:S04]  /*59040*/  STL.64 [R1+0x490], R212 ;  /* 0x000490d401007387 */ /* 0x000fe80000100a00 */
[----:B------:R3:W-:Y:S01]  /*59050*/  STL.64 [R1+0x498], R214 ;  /* 0x000498d601007387 */ /* 0x0007e20000100a00 */
[----:B------:R-:W-:Y:S01]  /*59060*/  MOV R220, R41 ;  /* 0x0000002900dc7202 */ /* 0x000fe20000000f00 */
[----:B------:R-:W-:Y:S01]  /*59070*/  IMAD.MOV.U32 R221, RZ, RZ, R40 ;  /* 0x000000ffffdd7224 */ /* 0x000fe200078e0028 */
[----:B------:R-:W-:Y:S01]  /*59080*/  MOV R223, R36 ;  /* 0x0000002400df7202 */ /* 0x000fe20000000f00 */
[----:B------:R-:W-:Y:S01]  /*59090*/  IMAD.MOV.U32 R222, RZ, RZ, R37 ;  /* 0x000000ffffde7224 */ /* 0x000fe200078e0025 */
[----:B---3--:R-:W3:Y:S04]  /*590a0*/  LDL.LU.64 R214, [R1+0x2148] ;  /* 0x0021480001d67983 */ /* 0x008ee80000300a00 */
[----:B------:R-:W3:Y:S04]  /*590b0*/  LDL.LU.64 R212, [R1+0x2140] ;  /* 0x0021400001d47983 */ /* 0x000ee80000300a00 */
[----:B------:R-:W-:Y:S04]  /*590c0*/  STL.64 [R1+0x460], R236 ;  /* 0x000460ec01007387 */ /* 0x000fe80000100a00 */
[----:B------:R4:W-:Y:S01]  /*590d0*/  STL.64 [R1+0x468], R238 ;  /* 0x000468ee01007387 */ /* 0x0009e20000100a00 */
[C---:B------:R-:W-:Y:S03]  /*590e0*/  HMMA.1688.F32.TF32 R8, R224.reuse, R38, R8 ;  /* 0x00000026e008723c */ /* 0x040fe60000081008 */
[----:B----4-:R-:W4:Y:S04]  /*590f0*/  LDL.LU.64 R238, [R1+0x2138] ;  /* 0x0021380001ee7983 */ /* 0x010f280000300a00 */
[----:B------:R-:W4:Y:S04]  /*59100*/  LDL.LU.64 R236, [R1+0x2130] ;  /* 0x0021300001ec7983 */ /* 0x000f280000300a00 */
[----:B------:R-:W3:Y:S04]  /*59110*/  LDL.LU.64 R242, [R1+0x2128] ;  /* 0x0021280001f27983 */ /* 0x000ee80000300a00 */
[----:B------:R-:W3:Y:S01]  /*59120*/  LDL.LU.64 R240, [R1+0x2120] ;  /* 0x0021200001f07983 */ /* 0x000ee20000300a00 */
[C---:B------:R-:W-:Y:S03]  /*59130*/  HMMA.1688.F32.TF32 R4, R224.reuse, R42, R4 ;  /* 0x0000002ae004723c */ /* 0x040fe60000081004 */
        /* <DEDUP_REMOVED lines=9> */
[----:B------:R-:W-:Y:S04]  /*591d0*/  STL.64 [R1+0x3f0], R4 ;  /* 0x0003f00401007387 */ /* 0x000fe80000100a00 */
[----:B------:R1:W-:Y:S04]  /*591e0*/  STL.64 [R1+0x3f8], R6 ;  /* 0x0003f80601007387 */ /* 0x0003e80000100a00 */
[----:B-1----:R-:W3:Y:S05]  /*591f0*/  LDL.LU R7, [R1+0xf50] ;  /* 0x000f500001077983 */ /* 0x002eea0000300800 */
[----:B------:R-:W-:Y:S04]  /*59200*/  STL.64 [R1+0x3c0], R12 ;  /* 0x0003c00c01007387 */ /* 0x000fe80000100a00 */
[----:B------:R1:W-:Y:S04]  /*59210*/  STL.64 [R1+0x3c8], R14 ;  /* 0x0003c80e01007387 */ /* 0x0003e80000100a00 */
[----:B------:R-:W3:Y:S01]  /*59220*/  LDL.LU R6, [R1+0xf58] ;  /* 0x000f580001067983 */ /* 0x000ee20000300800 */
[----:B------:R-:W-:Y:S01]  /*59230*/  HMMA.1688.F32.TF32 R8, R224, R50, R216 ;  /* 0x00000032e008723c */ /* 0x000fe200000810d8 */
[----:B------:R-:W-:-:S04]  /*59240*/  MOV R5, 0x7f ;  /* 0x0000007f00057802 */ /* 0x000fc80000000f00 */
[----:B------:R-:W-:-:S04]  /*59250*/  IADD3 R5, R5, c[0x0][0x180], RZ ;  /* 0x0000600005057a10 */ /* 0x000fc80007ffe0ff */
[----:B------:R-:W-:-:S04]  /*59260*/  SHF.R.S32.HI R4, RZ, 0x1f, R5 ;  /* 0x0000001fff047819 */ /* 0x000fc80000011405 */
[----:B------:R-:W-:-:S10]  /*59270*/  LEA.HI R4, R4, R5, RZ, 0x7 ;  /* 0x0000000504047211 */ /* 0x000fd400078f38ff */
[----:B------:R-:W-:Y:S04]  /*59280*/  STL.64 [R1+0x3b0], R8 ;  /* 0x0003b00801007387 */ /* 0x000fe80000100a00 */
[----:B------:R4:W-:Y:S01]  /*59290*/  STL.64 [R1+0x3b8], R10 ;  /* 0x0003b80a01007387 */ /* 0x0009e20000100a00 */
[----:B------:R-:W-:Y:S01]  /*592a0*/  SHF.R.S32.HI R4, RZ, 0x7, R4 ;  /* 0x00000007ff047819 */ /* 0x000fe20000011404 */
[----:B------:R-:W-:Y:S02]  /*592b0*/  IMAD.MOV.U32 R5, RZ, RZ, c[0x0][0x188] ;  /* 0x00006200ff057624 */ /* 0x000fe400078e00ff */
[----:B-1----:R-:W3:Y:S01]  /*592c0*/  LDL.LU R14, [R1+0xf54] ;  /* 0x000f5400010e7983 */ /* 0x002ee20000300800 */
[----:B------:R-:W-:-:S03]  /*592d0*/  IADD3 R4, R4, -0x1, RZ ;  /* 0xffffffff04047810 */ /* 0x000fc60007ffe0ff */
[----:B------:R-:W3:Y:S01]  /*592e0*/  LDL.LU R12, [R1+0xf4c] ;  /* 0x000f4c00010c7983 */ /* 0x000ee20000300800 */
[----:B------:R-:W-:-:S03]  /*592f0*/  SHF.L.U32 R25, R5, 0x7, RZ ;  /* 0x0000000705197819 */ /* 0x000fc600000006ff */
[----:B------:R-:W3:Y:S04]  /*59300*/  LDL.LU R15, [R1+0xf48] ;  /* 0x000f4800010f7983 */ /* 0x000ee80000300800 */
[----:B------:R-:W3:Y:S01]  /*59310*/  LDL.LU R13, [R1+0xf40] ;  /* 0x000f4000010d7983 */ /* 0x000ee20000300800 */
[----:B------:R-:W-:Y:S01]  /*59320*/  IMAD.SHL.U32 R25, R25, 0x4, RZ ;  /* 0x0000000419197824 */ /* 0x000fe200078e00ff */
[C---:B--2---:R-:W-:Y:S02]  /*59330*/  ISETP.GE.AND P0, PT, R21.reuse, R4, PT ;  /* 0x000000041500720c */ /* 0x044fe40003f06270 */
[----:B------:R-:W-:Y:S01]  /*59340*/  IADD3 R21, R21, 0x1, RZ ;  /* 0x0000000115157810 */ /* 0x000fe20007ffe0ff */
[----:B----4-:R-:W-:Y:S11]  /*59350*/  HMMA.1688.F32.TF32 R8, R224, R62, R236 ;  /* 0x0000003ee008723c */ /* 0x010ff600000810ec */
[----:B------:R-:W-:Y:S11]  /*59360*/  @!UPT UIADD3 URZ, URZ, URZ, URZ ;  /* 0x0000003f3f3ff290 */ /* 0x000ff6000fffe03f */
[----:B------:R-:W-:Y:S01]  /*59370*/  @!UPT UIADD3 URZ, URZ, URZ, URZ ;  /* 0x0000003f3f3ff290 */ /* 0x000fe2000fffe03f */
[----:B------:R-:W-:Y:S04]  /*59380*/  STL.64 [R1+0x240], R8 ;  /* 0x0002400801007387 */ /* 0x000fe80000100a00 */
[----:B------:R1:W-:Y:S04]  /*59390*/  STL.64 [R1+0x248], R10 ;  /* 0x0002480a01007387 */ /* 0x0003e80000100a00 */
[----:B------:R-:W-:Y:S04]  /*593a0*/  STL [R1+0xa44], R21 ;  /* 0x000a441501007387 */ /* 0x000fe80000100800 */
[----:B------:R-:W2:Y:S04]  /*593b0*/  LDL.LU R19, [R1+0xb3c] ;  /* 0x000b3c0001137983 */ /* 0x000ea80000300800 */
[----:B------:R-:W4:Y:S04]  /*593c0*/  LDL.LU R18, [R1+0xf44] ;  /* 0x000f440001127983 */ /* 0x000f280000300800 */
[----:B------:R-:W2:Y:S04]  /*593d0*/  LDL.LU R17, [R1+0x1e00] ;  /* 0x001e000001117983 */ /* 0x000ea80000300800 */
[----:B------:R-:W2:Y:S01]  /*593e0*/  LDL.LU R16, [R1+0x1e0c] ;  /* 0x001e0c0001107983 */ /* 0x000ea20000300800 */
[----:B---3--:R-:W-:-:S05]  /*593f0*/  IADD3 R6, P2, R6, R25, RZ ;  /* 0x0000001906067210 */ /* 0x008fca0007f5e0ff */
[----:B------:R-:W-:Y:S01]  /*59400*/  IMAD.X R7, R7, 0x1, R2, P2 ;  /* 0x0000000107077824 */ /* 0x000fe200010e0602 */
[----:B------:R3:W-:Y:S04]  /*59410*/  STL [R1+0xf58], R6 ;  /* 0x000f580601007387 */ /* 0x0007e80000100800 */
[----:B------:R3:W-:Y:S04]  /*59420*/  STL [R1+0xf50], R7 ;  /* 0x000f500701007387 */ /* 0x0007e80000100800 */
[----:B-1----:R-:W2:Y:S04]  /*59430*/  LDL.LU R11, [R1+0x1df8] ;  /* 0x001df800010b7983 */ /* 0x002ea80000300800 */
[----:B------:R-:W2:Y:S04]  /*59440*/  LDL.LU R10, [R1+0x1e04] ;  /* 0x001e0400010a7983 */ /* 0x000ea80000300800 */
[----:B------:R-:W2:Y:S04]  /*59450*/  LDL.LU R9, [R1+0x1df0] ;  /* 0x001df00001097983 */ /* 0x000ea80000300800 */
[----:B------:R-:W2:Y:S01]  /*59460*/  LDL.LU R8, [R1+0x1dfc] ;  /* 0x001dfc0001087983 */ /* 0x000ea20000300800 */
[----:B------:R-:W-:-:S03]  /*59470*/  IMAD.MOV.U32 R4, RZ, RZ, c[0x0][0x180] ;  /* 0x00006000ff047624 */ /* 0x000fc600078e00ff */
[----:B------:R-:W1:Y:S01]  /*59480*/  S2R R3, SR_TID.X ;  /* 0x0000000000037919 */ /* 0x000e620000002100 */
[----:B------:R-:W-:-:S05]  /*59490*/  IMAD R4, R21, -0x80, R4 ;  /* 0xffffff8015047824 */ /* 0x000fca00078e0204 */
[----:B------:R-:W-:-:S04]  /*594a0*/  ISETP.GT.AND P1, PT, R4, RZ, PT ;  /* 0x000000ff0400720c */ /* 0x000fc80003f24270 */
[----:B------:R-:W-:-:S04]  /*594b0*/  SEL R5, RZ, 0x4, !P1 ;  /* 0x00000004ff057807 */ /* 0x000fc80004800000 */
[----:B------:R-:W-:-:S04]  /*594c0*/  SEL R5, R5, RZ, !P0 ;  /* 0x000000ff05057207 */ /* 0x000fc80004000000 */
[----:B------:R-:W-:Y:S02]  /*594d0*/  ISETP.NE.U32.AND P1, PT, R5, RZ, PT ;  /* 0x000000ff0500720c */ /* 0x000fe40003f25070 */
[-C--:B------:R-:W-:Y:S02]  /*594e0*/  IADD3 R14, P2, R14, R25.reuse, RZ ;  /* 0x000000190e0e7210 */ /* 0x080fe40007f5e0ff */
[----:B-1----:R-:W-:Y:S02]  /*594f0*/  LOP3.LUT R3, R3, 0x7f, RZ, 0xc0, !PT ;  /* 0x0000007f03037812 */ /* 0x002fe400078ec0ff */
[----:B------:R-:W-:-:S03]  /*59500*/  IADD3 R12, P3, R12, R25, RZ ;  /* 0x000000190c0c7210 */ /* 0x000fc60007f7e0ff */
[----:B------:R-:W-:Y:S01]  /*59510*/  IMAD.SHL.U32 R3, R3, 0x4, RZ ;  /* 0x0000000403037824 */ /* 0x000fe200078e00ff */
[----:B------:R-:W-:Y:S01]  /*59520*/  BAR.SYNC.DEFER_BLOCKING 0x0 ;  /* 0x0000000000007b1d */ /* 0x000fe20000010000 */
[----:B------:R-:W-:Y:S01]  /*59530*/  IADD3.X R15, R15, R2, RZ, P2, !PT ;  /* 0x000000020f0f7210 */ /* 0x000fe200017fe4ff */
[----:B------:R-:W-:Y:S01]  /*59540*/  IMAD.X R13, R13, 0x1, R2, P3 ;  /* 0x000000010d0d7824 */ /* 0x000fe200018e0602 */
[----:B------:R-:W-:-:S03]  /*59550*/  ISETP.GT.AND P2, PT, R4, 0x4, PT ;  /* 0x000000040400780c */ /* 0x000fc60003f44270 */
[----:B------:R-:W-:Y:S04]  /*59560*/  STL [R1+0xf54], R14 ;  /* 0x000f540e01007387 */ /* 0x000fe80000100800 */
[----:B------:R1:W-:Y:S01]  /*59570*/  STL [R1+0xf48], R15 ;  /* 0x000f480f01007387 */ /* 0x0003e20000100800 */
[----:B------:R-:W-:-:S03]  /*59580*/  SEL R5, RZ, 0x4, !P2 ;  /* 0x00000004ff057807 */ /* 0x000fc60005000000 */
[----:B------:R-:W-:Y:S04]  /*59590*/  STL [R1+0xf4c], R12 ;  /* 0x000f4c0c01007387 */ /* 0x000fe80000100800 */
[----:B------:R1:W-:Y:S04]  /*595a0*/  STL [R1+0xf40], R13 ;  /* 0x000f400d01007387 */ /* 0x0003e80000100800 */
[----:B------:R-:W-:Y:S01]  /*595b0*/  @!PT LDS RZ, [RZ] ;  /* 0x00000000fffff984 */ /* 0x000fe20000000800 */
[----:B------:R-:W-:Y:S01]  /*595c0*/  @!PT LDS RZ, [RZ] ;  /* 0x00000000fffff984 */ /* 0x000fe20000000800 */
[----:B------:R-:W-:Y:S01]  /*595d0*/  @!PT LDS RZ, [RZ] ;  /* 0x00000000fffff984 */ /* 0x000fe20000000800 */
[----:B------:R3:W-:Y:S01]  /*595e0*/  LDGSTS.E [R3], [R6.64], P1 ;  /* 0x0000000006037fae */ /* 0x0007e20008921846 */
[----:B------:R-:W-:Y:S01]  /*595f0*/  SEL R5, R5, RZ, !P0 ;  /* 0x000000ff05057207 */ /* 0x000fe20004000000 */
[----:B---3--:R-:W-:Y:S01]  /*59600*/  IMAD.MOV.U32 R6, RZ, RZ, R14 ;  /* 0x000000ffff067224 */ /* 0x008fe200078e000e */
[----:B------:R-:W-:-:S02]  /*59610*/  MOV R7, R15 ;  /* 0x0000000f00077202 */ /* 0x000fc40000000f00 */
[----:B-1----:R-:W2:Y:S04]  /*59620*/  LDL.LU R15, [R1+0x1de8] ;  /* 0x001de800010f7983 */ /* 0x002ea80000300800 */
[----:B------:R1:W-:Y:S04]  /*59630*/  LDGSTS.E [R3+0x200], [R6.64], P1 ;  /* 0x0020000006037fae */ /* 0x0003e80008921846 */
[----:B------:R-:W2:Y:S01]  /*59640*/  LDL.LU R14, [R1+0x1df4] ;  /* 0x001df400010e7983 */ /* 0x000ea20000300800 */
[----:B-1----:R-:W-:Y:S02]  /*59650*/  IMAD.MOV.U32 R7, RZ, RZ, R13 ;  /* 0x000000ffff077224 */ /* 0x002fe400078e000d */
[----:B------:R-:W-:Y:S01]  /*59660*/  IMAD.MOV.U32 R6, RZ, RZ, R12 ;  /* 0x000000ffff067224 */ /* 0x000fe200078e000c */
[----:B------:R-:W2:Y:S04]  /*59670*/  LDL.LU R13, [R1+0x1d80] ;  /* 0x001d8000010d7983 */ /* 0x000ea80000300800 */
[----:B------:R-:W2:Y:S01]  /*59680*/  LDL.LU R12, [R1+0x1d8c] ;  /* 0x001d8c00010c7983 */ /* 0x000ea20000300800 */
[----:B------:R-:W-:-:S03]  /*59690*/  ISETP.NE.U32.AND P2, PT, R5, RZ, PT ;  /* 0x000000ff0500720c */ /* 0x000fc60003f45070 */
[----:B------:R1:W-:Y:S01]  /*596a0*/  LDGSTS.E [R3+0x400], [R6.64], P1 ;  /* 0x0040000006037fae */ /* 0x0003e20008921846 */
[----:B----4-:R-:W-:-:S04]  /*596b0*/  IADD3 R18, P3, R18, R25, RZ ;  /* 0x0000001912127210 */ /* 0x010fc80007f7e0ff */
[----:B--2---:R-:W-:Y:S02]  /*596c0*/  IADD3.X R19, R19, R2, RZ, P3, !PT ;  /* 0x0000000213137210 */ /* 0x004fe40001ffe4ff */
[----:B------:R-:W-:Y:S01]  /*596d0*/  IADD3 R16, P4, R16, R25, RZ ;  /* 0x0000001910107210 */ /* 0x000fe20007f9e0ff */
[----:B-1----:R-:W-:Y:S01]  /*596e0*/  IMAD.MOV.U32 R6, RZ, RZ, R18 ;  /* 0x000000ffff067224 */ /* 0x002fe200078e0012 */
[----:B------:R-:W-:Y:S01]  /*596f0*/  MOV R7, R19 ;  /* 0x0000001300077202 */ /* 0x000fe20000000f00 */
[----:B------:R-:W-:Y:S02]  /*59700*/  STL [R1+0xf44], R18 ;  /* 0x000f441201007387 */ /* 0x000fe40000100800 */
[----:B------:R-:W-:Y:S02]  /*59710*/  IMAD.X R17, R17, 0x1, R2, P4 ;  /* 0x0000000111117824 */ /* 0x000fe400020e0602 */
[----:B------:R1:W-:Y:S04]  /*59720*/  STL [R1+0xb3c], R19 ;  /* 0x000b3c1301007387 */ /* 0x0003e80000100800 */
[----:B------:R-:W-:Y:S04]  /*59730*/  STL [R1+0x1e0c], R16 ;  /* 0x001e0c1001007387 */ /* 0x000fe80000100800 */
[----:B------:R2:W-:Y:S04]  /*59740*/  STL [R1+0x1e00], R17 ;  /* 0x001e001101007387 */ /* 0x0005e80000100800 */
[----:B------:R4:W-:Y:S04]  /*59750*/  LDGSTS.E [R3+0x600], [R6.64], P1 ;  /* 0x0060000006037fae */ /* 0x0009e80008921846 */
[----:B-1----:R-:W3:Y:S04]  /*59760*/  LDL.LU R19, [R1+0x1d78] ;  /* 0x001d780001137983 */ /* 0x002ee80000300800 */
[----:B------:R-:W3:Y:S01]  /*59770*/  LDL.LU R18, [R1+0x1d84] ;  /* 0x001d840001127983 */ /* 0x000ee20000300800 */
[----:B----4-:R-:W-:-:S02]  /*59780*/  IMAD.MOV.U32 R7, RZ, RZ, R17 ;  /* 0x000000ffff077224 */ /* 0x010fc400078e0011 */
[----:B------:R-:W-:Y:S01]  /*59790*/  IMAD.MOV.U32 R6, RZ, RZ, R16 ;  /* 0x000000ffff067224 */ /* 0x000fe200078e0010 */
[----:B--2---:R-:W2:Y:S04]  /*597a0*/  LDL.LU R17, [R1+0x1d70] ;  /* 0x001d700001117983 */ /* 0x004ea80000300800 */
[----:B------:R-:W4:Y:S04]  /*597b0*/  LDL.LU R16, [R1+0x1d7c] ;  /* 0x001d7c0001107983 */ /* 0x000f280000300800 */
[----:B------:R1:W-:Y:S01]  /*597c0*/  LDGSTS.E [R3+0x2000], [R6.64], P2 ;  /* 0x0200000006037fae */ /* 0x0003e20009121846 */
[----:B------:R-:W-:-:S04]  /*597d0*/  IADD3 R10, P1, R10, R25, RZ ;  /* 0x000000190a0a7210 */ /* 0x000fc80007f3e0ff */
[----:B------:R-:W-:Y:S02]  /*597e0*/  IADD3.X R11, R11, R2, RZ, P1, !PT ;  /* 0x000000020b0b7210 */ /* 0x000fe40000ffe4ff */
        /* <DEDUP_REMOVED lines=9> */
[----:B-1----:R-:W2:Y:S04]  /*59880*/  LDL.LU R11, [R1+0x1d68] ;  /* 0x001d6800010b7983 */ /* 0x002ea80000300800 */
[----:B------:R-:W2:Y:S01]  /*59890*/  LDL.LU R10, [R1+0x1d74] ;  /* 0x001d7400010a7983 */ /* 0x000ea20000300800 */
[----:B------:R-:W-:-:S02]  /*598a0*/  IMAD.MOV.U32 R7, RZ, RZ, R9 ;  /* 0x000000ffff077224 */ /* 0x000fc400078e0009 */
[----:B------:R-:W-:Y:S01]  /*598b0*/  IMAD.MOV.U32 R6, RZ, RZ, R8 ;  /* 0x000000ffff067224 */ /* 0x000fe200078e0008 */
[----:B------:R-:W2:Y:S04]  /*598c0*/  LDL.LU R9, [R1+0x1d00] ;  /* 0x001d000001097983 */ /* 0x000ea80000300800 */
[----:B------:R-:W2:Y:S01]  /*598d0*/  LDL.LU R8, [R1+0x1d0c] ;  /* 0x001d0c0001087983 */ /* 0x000ea20000300800 */
[----:B------:R-:W-:-:S03]  /*598e0*/  ISETP.GT.AND P1, PT, R4, 0x8, PT ;  /* 0x000000080400780c */ /* 0x000fc60003f24270 */
[----:B------:R1:W-:Y:S01]  /*598f0*/  LDGSTS.E [R3+0x2400], [R6.64], P2 ;  /* 0x0240000006037fae */ /* 0x0003e20009121846 */
[----:B------:R-:W-:-:S04]  /*59900*/  SEL R5, RZ, 0x4, !P1 ;  /* 0x00000004ff057807 */ /* 0x000fc80004800000 */
[----:B------:R-:W-:-:S04]  /*59910*/  SEL R5, R5, RZ, !P0 ;  /* 0x000000ff05057207 */ /* 0x000fc80004000000 */
[----:B------:R-:W-:Y:S02]  /*59920*/  ISETP.NE.U32.AND P1, PT, R5, RZ, PT ;  /* 0x000000ff0500720c */ /* 0x000fe40003f25070 */
[----:B------:R-:W-:-:S04]  /*59930*/  IADD3 R14, P3, R14, R25, RZ ;  /* 0x000000190e0e7210 */ /* 0x000fc80007f7e0ff */
[----:B------:R-:W-:Y:S01]  /*59940*/  IADD3.X R15, R15, R2, RZ, P3, !PT ;  /* 0x000000020f0f7210 */ /* 0x000fe20001ffe4ff */
[----:B-1----:R-:W-:Y:S01]  /*59950*/  IMAD.MOV.U32 R6, RZ, RZ, R14 ;  /* 0x000000ffff067224 */ /* 0x002fe200078e000e */
[----:B------:R-:W-:Y:S02]  /*59960*/  STL [R1+0x1df4], R14 ;  /* 0x001df40e01007387 */ /* 0x000fe40000100800 */
[----:B------:R-:W-:Y:S02]  /*59970*/  MOV R7, R15 ;  /* 0x0000000f00077202 */ /* 0x000fe40000000f00 */
[----:B------:R-:W-:Y:S01]  /*59980*/  IADD3 R12, P4, R12, R25, RZ ;  /* 0x000000190c0c7210 */ /* 0x000fe20007f9e0ff */
[----:B------:R1:W-:Y:S04]  /*59990*/  STL [R1+0x1de8], R15 ;  /* 0x001de80f01007387 */ /* 0x0003e80000100800 */
[----:B------:R-:W-:Y:S01]  /*599a0*/  IMAD.X R13, R13, 0x1, R2, P4 ;  /* 0x000000010d0d7824 */ /* 0x000fe200020e0602 */
        /* <DEDUP_REMOVED lines=8> */
[----:B------:R-:W2:Y:S04]  /*59a30*/  LDL.LU R12, [R1+0x1cfc] ;  /* 0x001cfc00010c7983 */ /* 0x000ea80000300800 */
[----:B------:R1:W-:Y:S01]  /*59a40*/  LDGSTS.E [R3+0x4000], [R6.64], P1 ;  /* 0x0400000006037fae */ /* 0x0003e20008921846 */
[----:B---3--:R-:W-:-:S04]  /*59a50*/  IADD3 R18, P2, R18, R25, RZ ;  /* 0x0000001912127210 */ /* 0x008fc80007f5e0ff */
[----:B------:R-:W-:Y:S01]  /*59a60*/  IADD3.X R19, R19, R2, RZ, P2, !PT ;  /* 0x0000000213137210 */ /* 0x000fe200017fe4ff */
[----:B-1----:R-:W-:Y:S01]  /*59a70*/  IMAD.MOV.U32 R6, RZ, RZ, R18 ;  /* 0x000000ffff067224 */ /* 0x002fe200078e0012 */
[----:B----4-:R-:W-:Y:S01]  /*59a80*/  IADD3 R16, P3, R16, R25, RZ ;  /* 0x0000001910107210 */ /* 0x010fe20007f7e0ff */
[----:B------:R-:W-:Y:S01]  /*59a90*/  STL [R1+0x1d84], R18 ;  /* 0x001d841201007387 */ /* 0x000fe20000100800 */
[----:B------:R-:W-:-:S03]  /*59aa0*/  MOV R7, R19 ;  /* 0x0000001300077202 */ /* 0x000fc60000000f00 */
[----:B--2---:R-:W-:Y:S01]  /*59ab0*/  IMAD.X R17, R17, 0x1, R2, P3 ;  /* 0x0000000111117824 */ /* 0x004fe200018e0602 */
[----:B------:R1:W-:Y:S04]  /*59ac0*/  STL [R1+0x1d78], R19 ;  /* 0x001d781301007387 */ /* 0x0003e80000100800 */
[----:B------:R-:W-:Y:S04]  /*59ad0*/  STL [R1+0x1d7c], R16 ;  /* 0x001d7c1001007387 */ /* 0x000fe80000100800 */
[----:B------:R2:W-:Y:S04]  /*59ae0*/  STL [R1+0x1d70], R17 ;  /* 0x001d701101007387 */ /* 0x0005e80000100800 */
[----:B------:R3:W-:Y:S04]  /*59af0*/  LDGSTS.E [R3+0x4200], [R6.64], P1 ;  /* 0x0420000006037fae */ /* 0x0007e80008921846 */
[----:B-1----:R-:W4:Y:S04]  /*59b00*/  LDL.LU R19, [R1+0x1ce8] ;  /* 0x001ce80001137983 */ /* 0x002f280000300800 */
[----:B------:R-:W4:Y:S01]  /*59b10*/  LDL.LU R18, [R1+0x1cf4] ;  /* 0x001cf40001127983 */ /* 0x000f220000300800 */
[----:B---3--:R-:W-:-:S02]  /*59b20*/  IMAD.MOV.U32 R7, RZ, RZ, R17 ;  /* 0x000000ffff077224 */ /* 0x008fc400078e0011 */
[----:B------:R-:W-:Y:S01]  /*59b30*/  IMAD.MOV.U32 R6, RZ, RZ, R16 ;  /* 0x000000ffff067224 */ /* 0x000fe200078e0010 */
[----:B--2---:R-:W2:Y:S04]  /*59b40*/  LDL.LU R17, [R1+0xfa8] ;  /* 0x000fa80001117983 */ /* 0x004ea80000300800 */
[----:B------:R-:W3:Y:S04]  /*59b50*/  LDL.LU R16, [R1+0xfac] ;  /* 0x000fac0001107983 */ /* 0x000ee80000300800 */
[----:B------:R1:W-:Y:S01]  /*59b60*/  LDGSTS.E [R3+0x4400], [R6.64], P1 ;  /* 0x0440000006037fae */ /* 0x0003e20008921846 */
[----:B------:R-:W-:-:S04]  /*59b70*/  IADD3 R10, P3, R10, R25, RZ ;  /* 0x000000190a0a7210 */ /* 0x000fc80007f7e0ff */
[----:B------:R-:W-:Y:S01]  /*59b80*/  IADD3.X R11, R11, R2, RZ, P3, !PT ;  /* 0x000000020b0b7210 */ /* 0x000fe20001ffe4ff */
[----:B-1----:R-:W-:Y:S01]  /*59b90*/  IMAD.MOV.U32 R6, RZ, RZ, R10 ;  /* 0x000000ffff067224 */ /* 0x002fe200078e000a */
[----:B------:R-:W-:Y:S01]  /*59ba0*/  IADD3 R8, P4, R8, R25, RZ ;  /* 0x0000001908087210 */ /* 0x000fe20007f9e0ff */
[----:B------:R-:W-:Y:S01]  /*59bb0*/  STL [R1+0x1d74], R10 ;  /* 0x001d740a01007387 */ /* 0x000fe20000100800 */
[----:B------:R-:W-:-:S03]  /*59bc0*/  MOV R7, R11 ;  /* 0x0000000b00077202 */ /* 0x000fc60000000f00 */
[----:B------:R-:W-:Y:S01]  /*59bd0*/  IMAD.X R9, R9, 0x1, R2, P4 ;  /* 0x0000000109097824 */ /* 0x000fe200020e0602 */
        /* <DEDUP_REMOVED lines=10> */
[----:B------:R-:W-:-:S04]  /*59c80*/  ISETP.GT.AND P2, PT, R4, 0xc, PT ;  /* 0x0000000c0400780c */ /* 0x000fc80003f44270 */
[----:B------:R-:W-:-:S04]  /*59c90*/  SEL R5, RZ, 0x4, !P2 ;  /* 0x00000004ff057807 */ /* 0x000fc80005000000 */
[----:B------:R-:W-:-:S04]  /*59ca0*/  SEL R5, R5, RZ, !P0 ;  /* 0x000000ff05057207 */ /* 0x000fc80004000000 */
[----:B------:R-:W-:Y:S11]  /*59cb0*/  ISETP.NE.U32.AND P2, PT, R5, RZ, PT ;  /* 0x000000ff0500720c */ /* 0x000ff60003f45070 */
[----:B------:R-:W-:Y:S02]  /*59cc0*/  @!UPT UIADD3 URZ, URZ, URZ, URZ ;  /* 0x0000003f3f3ff290 */ /* 0x000fe4000fffe03f */
        /* <DEDUP_REMOVED lines=8> */
[----:B------:R1:W-:Y:S01]  /*59d50*/  STL [R1+0x1cf8], R15 ;  /* 0x001cf80f01007387 */ /* 0x0003e20000100800 */
[----:B------:R-:W-:-:S03]  /*59d60*/  ISETP.GT.AND P1, PT, R4, 0x10, PT ;  /* 0x000000100400780c */ /* 0x000fc60003f24270 */
[----:B------:R-:W-:Y:S01]  /*59d70*/  STL [R1+0x1cfc], R12 ;  /* 0x001cfc0c01007387 */ /* 0x000fe20000100800 */
[----:B------:R-:W-:-:S03]  /*59d80*/  SEL R5, RZ, 0x4, !P1 ;  /* 0x00000004ff057807 */ /* 0x000fc60004800000 */
[----:B------:R1:W-:Y:S04]  /*59d90*/  STL [R1+0x1cf0], R13 ;  /* 0x001cf00d01007387 */ /* 0x0003e80000100800 */
[----:B------:R1:W-:Y:S04]  /*59da0*/  LDGSTS.E [R3+0x6200], [R6.64], P2 ;  /* 0x0620000006037fae */ /* 0x0003e80009121846 */
[----:B-1----:R-:W2:Y:S04]  /*59db0*/  LDL.LU R15, [R1+0xfc0] ;  /* 0x000fc000010f7983 */ /* 0x002ea80000300800 */
[----:B------:R-:W2:Y:S01]  /*59dc0*/  LDL.LU R14, [R1+0xfc4] ;  /* 0x000fc400010e7983 */ /* 0x000ea20000300800 */
[----:B------:R-:W-:-:S02]  /*59dd0*/  IMAD.MOV.U32 R7, RZ, RZ, R13 ;  /* 0x000000ffff077224 */ /* 0x000fc400078e000d */
[----:B------:R-:W-:Y:S01]  /*59de0*/  IMAD.MOV.U32 R6, RZ, RZ, R12 ;  /* 0x000000ffff067224 */ /* 0x000fe200078e000c */
[----:B------:R-:W2:Y:S01]  /*59df0*/  LDL.LU R13, [R1+0x1028] ;  /* 0x00102800010d7983 */ /* 0x000ea20000300800 */
[----:B------:R-:W-:-:S03]  /*59e00*/  SEL R5, R5, RZ, !P0 ;  /* 0x000000ff05057207 */ /* 0x000fc60004000000 */
[----:B------:R-:W2:Y:S01]  /*59e10*/  LDL.LU R12, [R1+0x102c] ;  /* 0x00102c00010c7983 */ /* 0x000ea20000300800 */
[----:B------:R-:W-:-:S03]  /*59e20*/  ISETP.NE.U32.AND P1, PT, R5, RZ, PT ;  /* 0x000000ff0500720c */ /* 0x000fc60003f25070 */
[----:B------:R1:W-:Y:S01]  /*59e30*/  LDGSTS.E [R3+0x6400], [R6.64], P2 ;  /* 0x0640000006037fae */ /* 0x0003e20009121846 */
[----:B----4-:R-:W-:-:S04]  /*59e40*/  IADD3 R18, P3, R18, R25, RZ ;  /* 0x0000001912127210 */ /* 0x010fc80007f7e0ff */
[----:B------:R-:W-:Y:S01]  /*59e50*/  IADD3.X R19, R19, R2, RZ, P3, !PT ;  /* 0x0000000213137210 */ /* 0x000fe20001ffe4ff */
[----:B-1----:R-:W-:Y:S01]  /*59e60*/  IMAD.MOV.U32 R6, RZ, RZ, R18 ;  /* 0x000000ffff067224 */ /* 0x002fe200078e0012 */
[----:B---3--:R-:W-:Y:S01]  /*59e70*/  IADD3 R16, P4, R16, R25, RZ ;  /* 0x0000001910107210 */ /* 0x008fe20007f9e0ff */
        /* <DEDUP_REMOVED lines=580> */
[----:B------:R-:W-:Y:S02]  /*5c2c0*/  IADD3.X R15, R15, R2, RZ, P2, !PT ;  /* 0x000000020f0f7210 */ /* 0x000fe400017fe4ff */
[----:B------:R-:W-:Y:S01]  /*5c2d0*/  IADD3 R12, P3, R12, R25, RZ ;  /* 0x000000190c0c7210 */ /* 0x000fe20007f7e0ff */
[----:B------:R-:W-:Y:S01]  /*5c2e0*/  STL [R1+0x16b4], R14 ;  /* 0x0016b40e01007387 */ /* 0x000fe20000100800 */
[----:B-1----:R-:W-:Y:S01]  /*5c2f0*/  IMAD.MOV.U32 R6, RZ, RZ, R14 ;  /* 0x000000ffff067224 */ /* 0x002fe200078e000e */
[----:B------:R-:W-:Y:S02]  /*5c300*/  MOV R7, R15 ;  /* 0x0000000f00077202 */ /* 0x000fe40000000f00 */
[----:B------:R-:W-:Y:S01]  /*5c310*/  IMAD.X R13, R13, 0x1, R2, P3 ;  /* 0x000000010d0d7824 */ /* 0x000fe200018e0602 */
[----:B------:R1:W-:Y:S01]  /*5c320*/  STL [R1+0x16b0], R15 ;  /* 0x0016b00f01007387 */ /* 0x0003e20000100800 */
[----:B------:R-:W-:-:S03]  /*5c330*/  ISETP.GT.AND P2, PT, R4, 0x4c, PT ;  /* 0x0000004c0400780c */ /* 0x000fc60003f44270 */
[----:B------:R-:W-:Y:S01]  /*5c340*/  STL [R1+0x16bc], R12 ;  /* 0x0016bc0c01007387 */ /* 0x000fe20000100800 */
[----:B------:R-:W-:-:S03]  /*5c350*/  SEL R5, RZ, 0x4, !P2 ;  /* 0x00000004ff057807 */ /* 0x000fc60005000000 */
[----:B------:R1:W-:Y:S04]  /*5c360*/  STL [R1+0x16b8], R13 ;  /* 0x0016b80d01007387 */ /* 0x0003e80000100800 */
[----:B-1----:R-:W2:Y:S04]  /*5c370*/  LDL.LU R15, [R1+0x1740] ;  /* 0x00174000010f7983 */ /* 0x002ea80000300800 */
[----:B------:R1:W-:Y:S04]  /*5c380*/  LDGSTS.E [R3+0x24200], [R6.64], P1 ;  /* 0x2420000006037fae */ /* 0x0003e80008921846 */
[----:B------:R-:W2:Y:S01]  /*5c390*/  LDL.LU R14, [R1+0x1744] ;  /* 0x00174400010e7983 */ /* 0x000ea20000300800 */
[----:B------:R-:W-:Y:S01]  /*5c3a0*/  SEL R5, R5, RZ, !P0 ;  /* 0x000000ff05057207 */ /* 0x000fe20004000000 */
[----:B-1----:R-:W-:-:S02]  /*5c3b0*/  IMAD.MOV.U32 R7, RZ, RZ, R13 ;  /* 0x000000ffff077224 */ /* 0x002fc400078e000d */
[----:B------:R-:W-:Y:S01]  /*5c3c0*/  IMAD.MOV.U32 R6, RZ, RZ, R12 ;  /* 0x000000ffff067224 */ /* 0x000fe200078e000c */
[----:B------:R-:W2:Y:S04]  /*5c3d0*/  LDL.LU R13, [R1+0x17a8] ;  /* 0x0017a800010d7983 */ /* 0x000ea80000300800 */
        /* <DEDUP_REMOVED lines=52> */
[----:B------:R1:W-:Y:S04]  /*5c720*/  LDGSTS.E [R3+0x26600], [R6.64], P2 ;  /* 0x2660000006037fae */ /* 0x0003e80009121846 */
[----:B------:R1:W-:Y:S04]  /*5c730*/  STL [R1+0x17a8], R13 ;  /* 0x0017a80d01007387 */ /* 0x0003e80000100800 */
[----:B-1----:R-:W2:Y:S01]  /*5c740*/  LDL.LU R15, [R1+0x1830] ;  /* 0x00183000010f7983 */ /* 0x002ea20000300800 */
[----:B------:R-:W-:-:S03]  /*5c750*/  IMAD.MOV.U32 R7, RZ, RZ, R13 ;  /* 0x000000ffff077224 */ /* 0x000fc600078e000d */
[----:B------:R-:W2:Y:S01]  /*5c760*/  LDL.LU R14, [R1+0x1834] ;  /* 0x00183400010e7983 */ /* 0x000ea20000300800 */
[----:B------:R-:W-:-:S03]  /*5c770*/  IMAD.MOV.U32 R6, RZ, RZ, R12 ;  /* 0x000000ffff067224 */ /* 0x000fc600078e000c */
        /* <DEDUP_REMOVED lines=51> */
[----:B------:R-:W-:Y:S01]  /*5cab0*/  ISETP.GT.AND P1, PT, R4, 0x58, PT ;  /* 0x000000580400780c */ /* 0x000fe20003f24270 */
[----:B------:R1:W-:Y:S04]  /*5cac0*/  STL [R1+0x1830], R15 ;  /* 0x0018300f01007387 */ /* 0x0003e80000100800 */
[----:B------:R-:W-:Y:S01]  /*5cad0*/  STL [R1+0x183c], R12 ;  /* 0x00183c0c01007387 */ /* 0x000fe20000100800 */
[----:B------:R-:W-:-:S03]  /*5cae0*/  SEL R5, RZ, 0x4, !P1 ;  /* 0x00000004ff057807 */ /* 0x000fc60004800000 */
[----:B------:R1:W-:Y:S04]  /*5caf0*/  STL [R1+0x1838], R13 ;  /* 0x0018380d01007387 */ /* 0x0003e80000100800 */
[----:B-1----:R-:W2:Y:S01]  /*5cb00*/  LDL.LU R15, [R1+0x18c0] ;  /* 0x0018c000010f7983 */ /* 0x002ea20000300800 */
[----:B------:R-:W-:-:S03]  /*5cb10*/  SEL R5, R5, RZ, !P0 ;  /* 0x000000ff05057207 */ /* 0x000fc60004000000 */
[----:B------:R1:W-:Y:S04]  /*5cb20*/  LDGSTS.E [R3+0x2a200], [R6.64], P2 ;  /* 0x2a20000006037fae */ /* 0x0003e80009121846 */
[----:B------:R-:W2:Y:S01]  /*5cb30*/  LDL.LU R14, [R1+0x18c4] ;  /* 0x0018c400010e7983 */ /* 0x000ea20000300800 */
[----:B------:R-:W-:Y:S01]  /*5cb40*/  ISETP.NE.U32.AND P1, PT, R5, RZ, PT ;  /* 0x000000ff0500720c */ /* 0x000fe20003f25070 */
[----:B-1----:R-:W-:Y:S02]  /*5cb50*/  IMAD.MOV.U32 R6, RZ, RZ, R12 ;  /* 0x000000ffff067224 */ /* 0x002fe400078e000c */
[----:B------:R-:W-:Y:S02]  /*5cb60*/  IMAD.MOV.U32 R7, RZ, RZ, R13 ;  /* 0x000000ffff077224 */ /* 0x000fe400078e000d */
        /* <DEDUP_REMOVED lines=62> */
[----:B------:R-:W-:Y:S02]  /*5cf50*/  IADD3.X R19, R19, R2, RZ, P1, !PT ;  /* 0x0000000213137210 */ /* 0x000fe40000ffe4ff */
[----:B---3--:R-:W-:Y:S01]  /*5cf60*/  IADD3 R16, P3, R16, R25, RZ ;  /* 0x0000001910107210 */ /* 0x008fe20007f7e0ff */
[----:B------:R-:W-:Y:S01]  /*5cf70*/  STL [R1+0x1934], R18 ;  /* 0x0019341201007387 */ /* 0x000fe20000100800 */
[----:B-1----:R-:W-:Y:S01]  /*5cf80*/  IMAD.MOV.U32 R6, RZ, RZ, R18 ;  /* 0x000000ffff067224 */ /* 0x002fe200078e0012 */
[----:B------:R-:W-:Y:S02]  /*5cf90*/  MOV R7, R19 ;  /* 0x0000001300077202 */ /* 0x000fe40000000f00 */
[----:B--2---:R-:W-:Y:S01]  /*5cfa0*/  IMAD.X R17, R17, 0x1, R2, P3 ;  /* 0x0000000111117824 */ /* 0x004fe200018e0602 */
[----:B------:R1:W-:Y:S04]  /*5cfb0*/  STL [R1+0x1930], R19 ;  /* 0x0019301301007387 */ /* 0x0003e80000100800 */
[----:B------:R-:W-:Y:S04]  /*5cfc0*/  STL [R1+0x193c], R16 ;  /* 0x00193c1001007387 */ /* 0x000fe80000100800 */
[----:B------:R2:W-:Y:S04]  /*5cfd0*/  STL [R1+0x1938], R17 ;  /* 0x0019381101007387 */ /* 0x0005e80000100800 */
[----:B-1----:R-:W3:Y:S04]  /*5cfe0*/  LDL.LU R19, [R1+0x19c0] ;  /* 0x0019c00001137983 */ /* 0x002ee80000300800 */
[----:B------:R1:W-:Y:S04]  /*5cff0*/  LDGSTS.E [R3+0x2e200], [R6.64], P2 ;  /* 0x2e20000006037fae */ /* 0x0003e80009121846 */
[----:B------:R-:W4:Y:S01]  /*5d000*/  LDL.LU R18, [R1+0x19c4] ;  /* 0x0019c40001127983 */ /* 0x000f220000300800 */
[----:B-1----:R-:W-:-:S02]  /*5d010*/  IMAD.MOV.U32 R7, RZ, RZ, R17 ;  /* 0x000000ffff077224 */ /* 0x002fc400078e0011 */
[----:B------:R-:W-:Y:S01]  /*5d020*/  IMAD.MOV.U32 R6, RZ, RZ, R16 ;  /* 0x000000ffff067224 */ /* 0x000fe200078e0010 */
[----:B--2---:R-:W2:Y:S04]  /*5d030*/  LDL.LU R17, [R1+0x1a28] ;  /* 0x001a280001117983 */ /* 0x004ea80000300800 */
[----:B------:R-:W2:Y:S04]  /*5d040*/  LDL.LU R16, [R1+0x1a2c] ;  /* 0x001a2c0001107983 */ /* 0x000ea80000300800 */
        /* <DEDUP_REMOVED lines=27> */
[----:B-1----:R-:W-:Y:S01]  /*5d200*/  IMAD.MOV.U32 R6, RZ, RZ, R14 ;  /* 0x000000ffff067224 */ /* 0x002fe200078e000e */
[----:B------:R-:W-:Y:S01]  /*5d210*/  MOV R7, R15 ;  /* 0x0000000f00077202 */ /* 0x000fe20000000f00 */
[----:B------:R-:W-:Y:S01]  /*5d220*/  STL [R1+0x19b4], R14 ;  /* 0x0019b40e01007387 */ /* 0x000fe20000100800 */
[----:B------:R-:W-:Y:S01]  /*5d230*/  ISETP.GT.AND P2, PT, R4, 0x64, PT ;  /* 0x000000640400780c */ /* 0x000fe20003f44270 */
[----:B------:R-:W-:Y:S02]  /*5d240*/  IMAD.X R13, R13, 0x1, R2, P3 ;  /* 0x000000010d0d7824 */ /* 0x000fe400018e0602 */
[----:B------:R1:W-:Y:S01]  /*5d250*/  STL [R1+0x19b0], R15 ;  /* 0x0019b00f01007387 */ /* 0x0003e20000100800 */
[----:B------:R-:W-:-:S03]  /*5d260*/  SEL R5, RZ, 0x4, !P2 ;  /* 0x00000004ff057807 */ /* 0x000fc60005000000 */
[----:B------:R-:W-:Y:S04]  /*5d270*/  STL [R1+0x19bc], R12 ;  /* 0x0019bc0c01007387 */ /* 0x000fe80000100800 */
[----:B------:R1:W-:Y:S01]  /*5d280*/  STL [R1+0x19b8], R13 ;  /* 0x0019b80d01007387 */ /* 0x0003e20000100800 */
[----:B------:R-:W-:-:S03]  /*5d290*/  SEL R5, R5, RZ, !P0 ;  /* 0x000000ff05057207 */ /* 0x000fc60004000000 */
[----:B------:R1:W-:Y:S04]  /*5d2a0*/  LDGSTS.E [R3+0x30200], [R6.64], P1 ;  /* 0x3020000006037fae */ /* 0x0003e80008921846 */
[----:B-1----:R-:W2:Y:S04]  /*5d2b0*/  LDL.LU R15, [R1+0x1a40] ;  /* 0x001a4000010f7983 */ /* 0x002ea80000300800 */
[----:B------:R-:W2:Y:S01]  /*5d2c0*/  LDL.LU R14, [R1+0x1a44] ;  /* 0x001a4400010e7983 */ /* 0x000ea20000300800 */
[----:B------:R-:W-:Y:S02]  /*5d2d0*/  IMAD.MOV.U32 R6, RZ, RZ, R12 ;  /* 0x000000ffff067224 */ /* 0x000fe400078e000c */
[----:B------:R-:W-:-:S02]  /*5d2e0*/  IMAD.MOV.U32 R7, RZ, RZ, R13 ;  /* 0x000000ffff077224 */ /* 0x000fc400078e000d */
[----:B------:R-:W2:Y:S01]  /*5d2f0*/  LDL.LU R13, [R1+0x1aa8] ;  /* 0x001aa800010d7983 */ /* 0x000ea20000300800 */
[----:B------:R-:W-:-:S03]  /*5d300*/  ISETP.NE.U32.AND P2, PT, R5, RZ, PT ;  /* 0x000000ff0500720c */ /* 0x000fc60003f45070 */
[----:B------:R-:W2:Y:S04]  /*5d310*/  LDL.LU R12, [R1+0x1aac] ;  /* 0x001aac00010c7983 */ /* 0x000ea80000300800 */
[----:B------:R1:W-:Y:S01]  /*5d320*/  LDGSTS.E [R3+0x30400], [R6.64], P1 ;  /* 0x3040000006037fae */ /* 0x0003e20008921846 */
[----:B----4-:R-:W-:-:S04]  /*5d330*/  IADD3 R18, P3, R18, R25, RZ ;  /* 0x0000001912127210 */ /* 0x010fc80007f7e0ff */
[----:B---3--:R-:W-:Y:S01]  /*5d340*/  IADD3.X R19, R19, R2, RZ, P3, !PT ;  /* 0x0000000213137210 */ /* 0x008fe20001ffe4ff */
[----:B-1----:R-:W-:Y:S01]  /*5d350*/  IMAD.MOV.U32 R6, RZ, RZ, R18 ;  /* 0x000000ffff067224 */ /* 0x002fe200078e0012 */
[----:B------:R-:W-:Y:S02]  /*5d360*/  STL [R1+0x19c4], R18 ;  /* 0x0019c41201007387 */ /* 0x000fe40000100800 */
[----:B------:R-:W-:Y:S02]  /*5d370*/  MOV R7, R19 ;  /* 0x0000001300077202 */ /* 0x000fe40000000f00 */
[----:B--2---:R-:W-:Y:S01]  /*5d380*/  IADD3 R16, P4, R16, R25, RZ ;  /* 0x0000001910107210 */ /* 0x004fe20007f9e0ff */
[----:B------:R1:W-:Y:S04]  /*5d390*/  STL [R1+0x19c0], R19 ;  /* 0x0019c01301007387 */ /* 0x0003e80000100800 */
[----:B------:R-:W-:Y:S01]  /*5d3a0*/  IMAD.X R17, R17, 0x1, R2, P4 ;  /* 0x0000000111117824 */ /* 0x000fe200020e0602 */
[----:B------:R-:W-:Y:S04]  /*5d3b0*/  STL [R1+0x1a2c], R16 ;  /* 0x001a2c1001007387 */ /* 0x000fe80000100800 */
[----:B------:R2:W-:Y:S04]  /*5d3c0*/  LDGSTS.E [R3+0x30600], [R6.64], P1 ;  /* 0x3060000006037fae */ /* 0x0005e80008921846 */
[----:B------:R3:W-:Y:S04]  /*5d3d0*/  STL [R1+0x1a28], R17 ;  /* 0x001a281101007387 */ /* 0x0007e80000100800 */
[----:B-1----:R-:W4:Y:S01]  /*5d3e0*/  LDL.LU R19, [R1+0x1ab0] ;  /* 0x001ab00001137983 */ /* 0x002f220000300800 */
[----:B--2---:R-:W-:-:S03]  /*5d3f0*/  IMAD.MOV.U32 R7, RZ, RZ, R17 ;  /* 0x000000ffff077224 */ /* 0x004fc600078e0011 */
[----:B------:R-:W2:Y:S01]  /*5d400*/  LDL.LU R18, [R1+0x1ab4] ;  /* 0x001ab40001127983 */ /* 0x000ea20000300800 */
[----:B------:R-:W-:-:S03]  /*5d410*/  IMAD.MOV.U32 R6, RZ, RZ, R16 ;  /* 0x000000ffff067224 */ /* 0x000fc600078e0010 */
[----:B---3--:R-:W3:Y:S04]  /*5d420*/  LDL.LU R17, [R1+0x1ab8] ;  /* 0x001ab80001117983 */ /* 0x008ee80000300800 */
        /* <DEDUP_REMOVED lines=13> */
[----:B-1----:R-:W3:Y:S04]  /*5d500*/  LDL.LU R11, [R1+0x1ac0] ;  /* 0x001ac000010b7983 */ /* 0x002ee80000300800 */
[----:B------:R-:W3:Y:S01]  /*5d510*/  LDL.LU R10, [R1+0x1ac4] ;  /* 0x001ac400010a7983 */ /* 0x000ee20000300800 */
[----:B------:R-:W-:-:S02]  /*5d520*/  IMAD.MOV.U32 R7, RZ, RZ, R9 ;  /* 0x000000ffff077224 */ /* 0x000fc400078e0009 */
[----:B------:R-:W-:Y:S01]  /*5d530*/  IMAD.MOV.U32 R6, RZ, RZ, R8 ;  /* 0x000000ffff067224 */ /* 0x000fe200078e0008 */
[----:B------:R-:W3:Y:S04]  /*5d540*/  LDL.LU R9, [R1+0x1b28] ;  /* 0x001b280001097983 */ /* 0x000ee80000300800 */
[----:B------:R-:W3:Y:S01]  /*5d550*/  LDL.LU R8, [R1+0x1b2c] ;  /* 0x001b2c0001087983 */ /* 0x000ee20000300800 */
        /* <DEDUP_REMOVED lines=8> */
[----:B------:R-:W-:Y:S02]  /*5d5e0*/  IADD3 R12, P4, R12, R25, RZ ;  /* 0x000000190c0c7210 */ /* 0x000fe40007f9e0ff */
[----:B------:R-:W-:Y:S01]  /*5d5f0*/  MOV R7, R15 ;  /* 0x0000000f00077202 */ /* 0x000fe20000000f00 */
[----:B------:R-:W-:Y:S02]  /*5d600*/  STL [R1+0x1a44], R14 ;  /* 0x001a440e01007387 */ /* 0x000fe40000100800 */
[----:B------:R-:W-:Y:S02]  /*5d610*/  IMAD.X R13, R13, 0x1, R2, P4 ;  /* 0x000000010d0d7824 */ /* 0x000fe400020e0602 */
[----:B------:R1:W-:Y:S04]  /*5d620*/  STL [R1+0x1a40], R15 ;  /* 0x001a400f01007387 */ /* 0x0003e80000100800 */
[----:B------:R-:W-:Y:S04]  /*5d630*/  STL [R1+0x1aac], R12 ;  /* 0x001aac0c01007387 */ /* 0x000fe80000100800 */
[----:B------:R1:W-:Y:S04]  /*5d640*/  LDGSTS.E [R3+0x32600], [R6.64], P2 ;  /* 0x3260000006037fae */ /* 0x0003e80009121846 */
[----:B------:R1:W-:Y:S04]  /*5d650*/  STL [R1+0x1aa8], R13 ;  /* 0x001aa80d01007387 */ /* 0x0003e80000100800 */
[----:B-1----:R-:W3:Y:S01]  /*5d660*/  LDL.LU R15, [R1+0x1b30] ;  /* 0x001b3000010f7983 */ /* 0x002ee20000300800 */
[----:B------:R-:W-:-:S03]  /*5d670*/  IMAD.MOV.U32 R7, RZ, RZ, R13 ;  /* 0x000000ffff077224 */ /* 0x000fc600078e000d */
[----:B------:R-:W3:Y:S01]  /*5d680*/  LDL.LU R14, [R1+0x1b34] ;  /* 0x001b3400010e7983 */ /* 0x000ee20000300800 */
[----:B------:R-:W-:-:S03]  /*5d690*/  IMAD.MOV.U32 R6, RZ, RZ, R12 ;  /* 0x000000ffff067224 */ /* 0x000fc600078e000c */
[----:B------:R-:W3:Y:S04]  /*5d6a0*/  LDL.LU R13, [R1+0x1b38] ;  /* 0x001b3800010d7983 */ /* 0x000ee80000300800 */
[----:B------:R-:W3:Y:S04]  /*5d6b0*/  LDL.LU R12, [R1+0x1b3c] ;  /* 0x001b3c00010c7983 */ /* 0x000ee80000300800 */
[----:B------:R1:W-:Y:S01]  /*5d6c0*/  LDGSTS.E [R3+0x34000], [R6.64], P1 ;  /* 0x3400000006037fae */ /* 0x0003e20008921846 */
[----:B--2---:R-:W-:-:S04]  /*5d6d0*/  IADD3 R18, P2, R18, R25, RZ ;  /* 0x0000001912127210 */ /* 0x004fc80007f5e0ff */
[----:B----4-:R-:W-:Y:S02]  /*5d6e0*/  IADD3.X R19, R19, R2, RZ, P2, !PT ;  /* 0x0000000213137210 */ /* 0x010fe400017fe4ff */
[----:B---3--:R-:W-:Y:S01]  /*5d6f0*/  IADD3 R16, P3, R16, R25, RZ ;  /* 0x0000001910107210 */ /* 0x008fe20007f7e0ff */
[----:B------:R-:W-:Y:S01]  /*5d700*/  STL [R1+0x1ab4], R18 ;  /* 0x001ab41201007387 */ /* 0x000fe20000100800 */
[----:B-1----:R-:W-:Y:S01]  /*5d710*/  IMAD.MOV.U32 R6, RZ, RZ, R18 ;  /* 0x000000ffff067224 */ /* 0x002fe200078e0012 */
[----:B------:R-:W-:Y:S02]  /*5d720*/  MOV R7, R19 ;  /* 0x0000001300077202 */ /* 0x000fe40000000f00 */
[----:B------:R-:W-:Y:S01]  /*5d730*/  IMAD.X R17, R17, 0x1, R2, P3 ;  /* 0x0000000111117824 */ /* 0x000fe200018e0602 */
[----:B------:R1:W-:Y:S04]  /*5d740*/  STL [R1+0x1ab0], R19 ;  /* 0x001ab01301007387 */ /* 0x0003e80000100800 */
[----:B------:R-:W-:Y:S04]  /*5d750*/  STL [R1+0x1abc], R16 ;  /* 0x001abc1001007387 */ /* 0x000fe80000100800 */
[----:B------:R2:W-:Y:S04]  /*5d760*/  STL [R1+0x1ab8], R17 ;  /* 0x001ab81101007387 */ /* 0x0005e80000100800 */
[----:B-1----:R-:W3:Y:S04]  /*5d770*/  LDL.LU R19, [R1+0x1b40] ;  /* 0x001b400001137983 */ /* 0x002ee80000300800 */
[----:B------:R1:W-:Y:S04]  /*5d780*/  LDGSTS.E [R3+0x34200], [R6.64], P1 ;  /* 0x3420000006037fae */ /* 0x0003e80008921846 */
[----:B------:R-:W4:Y:S01]  /*5d790*/  LDL.LU R18, [R1+0x1b44] ;  /* 0x001b440001127983 */ /* 0x000f220000300800 */
[----:B-1----:R-:W-:-:S02]  /*5d7a0*/  IMAD.MOV.U32 R6, RZ, RZ, R16 ;  /* 0x000000ffff067224 */ /* 0x002fc400078e0010 */
[----:B------:R-:W-:Y:S02]  /*5d7b0*/  IMAD.MOV.U32 R7, RZ, RZ, R17 ;  /* 0x000000ffff077224 */ /* 0x000fe400078e0011 */
        /* <DEDUP_REMOVED lines=41> */
[----:B------:R-:W-:Y:S01]  /*5da50*/  ISETP.GT.AND P1, PT, R4, 0x70, PT ;  /* 0x000000700400780c */ /* 0x000fe20003f24270 */
[----:B------:R-:W2:Y:S04]  /*5da60*/  LDL.LU R13, [R1+0x1c28] ;  /* 0x001c2800010d7983 */ /* 0x000ea80000300800 */
[----:B------:R1:W-:Y:S04]  /*5da70*/  LDGSTS.E [R3+0x36400], [R6.64], P2 ;  /* 0x3640000006037fae */ /* 0x0003e80009121846 */
[----:B------:R-:W2:Y:S01]  /*5da80*/  LDL.LU R12, [R1+0x1c2c] ;  /* 0x001c2c00010c7983 */ /* 0x000ea20000300800 */
[----:B------:R-:W-:-:S04]  /*5da90*/  SEL R5, RZ, 0x4, !P1 ;  /* 0x00000004ff057807 */ /* 0x000fc80004800000 */
[----:B------:R-:W-:-:S04]  /*5daa0*/  SEL R5, R5, RZ, !P0 ;  /* 0x000000ff05057207 */ /* 0x000fc80004000000 */
[----:B------:R-:W-:Y:S02]  /*5dab0*/  ISETP.NE.U32.AND P1, PT, R5, RZ, PT ;  /* 0x000000ff0500720c */ /* 0x000fe40003f25070 */
[----:B----4-:R-:W-:-:S04]  /*5dac0*/  IADD3 R18, P3, R18, R25, RZ ;  /* 0x0000001912127210 */ /* 0x010fc80007f7e0ff */
[----:B---3--:R-:W-:Y:S01]  /*5dad0*/  IADD3.X R19, R19, R2, RZ, P3, !PT ;  /* 0x0000000213137210 */ /* 0x008fe20001ffe4ff */
[----:B-1----:R-:W-:-:S03]  /*5dae0*/  IMAD.MOV.U32 R6, RZ, RZ, R18 ;  /* 0x000000ffff067224 */ /* 0x002fc600078e0012 */
[----:B------:R-:W-:Y:S01]  /*5daf0*/  MOV R7, R19 ;  /* 0x0000001300077202 */ /* 0x000fe20000000f00 */
[----:B------:R-:W-:Y:S01]  /*5db00*/  STL [R1+0x1b44], R18 ;  /* 0x001b441201007387 */ /* 0x000fe20000100800 */
[----:B--2---:R-:W-:-:S03]  /*5db10*/  IADD3 R16, P4, R16, R25, RZ ;  /* 0x0000001910107210 */ /* 0x004fc60007f9e0ff */
[----:B------:R1:W-:Y:S02]  /*5db20*/  STL [R1+0x1b40], R19 ;  /* 0x001b401301007387 */ /* 0x0003e40000100800 */
[----:B------:R-:W-:Y:S02]  /*5db30*/  IMAD.X R17, R17, 0x1, R2, P4 ;  /* 0x0000000111117824 */ /* 0x000fe400020e0602 */
[----:B------:R-:W-:Y:S04]  /*5db40*/  STL [R1+0x1bac], R16 ;  /* 0x001bac1001007387 */ /* 0x000fe80000100800 */
[----:B------:R2:W-:Y:S04]  /*5db50*/  LDGSTS.E [R3+0x36600], [R6.64], P2 ;  /* 0x3660000006037fae */ /* 0x0005e80009121846 */
[----:B------:R3:W-:Y:S04]  /*5db60*/  STL [R1+0x1ba8], R17 ;  /* 0x001ba81101007387 */ /* 0x0007e80000100800 */
[----:B------:R-:W4:Y:S04]  /*5db70*/  LDL.LU R22, [R1+0x1c30] ;  /* 0x001c300001167983 */ /* 0x000f280000300800 */
[----:B------:R-:W4:Y:S04]  /*5db80*/  LDL.LU R20, [R1+0x1c34] ;  /* 0x001c340001147983 */ /* 0x000f280000300800 */
[----:B-1----:R-:W4:Y:S04]  /*5db90*/  LDL.LU R19, [R1+0x1c38] ;  /* 0x001c380001137983 */ /* 0x002f280000300800 */
[----:B------:R-:W4:Y:S01]  /*5dba0*/  LDL.LU R18, [R1+0x1c3c] ;  /* 0x001c3c0001127983 */ /* 0x000f220000300800 */
[----:B--2---:R-:W-:-:S02]  /*5dbb0*/  IMAD.MOV.U32 R7, RZ, RZ, R17 ;  /* 0x000000ffff077224 */ /* 0x004fc400078e0011 */
[----:B------:R-:W-:-:S05]  /*5dbc0*/  IMAD.MOV.U32 R6, RZ, RZ, R16 ;  /* 0x000000ffff067224 */ /* 0x000fca00078e0010 */
[----:B------:R1:W-:Y:S01]  /*5dbd0*/  LDGSTS.E [R3+0x38000], [R6.64], P1 ;  /* 0x3800000006037fae */ /* 0x0003e20008921846 */
[----:B------:R-:W-:-:S04]  /*5dbe0*/  IADD3 R10, P2, R10, R25, RZ ;  /* 0x000000190a0a7210 */ /* 0x000fc80007f5e0ff */
[----:B------:R-:W-:Y:S02]  /*5dbf0*/  IADD3.X R11, R11, R2, RZ, P2, !PT ;  /* 0x000000020b0b7210 */ /* 0x000fe400017fe4ff */
[----:B------:R-:W-:Y:S01]  /*5dc00*/  IADD3 R8, P3, R8, R25, RZ ;  /* 0x0000001908087210 */ /* 0x000fe20007f7e0ff */
[----:B------:R-:W-:Y:S04]  /*5dc10*/  STL [R1+0x1bb4], R10 ;  /* 0x001bb40a01007387 */ /* 0x000fe80000100800 */
[----:B------:R-:W-:Y:S01]  /*5dc20*/  IMAD.X R9, R9, 0x1, R2, P3 ;  /* 0x0000000109097824 */ /* 0x000fe200018e0602 */
[----:B------:R-:W-:Y:S04]  /*5dc30*/  STL [R1+0x1bb0], R11 ;  /* 0x001bb00b01007387 */ /* 0x000fe80000100800 */
[----:B------:R-:W-:Y:S04]  /*5dc40*/  STL [R1+0x1bbc], R8 ;  /* 0x001bbc0801007387 */ /* 0x000fe80000100800 */
[----:B------:R2:W-:Y:S04]  /*5dc50*/  STL [R1+0x1bb8], R9 ;  /* 0x001bb80901007387 */ /* 0x0005e80000100800 */
[----:B---3--:R-:W3:Y:S04]  /*5dc60*/  LDL.LU R17, [R1+0x1c40] ;  /* 0x001c400001117983 */ /* 0x008ee80000300800 */
[----:B------:R-:W3:Y:S01]  /*5dc70*/  LDL.LU R16, [R1+0x1c44] ;  /* 0x001c440001107983 */ /* 0x000ee20000300800 */
[----:B-1----:R-:W-:Y:S01]  /*5dc80*/  IMAD.MOV.U32 R6, RZ, RZ, R10 ;  /* 0x000000ffff067224 */ /* 0x002fe200078e000a */
[----:B------:R-:W-:-:S05]  /*5dc90*/  MOV R7, R11 ;  /* 0x0000000b00077202 */ /* 0x000fca0000000f00 */
[----:B------:R1:W-:Y:S02]  /*5dca0*/  LDGSTS.E [R3+0x38200], [R6.64], P1 ;  /* 0x3820000006037fae */ /* 0x0003e40008921846 */
[----:B-1----:R-:W-:Y:S02]  /*5dcb0*/  IMAD.MOV.U32 R7, RZ, RZ, R9 ;  /* 0x000000ffff077224 */ /* 0x002fe400078e0009 */
[----:B------:R-:W-:Y:S01]  /*5dcc0*/  IMAD.MOV.U32 R6, RZ, RZ, R8 ;  /* 0x000000ffff067224 */ /* 0x000fe200078e0008 */
[----:B--2---:R-:W2:Y:S04]  /*5dcd0*/  LDL.LU R9, [R1+0x1ca8] ;  /* 0x001ca80001097983 */ /* 0x004ea80000300800 */
[----:B------:R-:W2:Y:S04]  /*5dce0*/  LDL.LU R8, [R1+0x1cac] ;  /* 0x001cac0001087983 */ /* 0x000ea80000300800 */
        /* <DEDUP_REMOVED lines=9> */
[----:B-1----:R-:W-:-:S03]  /*5dd80*/  IMAD.MOV.U32 R6, RZ, RZ, R14 ;  /* 0x000000ffff067224 */ /* 0x002fc600078e000e */
[----:B------:R-:W-:Y:S01]  /*5dd90*/  MOV R7, R15 ;  /* 0x0000000f00077202 */ /* 0x000fe20000000f00 */
[----:B------:R-:W-:Y:S04]  /*5dda0*/  STL [R1+0x1bc4], R14 ;  /* 0x001bc40e01007387 */ /* 0x000fe80000100800 */
[----:B------:R1:W-:Y:S01]  /*5ddb0*/  LDGSTS.E [R3+0x38600], [R6.64], P1 ;  /* 0x3860000006037fae */ /* 0x0003e20008921846 */
[----:B------:R-:W-:-:S03]  /*5ddc0*/  IADD3 R12, P4, R12, R25, RZ ;  /* 0x000000190c0c7210 */ /* 0x000fc60007f9e0ff */
[----:B------:R1:W-:Y:S02]  /*5ddd0*/  STL [R1+0x1bc0], R15 ;  /* 0x001bc00f01007387 */ /* 0x0003e40000100800 */
[----:B------:R-:W-:Y:S02]  /*5dde0*/  IMAD.X R13, R13, 0x1, R2, P4 ;  /* 0x000000010d0d7824 */ /* 0x000fe400020e0602 */
[----:B------:R-:W-:Y:S01]  /*5ddf0*/  STL [R1+0x1c2c], R12 ;  /* 0x001c2c0c01007387 */ /* 0x000fe20000100800 */
[----:B-1----:R-:W-:-:S03]  /*5de00*/  IMAD.MOV.U32 R6, RZ, RZ, R12 ;  /* 0x000000ffff067224 */ /* 0x002fc600078e000c */
[----:B------:R1:W-:Y:S01]  /*5de10*/  STL [R1+0x1c28], R13 ;  /* 0x001c280d01007387 */ /* 0x0003e20000100800 */
[----:B------:R-:W-:-:S03]  /*5de20*/  IMAD.MOV.U32 R7, RZ, RZ, R13 ;  /* 0x000000ffff077224 */ /* 0x000fc600078e000d */
[----:B------:R-:W2:Y:S04]  /*5de30*/  LDL.LU R15, [R1+0x1cb8] ;  /* 0x001cb800010f7983 */ /* 0x000ea80000300800 */
[----:B------:R-:W2:Y:S04]  /*5de40*/  LDL.LU R14, [R1+0x1cbc] ;  /* 0x001cbc00010e7983 */ /* 0x000ea80000300800 */
[----:B------:R4:W-:Y:S04]  /*5de50*/  LDGSTS.E [R3+0x3a000], [R6.64], P2 ;  /* 0x3a00000006037fae */ /* 0x0009e80009121846 */
[----:B-1----:R-:W2:Y:S04]  /*5de60*/  LDL.LU R13, [R1+0x1cc0] ;  /* 0x001cc000010d7983 */ /* 0x002ea80000300800 */
[----:B------:R-:W2:Y:S01]  /*5de70*/  LDL.LU R12, [R1+0x1cc4] ;  /* 0x001cc400010c7983 */ /* 0x000ea20000300800 */
[----:B----4-:R-:W-:-:S04]  /*5de80*/  IADD3 R20, P1, R20, R25, RZ ;  /* 0x0000001914147210 */ /* 0x010fc80007f3e0ff */
[----:B------:R-:W-:Y:S01]  /*5de90*/  IADD3.X R22, R22, R2, RZ, P1, !PT ;  /* 0x0000000216167210 */ /* 0x000fe20000ffe4ff */
[----:B------:R-:W-:Y:S01]  /*5dea0*/  IMAD.MOV.U32 R6, RZ, RZ, R20 ;  /* 0x000000ffff067224 */ /* 0x000fe200078e0014 */
[----:B------:R-:W-:Y:S02]  /*5deb0*/  IADD3 R18, P3, R18, R25, RZ ;  /* 0x0000001912127210 */ /* 0x000fe40007f7e0ff */
[----:B------:R-:W-:-:S03]  /*5dec0*/  MOV R7, R22 ;  /* 0x0000001600077202 */ /* 0x000fc60000000f00 */
[----:B------:R-:W-:Y:S02]  /*5ded0*/  IMAD.X R19, R19, 0x1, R2, P3 ;  /* 0x0000000113137824 */ /* 0x000fe400018e0602 */
[----:B------:R1:W-:Y:S01]  /*5dee0*/  LDGSTS.E [R3+0x3a200], [R6.64], P2 ;  /* 0x3a20000006037fae */ /* 0x0003e20009121846 */
[----:B------:R-:W-:-:S04]  /*5def0*/  ISETP.GT.AND P1, PT, R4, 0x78, PT ;  /* 0x000000780400780c */ /* 0x000fc80003f24270 */
[----:B------:R-:W-:Y:S01]  /*5df00*/  SEL R5, RZ, 0x4, !P1 ;  /* 0x00000004ff057807 */ /* 0x000fe20004800000 */
[----:B-1----:R-:W-:Y:S02]  /*5df10*/  IMAD.MOV.U32 R6, RZ, RZ, R18 ;  /* 0x000000ffff067224 */ /* 0x002fe400078e0012 */
[----:B------:R-:W-:Y:S01]  /*5df20*/  IMAD.MOV.U32 R7, RZ, RZ, R19 ;  /* 0x000000ffff077224 */ /* 0x000fe200078e0013 */
[----:B------:R-:W-:-:S04]  /*5df30*/  SEL R5, R5, RZ, !P0 ;  /* 0x000000ff05057207 */ /* 0x000fc80004000000 */
[----:B------:R1:W-:Y:S01]  /*5df40*/  LDGSTS.E [R3+0x3a400], [R6.64], P2 ;  /* 0x3a40000006037fae */ /* 0x0003e20009121846 */
[----:B------:R-:W-:-:S03]  /*5df50*/  ISETP.NE.U32.AND P1, PT, R5, RZ, PT ;  /* 0x000000ff0500720c */ /* 0x000fc60003f25070 */
[----:B------:R-:W-:Y:S01]  /*5df60*/  STL [R1+0x1c34], R20 ;  /* 0x001c341401007387 */ /* 0x000fe20000100800 */
[----:B---3--:R-:W-:-:S04]  /*5df70*/  IADD3 R16, P3, R16, R25, RZ ;  /* 0x0000001910107210 */ /* 0x008fc80007f7e0ff */
[----:B------:R-:W-:Y:S01]  /*5df80*/  IADD3.X R17, R17, R2, RZ, P3, !PT ;  /* 0x0000000211117210 */ /* 0x000fe20001ffe4ff */
[----:B-1----:R-:W-:-:S04]  /*5df90*/  IMAD.MOV.U32 R6, RZ, RZ, R16 ;  /* 0x000000ffff067224 */ /* 0x002fc800078e0010 */
[----:B------:R-:W-:Y:S01]  /*5dfa0*/  IMAD.MOV.U32 R7, RZ, RZ, R17 ;  /* 0x000000ffff077224 */ /* 0x000fe200078e0011 */
[----:B------:R-:W-:Y:S04]  /*5dfb0*/  STL [R1+0x1c30], R22 ;  /* 0x001c301601007387 */ /* 0x000fe80000100800 */
[----:B------:R1:W-:Y:S04]  /*5dfc0*/  LDGSTS.E [R3+0x3a600], [R6.64], P2 ;  /* 0x3a60000006037fae */ /* 0x0003e80009121846 */
[----:B------:R-:W-:Y:S01]  /*5dfd0*/  STL [R1+0x1c3c], R18 ;  /* 0x001c3c1201007387 */ /* 0x000fe20000100800 */
[----:B--2---:R-:W-:-:S03]  /*5dfe0*/  IADD3 R8, P2, R8, R25, RZ ;  /* 0x0000001908087210 */ /* 0x004fc60007f5e0ff */
[----:B------:R-:W-:Y:S01]  /*5dff0*/  STL [R1+0x1c38], R19 ;  /* 0x001c381301007387 */ /* 0x000fe20000100800 */
[----:B------:R-:W-:-:S03]  /*5e000*/  IADD3.X R9, R9, R2, RZ, P2, !PT ;  /* 0x0000000209097210 */ /* 0x000fc600017fe4ff */
[----:B------:R-:W-:Y:S01]  /*5e010*/  STL [R1+0x1c44], R16 ;  /* 0x001c441001007387 */ /* 0x000fe20000100800 */
[----:B------:R-:W-:-:S03]  /*5e020*/  IADD3 R10, P3, R10, R25, RZ ;  /* 0x000000190a0a7210 */ /* 0x000fc60007f7e0ff */
[----:B------:R-:W-:Y:S01]  /*5e030*/  STL [R1+0x1c40], R17 ;  /* 0x001c401101007387 */ /* 0x000fe20000100800 */
[----:B-1----:R-:W-:Y:S01]  /*5e040*/  IMAD.MOV.U32 R6, RZ, RZ, R8 ;  /* 0x000000ffff067224 */ /* 0x002fe200078e0008 */
[----:B------:R-:W-:Y:S02]  /*5e050*/  MOV R7, R9 ;  /* 0x0000000900077202 */ /* 0x000fe40000000f00 */
[----:B------:R-:W-:Y:S01]  /*5e060*/  STL [R1+0x1cac], R8 ;  /* 0x001cac0801007387 */ /* 0x000fe20000100800 */
[----:B------:R-:W-:-:S03]  /*5e070*/  IMAD.X R11, R11, 0x1, R2, P3 ;  /* 0x000000010b0b7824 */ /* 0x000fc600018e0602 */
[----:B------:R1:W-:Y:S04]  /*5e080*/  STL [R1+0x1ca8], R9 ;  /* 0x001ca80901007387 */ /* 0x0003e80000100800 */
[----:B------:R-:W-:Y:S04]  /*5e090*/  STL [R1+0x1cb4], R10 ;  /* 0x001cb40a01007387 */ /* 0x000fe80000100800 */
[----:B------:R2:W-:Y:S04]  /*5e0a0*/  LDGSTS.E [R3+0x3c000], [R6.64], P1 ;  /* 0x3c00000006037fae */ /* 0x0005e80008921846 */
[----:B-1----:R-:W3:Y:S04]  /*5e0b0*/  LDL.LU.64 R8, [R1+0xac8] ;  /* 0x000ac80001087983 */ /* 0x002ee80000300a00 */
[----:B------:R1:W-:Y:S01]  /*5e0c0*/  STL [R1+0x1cb0], R11 ;  /* 0x001cb00b01007387 */ /* 0x0003e20000100800 */
[----:B--2---:R-:W-:-:S02]  /*5e0d0*/  IMAD.MOV.U32 R6, RZ, RZ, R10 ;  /* 0x000000ffff067224 */ /* 0x004fc400078e000a */
[----:B------:R-:W-:Y:S02]  /*5e0e0*/  IMAD.MOV.U32 R7, RZ, RZ, R11 ;  /* 0x000000ffff077224 */ /* 0x000fe400078e000b */
[----:B-1----:R-:W2:Y:S04]  /*5e0f0*/  LDL.LU.64 R10, [R1+0xac0] ;  /* 0x000ac000010a7983 */ /* 0x002ea80000300a00 */
[----:B------:R-:W4:Y:S04]  /*5e100*/  LDL.LU.64 R26, [R1+0xab8] ;  /* 0x000ab800011a7983 */ /* 0x000f280000300a00 */
[----:B------:R-:W4:Y:S04]  /*5e110*/  LDL.LU.64 R22, [R1+0xab0] ;  /* 0x000ab00001167983 */ /* 0x000f280000300a00 */
[----:B------:R-:W4:Y:S04]  /*5e120*/  LDL.LU R19, [R1+0x1e60] ;  /* 0x001e600001137983 */ /* 0x000f280000300800 */
[----:B------:R-:W4:Y:S04]  /*5e130*/  LDL.LU R16, [R1+0x1e68] ;  /* 0x001e680001107983 */ /* 0x000f280000300800 */
[----:B------:R1:W-:Y:S01]  /*5e140*/  LDGSTS.E [R3+0x3c200], [R6.64], P1 ;  /* 0x3c20000006037fae */ /* 0x0003e20008921846 */
[----:B------:R-:W-:-:S04]  /*5e150*/  IADD3 R14, P2, R14, R25, RZ ;  /* 0x000000190e0e7210 */ /* 0x000fc80007f5e0ff */
[----:B------:R-:W-:Y:S02]  /*5e160*/  IADD3.X R15, R15, R2, RZ, P2, !PT ;  /* 0x000000020f0f7210 */ /* 0x000fe400017fe4ff */
[----:B------:R-:W-:Y:S01]  /*5e170*/  IADD3 R12, P3, R12, R25, RZ ;  /* 0x000000190c0c7210 */ /* 0x000fe20007f7e0ff */
[----:B-1----:R-:W-:Y:S01]  /*5e180*/  IMAD.MOV.U32 R6, RZ, RZ, R14 ;  /* 0x000000ffff067224 */ /* 0x002fe200078e000e */
[----:B------:R-:W-:-:S03]  /*5e190*/  MOV R7, R15 ;  /* 0x0000000f00077202 */ /* 0x000fc60000000f00 */
[----:B------:R-:W-:Y:S02]  /*5e1a0*/  IMAD.X R13, R13, 0x1, R2, P3 ;  /* 0x000000010d0d7824 */ /* 0x000fe400018e0602 */
[----:B------:R1:W-:Y:S01]  /*5e1b0*/  LDGSTS.E [R3+0x3c400], [R6.64], P1 ;  /* 0x3c40000006037fae */ /* 0x0003e20008921846 */
[----:B------:R-:W-:Y:S01]  /*5e1c0*/  ISETP.GT.AND P2, PT, R4, 0x1, PT ;  /* 0x000000010400780c */ /* 0x000fe20003f44270 */
[----:B-1----:R-:W-:Y:S02]  /*5e1d0*/  IMAD.MOV.U32 R6, RZ, RZ, R12 ;  /* 0x000000ffff067224 */ /* 0x002fe400078e000c */
[----:B------:R-:W-:-:S05]  /*5e1e0*/  IMAD.MOV.U32 R7, RZ, RZ, R13 ;  /* 0x000000ffff077224 */ /* 0x000fca00078e000d */
[----:B------:R1:W-:Y:S01]  /*5e1f0*/  LDGSTS.E [R3+0x3c600], [R6.64], P1 ;  /* 0x3c60000006037fae */ /* 0x0003e20008921846 */
[----:B------:R-:W-:Y:S02]  /*5e200*/  ISETP.GT.AND P1, PT, R4, 0x7c, PT ;  /* 0x0000007c0400780c */ /* 0x000fe40003f24270 */
[----:B------:R-:W-:Y:S02]  /*5e210*/  SEL R5, RZ, 0x4, !P2 ;  /* 0x00000004ff057807 */ /* 0x000fe40005000000 */
[----:B-1----:R-:W-:-:S04]  /*5e220*/  SEL R6, RZ, 0x4, !P1 ;  /* 0x00000004ff067807 */ /* 0x002fc80004800000 */
[----:B------:R-:W-:Y:S02]  /*5e230*/  SEL R6, R6, RZ, !P0 ;  /* 0x000000ff06067207 */ /* 0x000fe40004000000 */
[----:B------:R-:W-:Y:S02]  /*5e240*/  SEL R5, R5, RZ, !P0 ;  /* 0x000000ff05057207 */ /* 0x000fe40004000000 */
[----:B------:R-:W-:Y:S01]  /*5e250*/  ISETP.NE.U32.AND P2, PT, R6, RZ, PT ;  /* 0x000000ff0600720c */ /* 0x000fe20003f45070 */
[----:B------:R-:W-:Y:S01]  /*5e260*/  STL [R1+0x1cbc], R14 ;  /* 0x001cbc0e01007387 */ /* 0x000fe20000100800 */
[----:B------:R-:W-:-:S03]  /*5e270*/  ISETP.NE.U32.AND P1, PT, R5, RZ, PT ;  /* 0x000000ff0500720c */ /* 0x000fc60003f25070 */
[----:B------:R1:W-:Y:S04]  /*5e280*/  STL [R1+0x1cb8], R15 ;  /* 0x001cb80f01007387 */ /* 0x0003e80000100800 */
[----:B------:R-:W-:Y:S04]  /*5e290*/  STL [R1+0x1cc4], R12 ;  /* 0x001cc40c01007387 */ /* 0x000fe80000100800 */
[----:B------:R1:W-:Y:S04]  /*5e2a0*/  STL [R1+0x1cc0], R13 ;  /* 0x001cc00d01007387 */ /* 0x0003e80000100800 */
[----:B------:R-:W4:Y:S04]  /*5e2b0*/  LDL.LU R18, [R1+0x1e58] ;  /* 0x001e580001127983 */ /* 0x000f280000300800 */
[----:B------:R-:W4:Y:S04]  /*5e2c0*/  LDL.LU R17, [R1+0x1e64] ;  /* 0x001e640001117983 */ /* 0x000f280000300800 */
[----:B-1----:R-:W4:Y:S04]  /*5e2d0*/  LDL.LU R15, [R1+0x1e50] ;  /* 0x001e5000010f7983 */ /* 0x002f280000300800 */
[----:B------:R-:W4:Y:S04]  /*5e2e0*/  LDL.LU R14, [R1+0x1e5c] ;  /* 0x001e5c00010e7983 */ /* 0x000f280000300800 */
[----:B------:R-:W4:Y:S04]  /*5e2f0*/  LDL.LU R20, [R1+0x1e54] ;  /* 0x001e540001147983 */ /* 0x000f280000300800 */
[----:B------:R-:W4:Y:S01]  /*5e300*/  LDL.LU R13, [R1+0x1dec] ;  /* 0x001dec00010d7983 */ /* 0x000f220000300800 */
[----:B---3--:R-:W-:-:S04]  /*5e310*/  IADD3 R6, P3, R8, R25, RZ ;  /* 0x0000001908067210 */ /* 0x008fc80007f7e0ff */
[----:B------:R-:W-:Y:S02]  /*5e320*/  IADD3.X R5, R9, R2, RZ, P3, !PT ;  /* 0x0000000209057210 */ /* 0x000fe40001ffe4ff */
[----:B--2---:R-:W-:-:S05]  /*5e330*/  IADD3 R8, P3, R10, R25, RZ ;  /* 0x000000190a087210 */ /* 0x004fca0007f7e0ff */
[----:B------:R-:W-:Y:S01]  /*5e340*/  IMAD.X R7, R11, 0x1, R2, P3 ;  /* 0x000000010b077824 */ /* 0x000fe200018e0602 */
[----:B----4-:R-:W-:-:S05]  /*5e350*/  IADD3 R10, P3, R26, R25, RZ ;  /* 0x000000191a0a7210 */ /* 0x010fca0007f7e0ff */
[----:B------:R-:W-:Y:S01]  /*5e360*/  IMAD.X R9, R27, 0x1, R2, P3 ;  /* 0x000000011b097824 */ /* 0x000fe200018e0602 */
[----:B------:R-:W-:Y:S01]  /*5e370*/  IADD3 R16, P3, R16, R25, RZ ;  /* 0x0000001910107210 */ /* 0x000fe20007f7e0ff */
[----:B------:R-:W-:Y:S01]  /*5e380*/  IMAD.MOV.U32 R30, RZ, RZ, R6 ;  /* 0x000000ffff1e7224 */ /* 0x000fe200078e0006 */
[----:B------:R-:W-:Y:S01]  /*5e390*/  MOV R31, R5 ;  /* 0x00000005001f7202 */ /* 0x000fe20000000f00 */
[----:B------:R-:W-:Y:S02]  /*5e3a0*/  IMAD.MOV.U32 R28, RZ, RZ, R8 ;  /* 0x000000ffff1c7224 */ /* 0x000fe400078e0008 */
[----:B------:R-:W-:Y:S02]  /*5e3b0*/  IMAD.X R19, R19, 0x1, R2, P3 ;  /* 0x0000000113137824 */ /* 0x000fe400018e0602 */
[----:B------:R-:W-:Y:S01]  /*5e3c0*/  IMAD.MOV.U32 R29, RZ, RZ, R7 ;  /* 0x000000ffff1d7224 */ /* 0x000fe200078e0007 */
[----:B------:R-:W-:Y:S01]  /*5e3d0*/  STL [R1+0x1e68], R16 ;  /* 0x001e681001007387 */ /* 0x000fe20000100800 */
[----:B------:R-:W-:Y:S01]  /*5e3e0*/  IADD3 R12, P4, R22, R25, RZ ;  /* 0x00000019160c7210 */ /* 0x000fe20007f9e0ff */
[----:B------:R-:W-:-:S02]  /*5e3f0*/  IMAD.MOV.U32 R27, RZ, RZ, R9 ;  /* 0x000000ffff1b7224 */ /* 0x000fc400078e0009 */
[----:B------:R1:W-:Y:S01]  /*5e400*/  STL [R1+0x1e60], R19 ;  /* 0x001e601301007387 */ /* 0x0003e20000100800 */
[----:B------:R-:W-:-:S03]  /*5e410*/  MOV R26, R10 ;  /* 0x0000000a001a7202 */ /* 0x000fc60000000f00 */
[----:B------:R-:W-:Y:S01]  /*5e420*/  STL.64 [R1+0xac8], R30 ;  /* 0x000ac81e01007387 */ /* 0x000fe20000100a00 */
[----:B------:R-:W-:-:S03]  /*5e430*/  IADD3.X R11, R23, R2, RZ, P4, !PT ;  /* 0x00000002170b7210 */ /* 0x000fc600027fe4ff */
[----:B------:R-:W-:Y:S04]  /*5e440*/  STL.64 [R1+0xac0], R28 ;  /* 0x000ac01c01007387 */ /* 0x000fe80000100a00 */
[----:B------:R-:W2:Y:S01]  /*5e450*/  LDL.LU R9, [R1+0x1e48] ;  /* 0x001e480001097983 */ /* 0x000ea20000300800 */
[----:B------:R-:W-:Y:S01]  /*5e460*/  IMAD.MOV.U32 R22, RZ, RZ, R12 ;  /* 0x000000ffff167224 */ /* 0x000fe200078e000c */
[----:B------:R-:W-:Y:S02]  /*5e470*/  MOV R23, R11 ;  /* 0x0000000b00177202 */ /* 0x000fe40000000f00 */
[----:B------:R-:W-:Y:S04]  /*5e480*/  STL.64 [R1+0xab8], R26 ;  /* 0x000ab81a01007387 */ /* 0x000fe80000100a00 */
[----:B------:R-:W3:Y:S01]  /*5e490*/  LDL.LU R8, [R1+0x1de0] ;  /* 0x001de00001087983 */ /* 0x000ee20000300800 */
[----:B------:R-:W-:-:S02]  /*5e4a0*/  IMAD.MOV.U32 R7, RZ, RZ, R19 ;  /* 0x000000ffff077224 */ /* 0x000fc400078e0013 */
[----:B------:R-:W-:Y:S01]  /*5e4b0*/  IMAD.MOV.U32 R6, RZ, RZ, R16 ;  /* 0x000000ffff067224 */ /* 0x000fe200078e0010 */
[----:B------:R-:W-:Y:S04]  /*5e4c0*/  STL.64 [R1+0xab0], R22 ;  /* 0x000ab01601007387 */ /* 0x000fe80000100a00 */
[----:B-1----:R-:W4:Y:S04]  /*5e4d0*/  LDL.LU R19, [R1+0x1dd8] ;  /* 0x001dd80001137983 */ /* 0x002f280000300800 */
[----:B------:R-:W4:Y:S04]  /*5e4e0*/  LDL.LU R16, [R1+0x1de4] ;  /* 0x001de40001107983 */ /* 0x000f280000300800 */
[----:B------:R-:W4:Y:S04]  /*5e4f0*/  LDL.LU R11, [R1+0x1dd0] ;  /* 0x001dd000010b7983 */ /* 0x000f280000300800 */
[----:B------:R-:W4:Y:S04]  /*5e500*/  LDL.LU R10, [R1+0x1ddc] ;  /* 0x001ddc00010a7983 */ /* 0x000f280000300800 */
[----:B------:R1:W-:Y:S04]  /*5e510*/  LDGSTS.E [R3+0x3e000], [R30.64], P2 ;  /* 0x3e0000001e037fae */ /* 0x0003e80009121846 */
[----:B------:R1:W-:Y:S04]  /*5e520*/  LDGSTS.E [R3+0x3e200], [R28.64], P2 ;  /* 0x3e2000001c037fae */ /* 0x0003e80009121846 */
[----:B------:R1:W-:Y:S01]  /*5e530*/  LDGSTS.E [R3+0x3e400], [R26.64], P2 ;  /* 0x3e4000001a037fae */ /* 0x0003e20009121846 */
[----:B------:R-:W-:-:S03]  /*5e540*/  LOP3.LUT R24, R3, 0x20, RZ, 0x3c, !PT ;  /* 0x0000002003187812 */ /* 0x000fc600078e3cff */
[----:B------:R1:W-:Y:S04]  /*5e550*/  LDGSTS.E [R3+0x3e600], [R22.64], P2 ;  /* 0x3e60000016037fae */ /* 0x0003e80009121846 */
        /* <DEDUP_REMOVED lines=9> */
[----:B------:R-:W-:Y:S01]  /*5e5f0*/  STL [R1+0x1e5c], R14 ;  /* 0x001e5c0e01007387 */ /* 0x000fe20000100800 */
[----:B------:R-:W-:-:S03]  /*5e600*/  ISETP.GT.AND P2, PT, R4, 0x5, PT ;  /* 0x000000050400780c */ /* 0x000fc60003f44270 */
[----:B------:R1:W-:Y:S04]  /*5e610*/  STL [R1+0x1e50], R15 ;  /* 0x001e500f01007387 */ /* 0x0003e80000100800 */
[----:B------:R1:W-:Y:S04]  /*5e620*/  LDGSTS.E [R24+0xa00], [R6.64], P1 ;  /* 0x00a0000006187fae */ /* 0x0003e80008921846 */
[----:B-1----:R-:W4:Y:S01]  /*5e630*/  LDL.LU R18, [R1+0x1dc8] ;  /* 0x001dc80001127983 */ /* 0x002f220000300800 */
[----:B------:R-:W-:-:S03]  /*5e640*/  IADD3 R20, P3, R20, R25, RZ ;  /* 0x0000001914147210 */ /* 0x000fc60007f7e0ff */
[----:B------:R-:W4:Y:S01]  /*5e650*/  LDL.LU R17, [R1+0x1dd4] ;  /* 0x001dd40001117983 */ /* 0x000f220000300800 */
[----:B------:R-:W-:Y:S02]  /*5e660*/  IMAD.MOV.U32 R7, RZ, RZ, R15 ;  /* 0x000000ffff077224 */ /* 0x000fe400078e000f */
[----:B------:R-:W-:Y:S01]  /*5e670*/  IMAD.MOV.U32 R6, RZ, RZ, R14 ;  /* 0x000000ffff067224 */ /* 0x000fe200078e000e */
[----:B------:R-:W4:Y:S01]  /*5e680*/  LDL.LU R15, [R1+0x1d60] ;  /* 0x001d6000010f7983 */ /* 0x000f220000300800 */
[----:B------:R-:W-:-:S03]  /*5e690*/  SEL R5, RZ, 0x4, !P2 ;  /* 0x00000004ff057807 */ /* 0x000fc60005000000 */
[----:B------:R-:W4:Y:S01]  /*5e6a0*/  LDL.LU R14, [R1+0x1d6c] ;  /* 0x001d6c00010e7983 */ /* 0x000f220000300800 */
[----:B------:R-:W-:Y:S02]  /*5e6b0*/  IADD3 R13, P4, R13, R25, RZ ;  /* 0x000000190d0d7210 */ /* 0x000fe40007f9e0ff */
[----:B------:R-:W-:Y:S01]  /*5e6c0*/  SEL R5, R5, RZ, !P0 ;  /* 0x000000ff05057207 */ /* 0x000fe20004000000 */
[----:B------:R1:W-:Y:S03]  /*5e6d0*/  LDGSTS.E [R24+0xc00], [R6.64], P1 ;  /* 0x00c0000006187fae */ /* 0x0003e60008921846 */
[----:B------:R-:W-:Y:S01]  /*5e6e0*/  ISETP.NE.U32.AND P2, PT, R5, RZ, PT ;  /* 0x000000ff0500720c */ /* 0x000fe20003f45070 */
[----:B------:R-:W-:Y:S01]  /*5e6f0*/  STL [R1+0x1e54], R20 ;  /* 0x001e541401007387 */ /* 0x000fe20000100800 */
[----:B-1----:R-:W-:Y:S01]  /*5e700*/  IMAD.MOV.U32 R6, RZ, RZ, R20 ;  /* 0x000000ffff067224 */ /* 0x002fe200078e0014 */
[----:B--2---:R-:W-:-:S04]  /*5e710*/  IADD3.X R9, R9, R2, RZ, P3, !PT ;  /* 0x0000000209097210 */ /* 0x004fc80001ffe4ff */
[----:B------:R-:W-:Y:S01]  /*5e720*/  MOV R7, R9 ;  /* 0x0000000900077202 */ /* 0x000fe20000000f00 */
[----:B------:R-:W-:Y:S01]  /*5e730*/  STL [R1+0x1e48], R9 ;  /* 0x001e480901007387 */ /* 0x000fe20000100800 */
[----:B---3--:R-:W-:-:S03]  /*5e740*/  IMAD.X R8, R8, 0x1, R2, P4 ;  /* 0x0000000108087824 */ /* 0x008fc600020e0602 */
[----:B------:R1:W-:Y:S04]  /*5e750*/  STL [R1+0x1dec], R13 ;  /* 0x001dec0d01007387 */ /* 0x0003e80000100800 */
[----:B------:R2:W-:Y:S04]  /*5e760*/  LDGSTS.E [R24+0xe00], [R6.64], P1 ;  /* 0x00e0000006187fae */ /* 0x0005e80008921846 */
[----:B------:R3:W-:Y:S01]  /*5e770*/  STL [R1+0x1de0], R8 ;  /* 0x001de00801007387 */ /* 0x0007e20000100800 */
[----:B----4-:R-:W-:Y:S01]  /*5e780*/  IADD3 R16, P1, R16, R25, RZ ;  /* 0x0000001910107210 */ /* 0x010fe20007f3e0ff */
[----:B--2---:R-:W-:-:S02]  /*5e790*/  IMAD.MOV.U32 R6, RZ, RZ, R13 ;  /* 0x000000ffff067224 */ /* 0x004fc400078e000d */
[----:B-1----:R-:W2:Y:S01]  /*5e7a0*/  LDL.LU R13, [R1+0x1d58] ;  /* 0x001d5800010d7983 */ /* 0x002ea20000300800 */
[----:B------:R-:W-:Y:S01]  /*5e7b0*/  IMAD.MOV.U32 R7, RZ, RZ, R8 ;  /* 0x000000ffff077224 */ /* 0x000fe200078e0008 */
[----:B------:R-:W-:Y:S02]  /*5e7c0*/  IADD3 R10, P3, R10, R25, RZ ;  /* 0x000000190a0a7210 */ /* 0x000fe40007f7e0ff */
[----:B------:R-:W4:Y:S01]  /*5e7d0*/  LDL.LU R12, [R1+0x1d64] ;  /* 0x001d6400010c7983 */ /* 0x000f220000300800 */
[----:B------:R-:W-:-:S03]  /*5e7e0*/  IADD3.X R19, R19, R2, RZ, P1, !PT ;  /* 0x0000000213137210 */ /* 0x000fc60000ffe4ff */
[----:B------:R-:W2:Y:S04]  /*5e7f0*/  LDL.LU R9, [R1+0x1d50] ;  /* 0x001d500001097983 */ /* 0x000ea80000300800 */
[----:B---3--:R-:W3:Y:S01]  /*5e800*/  LDL.LU R8, [R1+0x1d5c] ;  /* 0x001d5c0001087983 */ /* 0x008ee20000300800 */
[----:B------:R-:W-:-:S03]  /*5e810*/  IMAD.X R11, R11, 0x1, R2, P3 ;  /* 0x000000010b0b7824 */ /* 0x000fc600018e0602 */
[----:B------:R1:W-:Y:S04]  /*5e820*/  LDGSTS.E [R24+0x2800], [R6.64], P2 ;  /* 0x0280000006187fae */ /* 0x0003e80009121846 */
[----:B------:R-:W-:Y:S04]  /*5e830*/  STL [R1+0x1de4], R16 ;  /* 0x001de41001007387 */ /* 0x000fe80000100800 */
[----:B------:R1:W-:Y:S02]  /*5e840*/  STL [R1+0x1dd8], R19 ;  /* 0x001dd81301007387 */ /* 0x0003e40000100800 */
[----:B-1----:R-:W-:Y:S01]  /*5e850*/  IMAD.MOV.U32 R6, RZ, RZ, R16 ;  /* 0x000000ffff067224 */ /* 0x002fe200078e0010 */
[----:B------:R-:W-:Y:S01]  /*5e860*/  MOV R7, R19 ;  /* 0x0000001300077202 */ /* 0x000fe20000000f00 */
[----:B------:R-:W-:Y:S04]  /*5e870*/  STL [R1+0x1ddc], R10 ;  /* 0x001ddc0a01007387 */ /* 0x000fe80000100800 */
[----:B------:R1:W-:Y:S04]  /*5e880*/  STL [R1+0x1dd0], R11 ;  /* 0x001dd00b01007387 */ /* 0x0003e80000100800 */
[----:B------:R1:W-:Y:S04]  /*5e890*/  LDGSTS.E [R24+0x2a00], [R6.64], P2 ;  /* 0x02a0000006187fae */ /* 0x0003e80009121846 */
[----:B------:R-:W3:Y:S04]  /*5e8a0*/  LDL.LU R19, [R1+0x1d48] ;  /* 0x001d480001137983 */ /* 0x000ee80000300800 */
[----:B------:R-:W3:Y:S01]  /*5e8b0*/  LDL.LU R16, [R1+0x1d54] ;  /* 0x001d540001107983 */ /* 0x000ee20000300800 */
[----:B-1----:R-:W-:-:S02]  /*5e8c0*/  IMAD.MOV.U32 R7, RZ, RZ, R11 ;  /* 0x000000ffff077224 */ /* 0x002fc400078e000b */
[----:B------:R-:W-:Y:S01]  /*5e8d0*/  IMAD.MOV.U32 R6, RZ, RZ, R10 ;  /* 0x000000ffff067224 */ /* 0x000fe200078e000a */
[----:B------:R-:W3:Y:S04]  /*5e8e0*/  LDL.LU R11, [R1+0x1ce0] ;  /* 0x001ce000010b7983 */ /* 0x000ee80000300800 */
[----:B------:R-:W3:Y:S01]  /*5e8f0*/  LDL.LU R10, [R1+0x1cec] ;  /* 0x001cec00010a7983 */ /* 0x000ee20000300800 */
[----:B------:R-:W-:-:S03]  /*5e900*/  ISETP.GT.AND P1, PT, R4, 0x9, PT ;  /* 0x000000090400780c */ /* 0x000fc60003f24270 */
[----:B------:R1:W-:Y:S01]  /*5e910*/  LDGSTS.E [R24+0x2c00], [R6.64], P2 ;  /* 0x02c0000006187fae */ /* 0x0003e20009121846 */
[----:B------:R-:W-:Y:S02]  /*5e920*/  SEL R5, RZ, 0x4, !P1 ;  /* 0x00000004ff057807 */ /* 0x000fe40004800000 */
[----:B------:R-:W-:-:S04]  /*5e930*/  IADD3 R17, P3, R17, R25, RZ ;  /* 0x0000001911117210 */ /* 0x000fc80007f7e0ff */
[----:B------:R-:W-:Y:S01]  /*5e940*/  IADD3.X R18, R18, R2, RZ, P3, !PT ;  /* 0x0000000212127210 */ /* 0x000fe20001ffe4ff */
[----:B-1----:R-:W-:Y:S01]  /*5e950*/  IMAD.MOV.U32 R6, RZ, RZ, R17 ;  /* 0x000000ffff067224 */ /* 0x002fe200078e0011 */
[----:B------:R-:W-:Y:S01]  /*5e960*/  IADD3 R14, P4, R14, R25, RZ ;  /* 0x000000190e0e7210 */ /* 0x000fe20007f9e0ff */
[----:B------:R-:W-:Y:S01]  /*5e970*/  STL [R1+0x1dd4], R17 ;  /* 0x001dd41101007387 */ /* 0x000fe20000100800 */
[----:B------:R-:W-:-:S03]  /*5e980*/  MOV R7, R18 ;  /* 0x0000001200077202 */ /* 0x000fc60000000f00 */
[----:B------:R-:W-:Y:S01]  /*5e990*/  IMAD.X R15, R15, 0x1, R2, P4 ;  /* 0x000000010f0f7824 */ /* 0x000fe200020e0602 */
[----:B------:R-:W-:Y:S01]  /*5e9a0*/  SEL R5, R5, RZ, !P0 ;  /* 0x000000ff05057207 */ /* 0x000fe20004000000 */
[----:B------:R1:W-:Y:S04]  /*5e9b0*/  STL [R1+0x1dc8], R18 ;  /* 0x001dc81201007387 */ /* 0x0003e80000100800 */
[----:B------:R-:W-:Y:S01]  /*5e9c0*/  STL [R1+0x1d6c], R14 ;  /* 0x001d6c0e01007387 */ /* 0x000fe20000100800 */
[----:B------:R-:W-:-:S03]  /*5e9d0*/  ISETP.NE.U32.AND P1, PT, R5, RZ, PT ;  /* 0x000000ff0500720c */ /* 0x000fc60003f25070 */
[----:B------:R1:W-:Y:S04]  /*5e9e0*/  STL [R1+0x1d60], R15 ;  /* 0x001d600f01007387 */ /* 0x0003e80000100800 */
[----:B------:R1:W-:Y:S04]  /*5e9f0*/  LDGSTS.E [R24+0x2e00], [R6.64], P2 ;  /* 0x02e0000006187fae */ /* 0x0003e80009121846 */
[----:B-1----:R-:W3:Y:S04]  /*5ea00*/  LDL.LU R18, [R1+0x1cd8] ;  /* 0x001cd80001127983 */ /* 0x002ee80000300800 */
[----:B------:R-:W3:Y:S01]  /*5ea10*/  LDL.LU R17, [R1+0x1ce4] ;  /* 0x001ce40001117983 */ /* 0x000ee20000300800 */
[----:B------:R-:W-:-:S02]  /*5ea20*/  IMAD.MOV.U32 R7, RZ, RZ, R15 ;  /* 0x000000ffff077224 */ /* 0x000fc400078e000f */
[----:B------:R-:W-:Y:S01]  /*5ea30*/  IMAD.MOV.U32 R6, RZ, RZ, R14 ;  /* 0x000000ffff067224 */ /* 0x000fe200078e000e */
[----:B------:R-:W3:Y:S04]  /*5ea40*/  LDL.LU R15, [R1+0xf5c] ;  /* 0x000f5c00010f7983 */ /* 0x000ee80000300800 */
[----:B------:R-:W3:Y:S04]  /*5ea50*/  LDL.LU R14, [R1+0x1cdc] ;  /* 0x001cdc00010e7983 */ /* 0x000ee80000300800 */
[----:B------:R1:W-:Y:S01]  /*5ea60*/  LDGSTS.E [R24+0x4800], [R6.64], P1 ;  /* 0x0480000006187fae */ /* 0x0003e20008921846 */
[----:B----4-:R-:W-:-:S04]  /*5ea70*/  IADD3 R12, P2, R12, R25, RZ ;  /* 0x000000190c0c7210 */ /* 0x010fc80007f5e0ff */
[----:B--2---:R-:W-:Y:S02]  /*5ea80*/  IADD3.X R13, R13, R2, RZ, P2, !PT ;  /* 0x000000020d0d7210 */ /* 0x004fe400017fe4ff */
[----:B---3--:R-:W-:Y:S01]  /*5ea90*/  IADD3 R8, P3, R8, R25, RZ ;  /* 0x0000001908087210 */ /* 0x008fe20007f7e0ff */
        /* <DEDUP_REMOVED lines=12> */
[----:B------:R-:W-:Y:S01]  /*5eb60*/  IADD3 R16, P3, R16, R25, RZ ;  /* 0x0000001910107210 */ /* 0x000fe20007f7e0ff */
[----:B--2---:R-:W2:Y:S04]  /*5eb70*/  LDL.LU R9, [R1+0xfc8] ;  /* 0x000fc80001097983 */ /* 0x004ea80000300800 */
[----:B------:R-:W3:Y:S01]  /*5eb80*/  LDL.LU R8, [R1+0xfcc] ;  /* 0x000fcc0001087983 */ /* 0x000ee20000300800 */
[----:B------:R-:W-:-:S03]  /*5eb90*/  IADD3.X R19, R19, R2, RZ, P3, !PT ;  /* 0x0000000213137210 */ /* 0x000fc60001ffe4ff */
[----:B------:R1:W-:Y:S01]  /*5eba0*/  LDGSTS.E [R24+0x4c00], [R6.64], P1 ;  /* 0x04c0000006187fae */ /* 0x0003e20008921846 */
[----:B------:R-:W-:-:S03]  /*5ebb0*/  IADD3 R10, P4, R10, R25, RZ ;  /* 0x000000190a0a7210 */ /* 0x000fc60007f9e0ff */
[----:B------:R-:W-:Y:S02]  /*5ebc0*/  STL [R1+0x1d54], R16 ;  /* 0x001d541001007387 */ /* 0x000fe40000100800 */
[----:B------:R-:W-:Y:S02]  /*5ebd0*/  IMAD.X R11, R11, 0x1, R2, P4 ;  /* 0x000000010b0b7824 */ /* 0x000fe400020e0602 */
[----:B------:R1:W-:Y:S02]  /*5ebe0*/  STL [R1+0x1d48], R19 ;  /* 0x001d481301007387 */ /* 0x0003e40000100800 */
[----:B-1----:R-:W-:Y:S01]  /*5ebf0*/  IMAD.MOV.U32 R6, RZ, RZ, R16 ;  /* 0x000000ffff067224 */ /* 0x002fe200078e0010 */
[----:B------:R-:W-:Y:S01]  /*5ec00*/  MOV R7, R19 ;  /* 0x0000001300077202 */ /* 0x000fe20000000f00 */
[----:B------:R-:W-:Y:S04]  /*5ec10*/  STL [R1+0x1cec], R10 ;  /* 0x001cec0a01007387 */ /* 0x000fe80000100800 */
[----:B------:R1:W-:Y:S04]  /*5ec20*/  STL [R1+0x1ce0], R11 ;  /* 0x001ce00b01007387 */ /* 0x0003e80000100800 */
[----:B------:R1:W-:Y:S04]  /*5ec30*/  LDGSTS.E [R24+0x4e00], [R6.64], P1 ;  /* 0x04e0000006187fae */ /* 0x0003e80008921846 */
[----:B------:R-:W2:Y:S04]  /*5ec40*/  LDL.LU R19, [R1+0xfd0] ;  /* 0x000fd00001137983 */ /* 0x000ea80000300800 */
[----:B------:R-:W2:Y:S01]  /*5ec50*/  LDL.LU R16, [R1+0xfd4] ;  /* 0x000fd40001107983 */ /* 0x000ea20000300800 */
[----:B-1----:R-:W-:-:S02]  /*5ec60*/  IMAD.MOV.U32 R7, RZ, RZ, R11 ;  /* 0x000000ffff077224 */ /* 0x002fc400078e000b */
[----:B------:R-:W-:Y:S01]  /*5ec70*/  IMAD.MOV.U32 R6, RZ, RZ, R10 ;  /* 0x000000ffff067224 */ /* 0x000fe200078e000a */
[----:B------:R-:W2:Y:S04]  /*5ec80*/  LDL.LU R11, [R1+0xfd8] ;  /* 0x000fd800010b7983 */ /* 0x000ea80000300800 */
[----:B------:R-:W2:Y:S01]  /*5ec90*/  LDL.LU R10, [R1+0xfdc] ;  /* 0x000fdc00010a7983 */ /* 0x000ea20000300800 */
[----:B------:R-:W-:-:S04]  /*5eca0*/  ISETP.GT.AND P2, PT, R4, 0xd, PT ;  /* 0x0000000d0400780c */ /* 0x000fc80003f44270 */
[----:B------:R-:W-:-:S04]  /*5ecb0*/  SEL R5, RZ, 0x4, !P2 ;  /* 0x00000004ff057807 */ /* 0x000fc80005000000 */
[----:B------:R-:W-:-:S04]  /*5ecc0*/  SEL R5, R5, RZ, !P0 ;  /* 0x000000ff05057207 */ /* 0x000fc80004000000 */
[----:B------:R-:W-:Y:S02]  /*5ecd0*/  ISETP.NE.U32.AND P2, PT, R5, RZ, PT ;  /* 0x000000ff0500720c */ /* 0x000fe40003f45070 */
[----:B------:R-:W-:-:S04]  /*5ece0*/  IADD3 R17, P1, R17, R25, RZ ;  /* 0x0000001911117210 */ /* 0x000fc80007f3e0ff */
[----:B------:R-:W-:Y:S02]  /*5ecf0*/  IADD3.X R18, R18, R2, RZ, P1, !PT ;  /* 0x0000000212127210 */ /* 0x000fe40000ffe4ff */
[----:B------:R-:W-:Y:S01]  /*5ed00*/  IADD3 R14, P3, R14, R25, RZ ;  /* 0x000000190e0e7210 */ /* 0x000fe20007f7e0ff */
[----:B------:R-:W-:Y:S04]  /*5ed10*/  STL [R1+0x1ce4], R17 ;  /* 0x001ce41101007387 */ /* 0x000fe80000100800 */
[----:B------:R1:W-:Y:S01]  /*5ed20*/  LDGSTS.E [R24+0x6800], [R6.64], P2 ;  /* 0x0680000006187fae */ /* 0x0003e20009121846 */
[----:B------:R-:W-:-:S03]  /*5ed30*/  IMAD.X R15, R15, 0x1, R2, P3 ;  /* 0x000000010f0f7824 */ /* 0x000fc600018e0602 */
[----:B------:R1:W-:Y:S04]  /*5ed40*/  STL [R1+0x1cd8], R18 ;  /* 0x001cd81201007387 */ /* 0x0003e80000100800 */
[----:B------:R-:W-:Y:S01]  /*5ed50*/  STL [R1+0x1cdc], R14 ;  /* 0x001cdc0e01007387 */ /* 0x000fe20000100800 */
[----:B-1----:R-:W-:Y:S01]  /*5ed60*/  IMAD.MOV.U32 R6, RZ, RZ, R17 ;  /* 0x000000ffff067224 */ /* 0x002fe200078e0011 */
[----:B------:R-:W-:Y:S02]  /*5ed70*/  MOV R7, R18 ;  /* 0x0000001200077202 */ /* 0x000fe40000000f00 */
[----:B------:R1:W-:Y:S01]  /*5ed80*/  STL [R1+0xf5c], R15 ;  /* 0x000f5c0f01007387 */ /* 0x0003e20000100800 */
[----:B------:R-:W-:-:S03]  /*5ed90*/  ISETP.GT.AND P1, PT, R4, 0x11, PT ;  /* 0x000000110400780c */ /* 0x000fc60003f24270 */
[----:B------:R1:W-:Y:S04]  /*5eda0*/  LDGSTS.E [R24+0x6a00], [R6.64], P2 ;  /* 0x06a0000006187fae */ /* 0x0003e80009121846 */
[----:B------:R-:W2:Y:S04]  /*5edb0*/  LDL.LU R18, [R1+0xfe0] ;  /* 0x000fe00001127983 */ /* 0x000ea80000300800 */
[----:B------:R-:W2:Y:S01]  /*5edc0*/  LDL.LU R17, [R1+0xfe4] ;  /* 0x000fe40001117983 */ /* 0x000ea20000300800 */
[----:B-1----:R-:W-:Y:S02]  /*5edd0*/  IMAD.MOV.U32 R7, RZ, RZ, R15 ;  /* 0x000000ffff077224 */ /* 0x002fe400078e000f */
[----:B------:R-:W-:Y:S01]  /*5ede0*/  IMAD.MOV.U32 R6, RZ, RZ, R14 ;  /* 0x000000ffff067224 */ /* 0x000fe200078e000e */
[----:B------:R-:W2:Y:S01]  /*5edf0*/  LDL.LU R15, [R1+0x1048] ;  /* 0x00104800010f7983 */ /* 0x000ea20000300800 */
[----:B------:R-:W-:-:S03]  /*5ee00*/  SEL R5, RZ, 0x4, !P1 ;  /* 0x00000004ff057807 */ /* 0x000fc60004800000 */
[----:B------:R-:W2:Y:S01]  /*5ee10*/  LDL.LU R14, [R1+0x104c] ;  /* 0x00104c00010e7983 */ /* 0x000ea20000300800 */
[----:B------:R-:W-:-:S03]  /*5ee20*/  SEL R5, R5, RZ, !P0 ;  /* 0x000000ff05057207 */ /* 0x000fc60004000000 */
[----:B------:R1:W-:Y:S01]  /*5ee30*/  LDGSTS.E [R24+0x6c00], [R6.64], P2 ;  /* 0x06c0000006187fae */ /* 0x0003e20009121846 */
[----:B------:R-:W-:Y:S02]  /*5ee40*/  ISETP.NE.U32.AND P1, PT, R5, RZ, PT ;  /* 0x000000ff0500720c */ /* 0x000fe40003f25070 */
        /* <DEDUP_REMOVED lines=15> */
[----:B--2---:R-:W2:Y:S01]  /*5ef40*/  LDL.LU R9, [R1+0x1058] ;  /* 0x0010580001097983 */ /* 0x004ea20000300800 */
[----:B------:R-:W-:-:S03]  /*5ef50*/  IADD3 R16, P2, R16, R25, RZ ;  /* 0x0000001910107210 */ /* 0x000fc60007f5e0ff */
        /* <DEDUP_REMOVED lines=82> */
[----:B------:R-:W-:-:S05]  /*5f480*/  IADD3 R14, P3, R14, R25, RZ ;  /* 0x000000190e0e7210 */ /* 0x000fca0007f7e0ff */
[----:B------:R1:W-:Y:S01]  /*5f490*/  LDGSTS.E [R24+0xc800], [R6.64], P1 ;  /* 0x0c80000006187fae */ /* 0x0003e20008921846 */
[----:B------:R-:W-:-:S03]  /*5f4a0*/  IMAD.X R15, R15, 0x1, R2, P3 ;  /* 0x000000010f0f7824 */ /* 0x000fc600018e0602 */
[----:B------:R-:W-:Y:S04]  /*5f4b0*/  STL [R1+0x10d4], R17 ;  /* 0x0010d41101007387 */ /* 0x000fe80000100800 */
[----:B------:R1:W-:Y:S02]  /*5f4c0*/  STL [R1+0x10d0], R18 ;  /* 0x0010d01201007387 */ /* 0x0003e40000100800 */
[----:B-1----:R-:W-:Y:S01]  /*5f4d0*/  IMAD.MOV.U32 R6, RZ, RZ, R17 ;  /* 0x000000ffff067224 */ /* 0x002fe200078e0011 */
[----:B------:R-:W-:Y:S01]  /*5f4e0*/  MOV R7, R18 ;  /* 0x0000001200077202 */ /* 0x000fe20000000f00 */
[----:B------:R-:W-:Y:S01]  /*5f4f0*/  STL [R1+0x10dc], R14 ;  /* 0x0010dc0e01007387 */ /* 0x000fe20000100800 */
[----:B------:R-:W-:-:S03]  /*5f500*/  ISETP.GT.AND P2, PT, R4, 0x1d, PT ;  /* 0x0000001d0400780c */ /* 0x000fc60003f44270 */
[----:B------:R1:W-:Y:S04]  /*5f510*/  STL [R1+0x10d8], R15 ;  /* 0x0010d80f01007387 */ /* 0x0003e80000100800 */
[----:B------:R1:W-:Y:S04]  /*5f520*/  LDGSTS.E [R24+0xca00], [R6.64], P1 ;  /* 0x0ca0000006187fae */ /* 0x0003e80008921846 */
[----:B------:R-:W2:Y:S04]  /*5f530*/  LDL.LU R18, [R1+0x1160] ;  /* 0x0011600001127983 */ /* 0x000ea80000300800 */
[----:B------:R-:W2:Y:S01]  /*5f540*/  LDL.LU R17, [R1+0x1164] ;  /* 0x0011640001117983 */ /* 0x000ea20000300800 */
[----:B-1----:R-:W-:-:S02]  /*5f550*/  IMAD.MOV.U32 R7, RZ, RZ, R15 ;  /* 0x000000ffff077224 */ /* 0x002fc400078e000f */
        /* <DEDUP_REMOVED lines=44> */
[----:B------:R-:W-:-:S04]  /*5f820*/  SEL R5, RZ, 0x4, !P1 ;  /* 0x00000004ff057807 */ /* 0x000fc80004800000 */
[----:B------:R-:W-:Y:S02]  /*5f830*/  SEL R5, R5, RZ, !P0 ;  /* 0x000000ff05057207 */ /* 0x000fe40004000000 */
        /* <DEDUP_REMOVED lines=8> */
[----:B------:R-:W-:-:S03]  /*5f8c0*/  ISETP.NE.U32.AND P1, PT, R5, RZ, PT ;  /* 0x000000ff0500720c */ /* 0x000fc60003f25070 */
        /* <DEDUP_REMOVED lines=50> */
[----:B------:R-:W-:-:S07]  /*5fbf0*/  IADD3.X R18, R18, R2, RZ, P1, !PT ;  /* 0x0000000212127210 */ /* 0x000fce0000ffe4ff */
[----:B------:R1:W-:Y:S01]  /*5fc00*/  LDGSTS.E [R24+0x12800], [R6.64], P2 ;  /* 0x1280000006187fae */ /* 0x0003e20009121846 */
[----:B------:R-:W-:-:S03]  /*5fc10*/  IADD3 R14, P3, R14, R25, RZ ;  /* 0x000000190e0e7210 */ /* 0x000fc60007f7e0ff */
[----:B------:R-:W-:Y:S02]  /*5fc20*/  STL [R1+0x1254], R17 ;  /* 0x0012541101007387 */ /* 0x000fe40000100800 */
[----:B------:R-:W-:Y:S01]  /*5fc30*/  IMAD.X R15, R15, 0x1, R2, P3 ;  /* 0x000000010f0f7824 */ /* 0x000fe200018e0602 */
[----:B-1----:R-:W-:Y:S01]  /*5fc40*/  MOV R7, R18 ;  /* 0x0000001200077202 */ /* 0x002fe20000000f00 */
[----:B------:R-:W-:Y:S01]  /*5fc50*/  IMAD.MOV.U32 R6, RZ, RZ, R17 ;  /* 0x000000ffff067224 */ /* 0x000fe200078e0011 */
[----:B------:R1:W-:Y:S04]  /*5fc60*/  STL [R1+0x1250], R18 ;  /* 0x0012501201007387 */ /* 0x0003e80000100800 */
[----:B------:R-:W-:Y:S01]  /*5fc70*/  STL [R1+0x125c], R14 ;  /* 0x00125c0e01007387 */ /* 0x000fe20000100800 */
[----:B------:R-:W-:-:S03]  /*5fc80*/  ISETP.GT.AND P1, PT, R4, 0x29, PT ;  /* 0x000000290400780c */ /* 0x000fc60003f24270 */
[----:B------:R1:W-:Y:S04]  /*5fc90*/  STL [R1+0x1258], R15 ;  /* 0x0012580f01007387 */ /* 0x0003e80000100800 */
[----:B------:R1:W-:Y:S04]  /*5fca0*/  LDGSTS.E [R24+0x12a00], [R6.64], P2 ;  /* 0x12a0000006187fae */ /* 0x0003e80009121846 */
[----:B-1----:R-:W2:Y:S04]  /*5fcb0*/  LDL.LU R18, [R1+0x12e0] ;  /* 0x0012e00001127983 */ /* 0x002ea80000300800 */
[----:B------:R-:W2:Y:S01]  /*5fcc0*/  LDL.LU R17, [R1+0x12e4] ;  /* 0x0012e40001117983 */ /* 0x000ea20000300800 */
[----:B------:R-:W-:-:S02]  /*5fcd0*/  IMAD.MOV.U32 R7, RZ, RZ, R15 ;  /* 0x000000ffff077224 */ /* 0x000fc400078e000f */
        /* <DEDUP_REMOVED lines=49> */
[----:B------:R-:W-:Y:S02]  /*5fff0*/  IADD3 R14, P4, R14, R25, RZ ;  /* 0x000000190e0e7210 */ /* 0x000fe40007f9e0ff */
[----:B------:R-:W-:Y:S01]  /*60000*/  MOV R7, R18 ;  /* 0x0000001200077202 */ /* 0x000fe20000000f00 */
[----:B------:R-:W-:Y:S02]  /*60010*/  STL [R1+0x12e4], R17 ;  /* 0x0012e41101007387 */ /* 0x000fe40000100800 */
[----:B------:R-:W-:Y:S02]  /*60020*/  IMAD.X R15, R15, 0x1, R2, P4 ;  /* 0x000000010f0f7824 */ /* 0x000fe400020e0602 */
[----:B------:R1:W-:Y:S01]  /*60030*/  STL [R1+0x12e0], R18 ;  /* 0x0012e01201007387 */ /* 0x0003e20000100800 */
[----:B------:R-:W-:Y:S01]  /*60040*/  STL [R1+0x134c], R14 ;  /* 0x00134c0e01007387 */ /* 0x000fe20000100800 */
[----:B------:R-:W-:-:S02]  /*60050*/  ISETP.NE.U32.AND P2, PT, R5, RZ, PT ;  /* 0x000000ff0500720c */ /* 0x000fc40003f45070 */
[----:B------:R1:W-:Y:S04]  /*60060*/  LDGSTS.E [R24+0x14e00], [R6.64], P1 ;  /* 0x14e0000006187fae */ /* 0x0003e80008921846 */
[----:B------:R1:W-:Y:S04]  /*60070*/  STL [R1+0x1348], R15 ;  /* 0x0013480f01007387 */ /* 0x0003e80000100800 */
[----:B-1----:R-:W2:Y:S01]  /*60080*/  LDL.LU R18, [R1+0x13d0] ;  /* 0x0013d00001127983 */ /* 0x002ea20000300800 */
[----:B------:R-:W2:Y:S02]  /*60090*/  LDL.LU R17, [R1+0x13d4] ;  /* 0x0013d40001117983 */ /* 0x000ea40000300800 */
[----:B------:R-:W-:-:S02]  /*600a0*/  IMAD.MOV.U32 R7, RZ, RZ, R15 ;  /* 0x000000ffff077224 */ /* 0x000fc400078e000f */
[----:B------:R-:W-:Y:S01]  /*600b0*/  IMAD.MOV.U32 R6, RZ, RZ, R14 ;  /* 0x000000ffff067224 */ /* 0x000fe200078e000e */
[----:B------:R-:W2:Y:S01]  /*600c0*/  LDL.LU R15, [R1+0x13d8] ;  /* 0x0013d800010f7983 */ /* 0x000ea20000300800 */
[----:B------:R-:W2:Y:S03]  /*600d0*/  LDL.LU R14, [R1+0x13dc] ;  /* 0x0013dc00010e7983 */ /* 0x000ea60000300800 */
[----:B------:R1:W-:Y:S01]  /*600e0*/  LDGSTS.E [R24+0x16800], [R6.64], P2 ;  /* 0x1680000006187fae */ /* 0x0003e20009121846 */
[----:B----4-:R-:W-:-:S04]  /*600f0*/  IADD3 R12, P1, R12, R25, RZ ;  /* 0x000000190c0c7210 */ /* 0x010fc80007f3e0ff */
[----:B------:R-:W-:Y:S01]  /*60100*/  IADD3.X R13, R13, R2, RZ, P1, !PT ;  /* 0x000000020d0d7210 */ /* 0x000fe20000ffe4ff */
[----:B-1----:R-:W-:Y:S01]  /*60110*/  IMAD.MOV.U32 R6, RZ, RZ, R12 ;  /* 0x000000ffff067224 */ /* 0x002fe200078e000c */
[----:B---3--:R-:W-:Y:S02]  /*60120*/  IADD3 R8, P3, R8, R25, RZ ;  /* 0x0000001908087210 */ /* 0x008fe40007f7e0ff */
[----:B------:R-:W-:Y:S01]  /*60130*/  MOV R7, R13 ;  /* 0x0000000d00077202 */ /* 0x000fe20000000f00 */
[----:B------:R-:W-:Y:S02]  /*60140*/  STL [R1+0x1354], R12 ;  /* 0x0013540c01007387 */ /* 0x000fe40000100800 */
[----:B--2---:R-:W-:Y:S02]  /*60150*/  IMAD.X R9, R9, 0x1, R2, P3 ;  /* 0x0000000109097824 */ /* 0x004fe400018e0602 */
[----:B------:R1:W-:Y:S01]  /*60160*/  STL [R1+0x1350], R13 ;  /* 0x0013500d01007387 */ /* 0x0003e20000100800 */
[----:B------:R-:W-:Y:S03]  /*60170*/  STL [R1+0x135c], R8 ;  /* 0x00135c0801007387 */ /* 0x000fe60000100800 */
[----:B------:R2:W-:Y:S04]  /*60180*/  LDGSTS.E [R24+0x16a00], [R6.64], P2 ;  /* 0x16a0000006187fae */ /* 0x0005e80009121846 */
[----:B------:R3:W-:Y:S04]  /*60190*/  STL [R1+0x1358], R9 ;  /* 0x0013580901007387 */ /* 0x0007e80000100800 */
[----:B-1----:R-:W4:Y:S01]  /*601a0*/  LDL.LU R13, [R1+0x13e0] ;  /* 0x0013e000010d7983 */ /* 0x002f220000300800 */
[----:B------:R-:W4:Y:S02]  /*601b0*/  LDL.LU R12, [R1+0x13e4] ;  /* 0x0013e400010c7983 */ /* 0x000f240000300800 */
[----:B--2---:R-:W-:-:S02]  /*601c0*/  IMAD.MOV.U32 R7, RZ, RZ, R9 ;  /* 0x000000ffff077224 */ /* 0x004fc400078e0009 */
[----:B------:R-:W-:Y:S01]  /*601d0*/  IMAD.MOV.U32 R6, RZ, RZ, R8 ;  /* 0x000000ffff067224 */ /* 0x000fe200078e0008 */
[----:B---3--:R-:W2:Y:S01]  /*601e0*/  LDL.LU R9, [R1+0x1448] ;  /* 0x0014480001097983 */ /* 0x008ea20000300800 */
[----:B------:R-:W3:Y:S03]  /*601f0*/  LDL.LU R8, [R1+0x144c] ;  /* 0x00144c0001087983 */ /* 0x000ee60000300800 */
[----:B------:R1:W-:Y:S01]  /*60200*/  LDGSTS.E [R24+0x16c00], [R6.64], P2 ;  /* 0x16c0000006187fae */ /* 0x0003e20009121846 */
        /* <DEDUP_REMOVED lines=8> */
[----:B------:R-:W-:Y:S03]  /*60290*/  STL [R1+0x13cc], R10 ;  /* 0x0013cc0a01007387 */ /* 0x000fe60000100800 */
[----:B------:R1:W-:Y:S04]  /*602a0*/  LDGSTS.E [R24+0x16e00], [R6.64], P2 ;  /* 0x16e0000006187fae */ /* 0x0003e80009121846 */
[----:B------:R1:W-:Y:S04]  /*602b0*/  STL [R1+0x13c8], R11 ;  /* 0x0013c80b01007387 */ /* 0x0003e80000100800 */
[----:B-1----:R-:W2:Y:S01]  /*602c0*/  LDL.LU R19, [R1+0x1450] ;  /* 0x0014500001137983 */ /* 0x002ea20000300800 */
[----:B------:R-:W2:Y:S02]  /*602d0*/  LDL.LU R16, [R1+0x1454] ;  /* 0x0014540001107983 */ /* 0x000ea40000300800 */
[----:B------:R-:W-:-:S02]  /*602e0*/  IMAD.MOV.U32 R7, RZ, RZ, R11 ;  /* 0x000000ffff077224 */ /* 0x000fc400078e000b */
[----:B------:R-:W-:Y:S01]  /*602f0*/  IMAD.MOV.U32 R6, RZ, RZ, R10 ;  /* 0x000000ffff067224 */ /* 0x000fe200078e000a */
[----:B------:R-:W2:Y:S01]  /*60300*/  LDL.LU R11, [R1+0x1458] ;  /* 0x00145800010b7983 */ /* 0x000ea20000300800 */
        /* <DEDUP_REMOVED lines=15> */
[----:B------:R-:W-:Y:S03]  /*60400*/  STL [R1+0x13dc], R14 ;  /* 0x0013dc0e01007387 */ /* 0x000fe60000100800 */
[----:B------:R1:W-:Y:S04]  /*60410*/  LDGSTS.E [R24+0x18a00], [R6.64], P1 ;  /* 0x18a0000006187fae */ /* 0x0003e80008921846 */
[----:B------:R1:W-:Y:S01]  /*60420*/  STL [R1+0x13d8], R15 ;  /* 0x0013d80f01007387 */ /* 0x0003e20000100800 */
[----:B------:R-:W-:-:S03]  /*60430*/  ISETP.GT.AND P2, PT, R4, 0x35, PT ;  /* 0x000000350400780c */ /* 0x000fc60003f44270 */
[----:B-1----:R-:W2:Y:S01]  /*60440*/  LDL.LU R18, [R1+0x1460] ;  /* 0x0014600001127983 */ /* 0x002ea20000300800 */
[----:B------:R-:W2:Y:S02]  /*60450*/  LDL.LU R17, [R1+0x1464] ;  /* 0x0014640001117983 */ /* 0x000ea40000300800 */
[----:B------:R-:W-:Y:S02]  /*60460*/  IMAD.MOV.U32 R7, RZ, RZ, R15 ;  /* 0x000000ffff077224 */ /* 0x000fe400078e000f */
[----:B------:R-:W-:Y:S01]  /*60470*/  IMAD.MOV.U32 R6, RZ, RZ, R14 ;  /* 0x000000ffff067224 */ /* 0x000fe200078e000e */
[----:B------:R-:W2:Y:S01]  /*60480*/  LDL.LU R15, [R1+0x14c8] ;  /* 0x0014c800010f7983 */ /* 0x000ea20000300800 */
[----:B------:R-:W2:Y:S01]  /*60490*/  LDL.LU R14, [R1+0x14cc] ;  /* 0x0014cc00010e7983 */ /* 0x000ea20000300800 */
[----:B------:R-:W-:Y:S02]  /*604a0*/  SEL R5, RZ, 0x4, !P2 ;  /* 0x00000004ff057807 */ /* 0x000fe40005000000 */
[----:B------:R1:W-:Y:S02]  /*604b0*/  LDGSTS.E [R24+0x18c00], [R6.64], P1 ;  /* 0x18c0000006187fae */ /* 0x0003e40008921846 */
[----:B------:R-:W-:-:S04]  /*604c0*/  SEL R5, R5, RZ, !P0 ;  /* 0x000000ff05057207 */ /* 0x000fc80004000000 */
[----:B------:R-:W-:Y:S02]  /*604d0*/  ISETP.NE.U32.AND P2, PT, R5, RZ, PT ;  /* 0x000000ff0500720c */ /* 0x000fe40003f45070 */
[----:B----4-:R-:W-:-:S04]  /*604e0*/  IADD3 R12, P3, R12, R25, RZ ;  /* 0x000000190c0c7210 */ /* 0x010fc80007f7e0ff */
[----:B------:R-:W-:Y:S02]  /*604f0*/  IADD3.X R13, R13, R2, RZ, P3, !PT ;  /* 0x000000020d0d7210 */ /* 0x000fe40001ffe4ff */
[----:B---3--:R-:W-:Y:S01]  /*60500*/  IADD3 R8, P4, R8, R25, RZ ;  /* 0x0000001908087210 */ /* 0x008fe20007f9e0ff */
[----:B-1----:R-:W-:Y:S01]  /*60510*/  IMAD.MOV.U32 R6, RZ, RZ, R12 ;  /* 0x000000ffff067224 */ /* 0x002fe200078e000c */
[----:B------:R-:W-:Y:S01]  /*60520*/  MOV R7, R13 ;  /* 0x0000000d00077202 */ /* 0x000fe20000000f00 */
[----:B------:R-:W-:Y:S02]  /*60530*/  STL [R1+0x13e4], R12 ;  /* 0x0013e40c01007387 */ /* 0x000fe40000100800 */
[----:B--2---:R-:W-:Y:S02]  /*60540*/  IMAD.X R9, R9, 0x1, R2, P4 ;  /* 0x0000000109097824 */ /* 0x004fe400020e0602 */
[----:B------:R1:W-:Y:S04]  /*60550*/  STL [R1+0x13e0], R13 ;  /* 0x0013e00d01007387 */ /* 0x0003e80000100800 */
[----:B------:R-:W-:Y:S01]  /*60560*/  STL [R1+0x144c], R8 ;  /* 0x00144c0801007387 */ /* 0x000fe20000100800 */
[----:B------:R2:W-:Y:S03]  /*60570*/  STL [R1+0x1448], R9 ;  /* 0x0014480901007387 */ /* 0x0005e60000100800 */
[----:B------:R3:W-:Y:S04]  /*60580*/  LDGSTS.E [R24+0x18e00], [R6.64], P1 ;  /* 0x18e0000006187fae */ /* 0x0007e80008921846 */
[----:B-1----:R-:W4:Y:S01]  /*60590*/  LDL.LU R13, [R1+0x14d0] ;  /* 0x0014d000010d7983 */ /* 0x002f220000300800 */
[----:B------:R-:W4:Y:S02]  /*605a0*/  LDL.LU R12, [R1+0x14d4] ;  /* 0x0014d400010c7983 */ /* 0x000f240000300800 */
[----:B---3--:R-:W-:-:S02]  /*605b0*/  IMAD.MOV.U32 R7, RZ, RZ, R9 ;  /* 0x000000ffff077224 */ /* 0x008fc400078e0009 */
[----:B------:R-:W-:Y:S01]  /*605c0*/  IMAD.MOV.U32 R6, RZ, RZ, R8 ;  /* 0x000000ffff067224 */ /* 0x000fe200078e0008 */
[----:B--2---:R-:W2:Y:S01]  /*605d0*/  LDL.LU R9, [R1+0x14d8] ;  /* 0x0014d80001097983 */ /* 0x004ea20000300800 */
[----:B------:R-:W3:Y:S03]  /*605e0*/  LDL.LU R8, [R1+0x14dc] ;  /* 0x0014dc0001087983 */ /* 0x000ee60000300800 */
        /* <DEDUP_REMOVED lines=8> */
[----:B------:R1:W-:Y:S01]  /*60670*/  STL [R1+0x1450], R19 ;  /* 0x0014501301007387 */ /* 0x0003e20000100800 */
[----:B------:R-:W-:Y:S02]  /*60680*/  STL [R1+0x145c], R10 ;  /* 0x00145c0a01007387 */ /* 0x000fe40000100800 */
[----:B------:R1:W-:Y:S02]  /*60690*/  STL [R1+0x1458], R11 ;  /* 0x0014580b01007387 */ /* 0x0003e40000100800 */
[----:B------:R1:W-:Y:S04]  /*606a0*/  LDGSTS.E [R24+0x1aa00], [R6.64], P2 ;  /* 0x1aa0000006187fae */ /* 0x0003e80009121846 */
[----:B-1----:R-:W2:Y:S01]  /*606b0*/  LDL.LU R19, [R1+0x14e0] ;  /* 0x0014e00001137983 */ /* 0x002ea20000300800 */
[----:B------:R-:W2:Y:S02]  /*606c0*/  LDL.LU R16, [R1+0x14e4] ;  /* 0x0014e40001107983 */ /* 0x000ea40000300800 */
[----:B------:R-:W-:-:S02]  /*606d0*/  IMAD.MOV.U32 R7, RZ, RZ, R11 ;  /* 0x000000ffff077224 */ /* 0x000fc400078e000b */
[----:B------:R-:W-:Y:S01]  /*606e0*/  IMAD.MOV.U32 R6, RZ, RZ, R10 ;  /* 0x000000ffff067224 */ /* 0x000fe200078e000a */
[----:B------:R-:W2:Y:S01]  /*606f0*/  LDL.LU R11, [R1+0x1548] ;  /* 0x00154800010b7983 */ /* 0x000ea20000300800 */
[----:B------:R-:W2:Y:S01]  /*60700*/  LDL.LU R10, [R1+0x154c] ;  /* 0x00154c00010a7983 */ /* 0x000ea20000300800 */
[----:B------:R-:W-:Y:S02]  /*60710*/  ISETP.GT.AND P1, PT, R4, 0x39, PT ;  /* 0x000000390400780c */ /* 0x000fe40003f24270 */
[----:B------:R1:W-:Y:S02]  /*60720*/  LDGSTS.E [R24+0x1ac00], [R6.64], P2 ;  /* 0x1ac0000006187fae */ /* 0x0003e40009121846 */
[----:B------:R-:W-:-:S04]  /*60730*/  SEL R5, RZ, 0x4, !P1 ;  /* 0x00000004ff057807 */ /* 0x000fc80004800000 */
[----:B------:R-:W-:-:S04]  /*60740*/  SEL R5, R5, RZ, !P0 ;  /* 0x000000ff05057207 */ /* 0x000fc80004000000 */
[----:B------:R-:W-:Y:S02]  /*60750*/  ISETP.NE.U32.AND P1, PT, R5, RZ, PT ;  /* 0x000000ff0500720c */ /* 0x000fe40003f25070 */
        /* <DEDUP_REMOVED lines=62> */
[----:B------:R-:W-:Y:S02]  /*60b40*/  STL [R1+0x1554], R17 ;  /* 0x0015541101007387 */ /* 0x000fe40000100800 */
[----:B------:R1:W-:Y:S02]  /*60b50*/  STL [R1+0x1550], R18 ;  /* 0x0015501201007387 */ /* 0x0003e40000100800 */
[----:B-1----:R-:W-:Y:S02]  /*60b60*/  IMAD.MOV.U32 R6, RZ, RZ, R17 ;  /* 0x000000ffff067224 */ /* 0x002fe400078e0011 */
[----:B------:R-:W-:Y:S01]  /*60b70*/  IMAD.X R15, R15, 0x1, R2, P3 ;  /* 0x000000010f0f7824 */ /* 0x000fe200018e0602 */
[----:B------:R-:W-:Y:S01]  /*60b80*/  MOV R7, R18 ;  /* 0x0000001200077202 */ /* 0x000fe20000000f00 */
[----:B------:R-:W-:Y:S03]  /*60b90*/  STL [R1+0x155c], R14 ;  /* 0x00155c0e01007387 */ /* 0x000fe60000100800 */
[----:B------:R1:W-:Y:S01]  /*60ba0*/  STL [R1+0x1558], R15 ;  /* 0x0015580f01007387 */ /* 0x0003e20000100800 */
[----:B------:R-:W-:Y:S01]  /*60bb0*/  ISETP.GT.AND P1, PT, R4, 0x41, PT ;  /* 0x000000410400780c */ /* 0x000fe20003f24270 */
[----:B------:R1:W-:Y:S04]  /*60bc0*/  LDGSTS.E [R24+0x1ea00], [R6.64], P2 ;  /* 0x1ea0000006187fae */ /* 0x0003e80009121846 */
[----:B------:R-:W2:Y:S01]  /*60bd0*/  LDL.LU R18, [R1+0x15e0] ;  /* 0x0015e00001127983 */ /* 0x000ea20000300800 */
[----:B------:R-:W2:Y:S01]  /*60be0*/  LDL.LU R17, [R1+0x15e4] ;  /* 0x0015e40001117983 */ /* 0x000ea20000300800 */
[----:B------:R-:W-:Y:S01]  /*60bf0*/  SEL R5, RZ, 0x4, !P1 ;  /* 0x00000004ff057807 */ /* 0x000fe20004800000 */
[----:B-1----:R-:W-:-:S02]  /*60c00*/  IMAD.MOV.U32 R7, RZ, RZ, R15 ;  /* 0x000000ffff077224 */ /* 0x002fc400078e000f */
[----:B------:R-:W-:Y:S01]  /*60c10*/  IMAD.MOV.U32 R6, RZ, RZ, R14 ;  /* 0x000000ffff067224 */ /* 0x000fe200078e000e */
[----:B------:R-:W2:Y:S01]  /*60c20*/  LDL.LU R15, [R1+0x1648] ;  /* 0x00164800010f7983 */ /* 0x000ea20000300800 */
[----:B------:R-:W2:Y:S01]  /*60c30*/  LDL.LU R14, [R1+0x164c] ;  /* 0x00164c00010e7983 */ /* 0x000ea20000300800 */
[----:B------:R-:W-:Y:S02]  /*60c40*/  SEL R5, R5, RZ, !P0 ;  /* 0x000000ff05057207 */ /* 0x000fe40004000000 */
[----:B------:R1:W-:Y:S02]  /*60c50*/  LDGSTS.E [R24+0x1ec00], [R6.64], P2 ;  /* 0x1ec0000006187fae */ /* 0x0003e40009121846 */
        /* <DEDUP_REMOVED lines=39> */
[----:B------:R-:W-:Y:S02]  /*60ed0*/  SEL R5, R5, RZ, !P0 ;  /* 0x000000ff05057207 */ /* 0x000fe40004000000 */
[----:B------:R-:W-:-:S04]  /*60ee0*/  IADD3 R17, P3, R17, R25, RZ ;  /* 0x0000001911117210 */ /* 0x000fc80007f7e0ff */
[----:B------:R-:W-:Y:S01]  /*60ef0*/  IADD3.X R18, R18, R2, RZ, P3, !PT ;  /* 0x0000000212127210 */ /* 0x000fe20001ffe4ff */
[----:B-1----:R-:W-:Y:S01]  /*60f00*/  IMAD.MOV.U32 R6, RZ, RZ, R17 ;  /* 0x000000ffff067224 */ /* 0x002fe200078e0011 */
[----:B------:R-:W-:Y:S01]  /*60f10*/  STL [R1+0x15e4], R17 ;  /* 0x0015e41101007387 */ /* 0x000fe20000100800 */
[----:B------:R-:W-:Y:S02]  /*60f20*/  IADD3 R14, P4, R14, R25, RZ ;  /* 0x000000190e0e7210 */ /* 0x000fe40007f9e0ff */
[----:B------:R-:W-:Y:S01]  /*60f30*/  MOV R7, R18 ;  /* 0x0000001200077202 */ /* 0x000fe20000000f00 */
[----:B------:R1:W-:Y:S02]  /*60f40*/  STL [R1+0x15e0], R18 ;  /* 0x0015e01201007387 */ /* 0x0003e40000100800 */
[----:B------:R-:W-:Y:S02]  /*60f50*/  IMAD.X R15, R15, 0x1, R2, P4 ;  /* 0x000000010f0f7824 */ /* 0x000fe400020e0602 */
[----:B------:R-:W-:Y:S01]  /*60f60*/  STL [R1+0x164c], R14 ;  /* 0x00164c0e01007387 */ /* 0x000fe20000100800 */
[----:B------:R-:W-:-:S03]  /*60f70*/  ISETP.NE.U32.AND P2, PT, R5, RZ, PT ;  /* 0x000000ff0500720c */ /* 0x000fc60003f45070 */
[----:B------:R1:W-:Y:S04]  /*60f80*/  LDGSTS.E [R24+0x20e00], [R6.64], P1 ;  /* 0x20e0000006187fae */ /* 0x0003e80008921846 */
[----:B------:R1:W-:Y:S02]  /*60f90*/  STL [R1+0x1648], R15 ;  /* 0x0016480f01007387 */ /* 0x0003e40000100800 */
[----:B-1----:R-:W2:Y:S02]  /*60fa0*/  LDL.LU R18, [R1+0x16d0] ;  /* 0x0016d00001127983 */ /* 0x002ea40000300800 */
        /* <DEDUP_REMOVED lines=44> */
[----:B------:R-:W-:Y:S02]  /*61270*/  ISETP.NE.U32.AND P1, PT, R5, RZ, PT ;  /* 0x000000ff0500720c */ /* 0x000fe40003f25070 */
[----:B------:R-:W-:-:S11]  /*61280*/  IADD3 R17, P2, R17, R25, RZ ;  /* 0x0000001911117210 */ /* 0x000fd60007f5e0ff */
[----:B------:R1:W-:Y:S01]  /*61290*/  LDGSTS.E [R24+0x24800], [R6.64], P1 ;  /* 0x2480000006187fae */ /* 0x0003e20008921846 */
[----:B------:R-:W-:-:S03]  /*612a0*/  IADD3.X R18, R18, R2, RZ, P2, !PT ;  /* 0x0000000212127210 */ /* 0x000fc600017fe4ff */
[----:B------:R-:W-:Y:S01]  /*612b0*/  STL [R1+0x16d4], R17 ;  /* 0x0016d41101007387 */ /* 0x000fe20000100800 */
[----:B------:R-:W-:-:S03]  /*612c0*/  IADD3 R14, P3, R14, R25, RZ ;  /* 0x000000190e0e7210 */ /* 0x000fc60007f7e0ff */
[----:B------:R1:W-:Y:S02]  /*612d0*/  STL [R1+0x16d0], R18 ;  /* 0x0016d01201007387 */ /* 0x0003e40000100800 */
[----:B-1----:R-:W-:Y:S01]  /*612e0*/  IMAD.MOV.U32 R6, RZ, RZ, R17 ;  /* 0x000000ffff067224 */ /* 0x002fe200078e0011 */
[----:B------:R-:W-:Y:S01]  /*612f0*/  MOV R7, R18 ;  /* 0x0000001200077202 */ /* 0x000fe20000000f00 */
[----:B------:R-:W-:Y:S01]  /*61300*/  IMAD.X R15, R15, 0x1, R2, P3 ;  /* 0x000000010f0f7824 */ /* 0x000fe200018e0602 */
[----:B------:R-:W-:Y:S04]  /*61310*/  STL [R1+0x16dc], R14 ;  /* 0x0016dc0e01007387 */ /* 0x000fe80000100800 */
[----:B------:R1:W-:Y:S04]  /*61320*/  LDGSTS.E [R24+0x24a00], [R6.64], P1 ;  /* 0x24a0000006187fae */ /* 0x0003e80008921846 */
[----:B------:R1:W-:Y:S01]  /*61330*/  STL [R1+0x16d8], R15 ;  /* 0x0016d80f01007387 */ /* 0x0003e20000100800 */
[----:B------:R-:W2:Y:S02]  /*61340*/  LDL.LU R18, [R1+0x1760] ;  /* 0x0017600001127983 */ /* 0x000ea40000300800 */
[----:B------:R-:W2:Y:S01]  /*61350*/  LDL.LU R17, [R1+0x1764] ;  /* 0x0017640001117983 */ /* 0x000ea20000300800 */
[----:B------:R-:W-:Y:S01]  /*61360*/  ISETP.GT.AND P2, PT, R4, 0x4d, PT ;  /* 0x0000004d0400780c */ /* 0x000fe20003f44270 */
[----:B-1----:R-:W-:-:S02]  /*61370*/  IMAD.MOV.U32 R7, RZ, RZ, R15 ;  /* 0x000000ffff077224 */ /* 0x002fc400078e000f */
        /* <DEDUP_REMOVED lines=106> */
[----:B------:R-:W-:Y:S02]  /*61a20*/  IADD3.X R18, R18, R2, RZ, P1, !PT ;  /* 0x0000000212127210 */ /* 0x000fe40000ffe4ff */
[----:B------:R-:W-:Y:S01]  /*61a30*/  IADD3 R14, P3, R14, R25, RZ ;  /* 0x000000190e0e7210 */ /* 0x000fe20007f7e0ff */
[----:B------:R-:W-:Y:S02]  /*61a40*/  STL [R1+0x1854], R17 ;  /* 0x0018541101007387 */ /* 0x000fe40000100800 */
[----:B------:R1:W-:Y:S02]  /*61a50*/  STL [R1+0x1850], R18 ;  /* 0x0018501201007387 */ /* 0x0003e40000100800 */
[----:B------:R-:W-:Y:S02]  /*61a60*/  IMAD.X R15, R15, 0x1, R2, P3 ;  /* 0x000000010f0f7824 */ /* 0x000fe400018e0602 */
[----:B-1----:R-:W-:Y:S01]  /*61a70*/  IMAD.MOV.U32 R6, RZ, RZ, R17 ;  /* 0x000000ffff067224 */ /* 0x002fe200078e0011 */
[----:B------:R-:W-:Y:S01]  /*61a80*/  MOV R7, R18 ;  /* 0x0000001200077202 */ /* 0x000fe20000000f00 */
[----:B------:R-:W-:Y:S01]  /*61a90*/  STL [R1+0x185c], R14 ;  /* 0x00185c0e01007387 */ /* 0x000fe20000100800 */
[----:B------:R1:W-:Y:S01]  /*61aa0*/  STL [R1+0x1858], R15 ;  /* 0x0018580f01007387 */ /* 0x0003e20000100800 */
[----:B------:R-:W-:-:S02]  /*61ab0*/  ISETP.GT.AND P1, PT, R4, 0x59, PT ;  /* 0x000000590400780c */ /* 0x000fc40003f24270 */
[----:B------:R1:W-:Y:S04]  /*61ac0*/  LDGSTS.E [R24+0x2aa00], [R6.64], P2 ;  /* 0x2aa0000006187fae */ /* 0x0003e80009121846 */
[----:B------:R-:W2:Y:S01]  /*61ad0*/  LDL.LU R18, [R1+0x18e0] ;  /* 0x0018e00001127983 */ /* 0x000ea20000300800 */
[----:B------:R-:W2:Y:S01]  /*61ae0*/  LDL.LU R17, [R1+0x18e4] ;  /* 0x0018e40001117983 */ /* 0x000ea20000300800 */
[----:B------:R-:W-:Y:S01]  /*61af0*/  SEL R5, RZ, 0x4, !P1 ;  /* 0x00000004ff057807 */ /* 0x000fe20004800000 */
[----:B-1----:R-:W-:Y:S02]  /*61b00*/  IMAD.MOV.U32 R7, RZ, RZ, R15 ;  /* 0x000000ffff077224 */ /* 0x002fe400078e000f */
[----:B------:R-:W-:Y:S01]  /*61b10*/  IMAD.MOV.U32 R6, RZ, RZ, R14 ;  /* 0x000000ffff067224 */ /* 0x000fe200078e000e */
[----:B------:R-:W2:Y:S01]  /*61b20*/  LDL.LU R15, [R1+0x1948] ;  /* 0x00194800010f7983 */ /* 0x000ea20000300800 */
[----:B------:R-:W2:Y:S01]  /*61b30*/  LDL.LU R14, [R1+0x194c] ;  /* 0x00194c00010e7983 */ /* 0x000ea20000300800 */
[----:B------:R-:W-:-:S02]  /*61b40*/  SEL R5, R5, RZ, !P0 ;  /* 0x000000ff05057207 */ /* 0x000fc40004000000 */
        /* <DEDUP_REMOVED lines=125> */
[----:B------:R-:W-:Y:S01]  /*62320*/  STL [R1+0x19e4], R12 ;  /* 0x0019e40c01007387 */ /* 0x000fe20000100800 */
[----:B-1----:R-:W-:Y:S01]  /*62330*/  IMAD.MOV.U32 R6, RZ, RZ, R12 ;  /* 0x000000ffff067224 */ /* 0x002fe200078e000c */
[----:B------:R-:W-:Y:S02]  /*62340*/  MOV R7, R13 ;  /* 0x0000000d00077202 */ /* 0x000fe40000000f00 */
[----:B--2---:R-:W-:Y:S01]  /*62350*/  IMAD.X R9, R9, 0x1, R2, P4 ;  /* 0x0000000109097824 */ /* 0x004fe200020e0602 */
        /* <DEDUP_REMOVED lines=56> */
[----:B------:R1:W-:Y:S02]  /*626e0*/  STL [R1+0x1ad4], R12 ;  /* 0x001ad40c01007387 */ /* 0x0003e40000100800 */
[----:B--2---:R-:W-:Y:S02]  /*626f0*/  IMAD.X R9, R9, 0x1, R2, P3 ;  /* 0x0000000109097824 */ /* 0x004fe400018e0602 */
[----:B------:R-:W-:Y:S04]  /*62700*/  STL [R1+0x1ad0], R13 ;  /* 0x001ad00d01007387 */ /* 0x000fe80000100800 */
[----:B------:R3:W-:Y:S04]  /*62710*/  STL [R1+0x1adc], R8 ;  /* 0x001adc0801007387 */ /* 0x0007e80000100800 */
[----:B------:R3:W-:Y:S01]  /*62720*/  LDGSTS.E [R24+0x34a00], [R6.64], P1 ;  /* 0x34a0000006187fae */ /* 0x0007e20008921846 */
[----:B------:R4:W-:Y:S03]  /*62730*/  STL [R1+0x1ad8], R9 ;  /* 0x001ad80901007387 */ /* 0x0009e60000100800 */
[----:B-1----:R-:W2:Y:S01]  /*62740*/  LDL.LU R12, [R1+0x1b60] ;  /* 0x001b6000010c7983 */ /* 0x002ea20000300800 */
[----:B---3--:R-:W-:-:S02]  /*62750*/  IMAD.MOV.U32 R6, RZ, RZ, R8 ;  /* 0x000000ffff067224 */ /* 0x008fc400078e0008 */
[----:B------:R-:W-:Y:S01]  /*62760*/  IMAD.MOV.U32 R7, RZ, RZ, R9 ;  /* 0x000000ffff077224 */ /* 0x000fe200078e0009 */
[----:B------:R-:W3:Y:S01]  /*62770*/  LDL.LU R8, [R1+0x1b64] ;  /* 0x001b640001087983 */ /* 0x000ee20000300800 */
[----:B------:R-:W2:Y:S02]  /*62780*/  LDL.LU R13, [R1+0x1bc8] ;  /* 0x001bc800010d7983 */ /* 0x000ea40000300800 */
[----:B----4-:R-:W4:Y:S01]  /*62790*/  LDL.LU R9, [R1+0x1bcc] ;  /* 0x001bcc0001097983 */ /* 0x010f220000300800 */
        /* <DEDUP_REMOVED lines=9> */
[----:B------:R1:W-:Y:S04]  /*62830*/  STL [R1+0x1b4c], R10 ;  /* 0x001b4c0a01007387 */ /* 0x0003e80000100800 */
[----:B------:R1:W-:Y:S01]  /*62840*/  LDGSTS.E [R24+0x34e00], [R6.64], P1 ;  /* 0x34e0000006187fae */ /* 0x0003e20008921846 */
[----:B------:R1:W-:Y:S03]  /*62850*/  STL [R1+0x1b48], R11 ;  /* 0x001b480b01007387 */ /* 0x0003e60000100800 */
[----:B-1----:R-:W2:Y:S01]  /*62860*/  LDL.LU R19, [R1+0x1bd0] ;  /* 0x001bd00001137983 */ /* 0x002ea20000300800 */
[----:B------:R-:W-:-:S03]  /*62870*/  IMAD.MOV.U32 R6, RZ, RZ, R10 ;  /* 0x000000ffff067224 */ /* 0x000fc600078e000a */
[----:B------:R-:W2:Y:S01]  /*62880*/  LDL.LU R10, [R1+0x1bd4] ;  /* 0x001bd400010a7983 */ /* 0x000ea20000300800 */
[----:B------:R-:W-:Y:S02]  /*62890*/  IMAD.MOV.U32 R7, RZ, RZ, R11 ;  /* 0x000000ffff077224 */ /* 0x000fe400078e000b */
[----:B------:R-:W2:Y:S02]  /*628a0*/  LDL.LU R16, [R1+0x1bd8] ;  /* 0x001bd80001107983 */ /* 0x000ea40000300800 */
        /* <DEDUP_REMOVED lines=15> */
[----:B------:R1:W-:Y:S03]  /*629a0*/  STL [R1+0x1b58], R15 ;  /* 0x001b580f01007387 */ /* 0x0003e60000100800 */
[----:B------:R-:W2:Y:S01]  /*629b0*/  LDL.LU R18, [R1+0x1be0] ;  /* 0x001be00001127983 */ /* 0x000ea20000300800 */
[----:B------:R-:W2:Y:S03]  /*629c0*/  LDL.LU R17, [R1+0x1be4] ;  /* 0x001be40001117983 */ /* 0x000ea60000300800 */
[----:B------:R1:W-:Y:S01]  /*629d0*/  LDGSTS.E [R24+0x36a00], [R6.64], P2 ;  /* 0x36a0000006187fae */ /* 0x0003e20009121846 */
[----:B------:R-:W-:-:S04]  /*629e0*/  ISETP.GT.AND P1, PT, R4, 0x71, PT ;  /* 0x000000710400780c */ /* 0x000fc80003f24270 */
[----:B------:R-:W-:Y:S01]  /*629f0*/  SEL R5, RZ, 0x4, !P1 ;  /* 0x00000004ff057807 */ /* 0x000fe20004800000 */
[----:B-1----:R-:W-:Y:S02]  /*62a00*/  IMAD.MOV.U32 R7, RZ, RZ, R15 ;  /* 0x000000ffff077224 */ /* 0x002fe400078e000f */
[----:B------:R-:W-:Y:S01]  /*62a10*/  IMAD.MOV.U32 R6, RZ, RZ, R14 ;  /* 0x000000ffff067224 */ /* 0x000fe200078e000e */
[----:B------:R-:W2:Y:S01]  /*62a20*/  LDL.LU R15, [R1+0x1c48] ;  /* 0x001c4800010f7983 */ /* 0x000ea20000300800 */
[----:B------:R-:W2:Y:S01]  /*62a30*/  LDL.LU R14, [R1+0x1c4c] ;  /* 0x001c4c00010e7983 */ /* 0x000ea20000300800 */
[----:B------:R-:W-:Y:S02]  /*62a40*/  SEL R5, R5, RZ, !P0 ;  /* 0x000000ff05057207 */ /* 0x000fe40004000000 */
[----:B------:R1:W-:Y:S02]  /*62a50*/  LDGSTS.E [R24+0x36c00], [R6.64], P2 ;  /* 0x36c0000006187fae */ /* 0x0003e40009121846 */
[----:B------:R-:W-:-:S02]  /*62a60*/  ISETP.NE.U32.AND P1, PT, R5, RZ, PT ;  /* 0x000000ff0500720c */ /* 0x000fc40003f25070 */
[-C--:B---3--:R-:W-:Y:S02]  /*62a70*/  IADD3 R8, P3, R8, R25.reuse, RZ ;  /* 0x0000001908087210 */ /* 0x088fe40007f7e0ff */
[----:B----4-:R-:W-:Y:S02]  /*62a80*/  IADD3 R9, P4, R9, R25, RZ ;  /* 0x0000001909097210 */ /* 0x010fe40007f9e0ff */
[----:B--2---:R-:W-:Y:S01]  /*62a90*/  IADD3.X R12, R12, R2, RZ, P3, !PT ;  /* 0x000000020c0c7210 */ /* 0x004fe20001ffe4ff */
[----:B-1----:R-:W-:-:S03]  /*62aa0*/  IMAD.MOV.U32 R6, RZ, RZ, R8 ;  /* 0x000000ffff067224 */ /* 0x002fc600078e0008 */
[----:B------:R-:W-:Y:S01]  /*62ab0*/  MOV R7, R12 ;  /* 0x0000000c00077202 */ /* 0x000fe20000000f00 */
[----:B------:R-:W-:Y:S01]  /*62ac0*/  IMAD.X R13, R13, 0x1, R2, P4 ;  /* 0x000000010d0d7824 */ /* 0x000fe200020e0602 */
[----:B------:R-:W-:Y:S01]  /*62ad0*/  STL [R1+0x1b64], R8 ;  /* 0x001b640801007387 */ /* 0x000fe20000100800 */
[----:B------:R1:W-:Y:S02]  /*62ae0*/  STL [R1+0x1b60], R12 ;  /* 0x001b600c01007387 */ /* 0x0003e40000100800 */
[----:B------:R-:W-:Y:S01]  /*62af0*/  STL [R1+0x1bcc], R9 ;  /* 0x001bcc0901007387 */ /* 0x000fe20000100800 */
[----:B------:R2:W-:Y:S04]  /*62b00*/  LDGSTS.E [R24+0x36e00], [R6.64], P2 ;  /* 0x36e0000006187fae */ /* 0x0005e80009121846 */
[----:B-1----:R-:W3:Y:S01]  /*62b10*/  LDL.LU R12, [R1+0x1c54] ;  /* 0x001c5400010c7983 */ /* 0x002ee20000300800 */
[----:B------:R1:W-:Y:S02]  /*62b20*/  STL [R1+0x1bc8], R13 ;  /* 0x001bc80d01007387 */ /* 0x0003e40000100800 */
[----:B------:R-:W4:Y:S02]  /*62b30*/  LDL.LU R8, [R1+0x1c5c] ;  /* 0x001c5c0001087983 */ /* 0x000f240000300800 */
[----:B--2---:R-:W-:-:S02]  /*62b40*/  IMAD.MOV.U32 R6, RZ, RZ, R9 ;  /* 0x000000ffff067224 */ /* 0x004fc400078e0009 */
[----:B------:R-:W-:-:S05]  /*62b50*/  IMAD.MOV.U32 R7, RZ, RZ, R13 ;  /* 0x000000ffff077224 */ /* 0x000fca00078e000d */
[----:B------:R2:W-:Y:S04]  /*62b60*/  LDGSTS.E [R24+0x38800], [R6.64], P1 ;  /* 0x3880000006187fae */ /* 0x0005e80008921846 */
[----:B-1----:R-:W4:Y:S01]  /*62b70*/  LDL.LU R13, [R1+0x1c50] ;  /* 0x001c5000010d7983 */ /* 0x002f220000300800 */
[----:B------:R-:W4:Y:S01]  /*62b80*/  LDL.LU R9, [R1+0x1c58] ;  /* 0x001c580001097983 */ /* 0x000f220000300800 */
[-C--:B------:R-:W-:Y:S02]  /*62b90*/  IADD3 R10, P2, R10, R25.reuse, RZ ;  /* 0x000000190a0a7210 */ /* 0x080fe40007f5e0ff */
[----:B------:R-:W-:Y:S02]  /*62ba0*/  IADD3 R11, P3, R11, R25, RZ ;  /* 0x000000190b0b7210 */ /* 0x000fe40007f7e0ff */
[----:B------:R-:W-:Y:S01]  /*62bb0*/  IADD3.X R19, R19, R2, RZ, P2, !PT ;  /* 0x0000000213137210 */ /* 0x000fe200017fe4ff */
[----:B------:R1:W-:Y:S01]  /*62bc0*/  STL [R1+0x1bd4], R10 ;  /* 0x001bd40a01007387 */ /* 0x0003e20000100800 */
[----:B--2---:R-:W-:-:S02]  /*62bd0*/  IMAD.MOV.U32 R6, RZ, RZ, R10 ;  /* 0x000000ffff067224 */ /* 0x004fc400078e000a */
[----:B------:R-:W-:Y:S01]  /*62be0*/  MOV R7, R19 ;  /* 0x0000001300077202 */ /* 0x000fe20000000f00 */
[----:B------:R-:W-:Y:S01]  /*62bf0*/  IMAD.X R16, R16, 0x1, R2, P3 ;  /* 0x0000000110107824 */ /* 0x000fe200018e0602 */
[----:B------:R-:W-:Y:S01]  /*62c00*/  STL [R1+0x1bd0], R19 ;  /* 0x001bd01301007387 */ /* 0x000fe20000100800 */
[----:B------:R2:W-:Y:S03]  /*62c10*/  STL [R1+0x1bdc], R11 ;  /* 0x001bdc0b01007387 */ /* 0x0005e60000100800 */
[----:B------:R2:W-:Y:S04]  /*62c20*/  LDGSTS.E [R24+0x38a00], [R6.64], P1 ;  /* 0x38a0000006187fae */ /* 0x0005e80008921846 */
[----:B-1----:R-:W4:Y:S01]  /*62c30*/  LDL.LU R10, [R1+0x1c64] ;  /* 0x001c6400010a7983 */ /* 0x002f220000300800 */
[----:B------:R1:W-:Y:S02]  /*62c40*/  STL [R1+0x1bd8], R16 ;  /* 0x001bd81001007387 */ /* 0x0003e40000100800 */
[----:B--2---:R-:W-:-:S02]  /*62c50*/  IMAD.MOV.U32 R6, RZ, RZ, R11 ;  /* 0x000000ffff067224 */ /* 0x004fc400078e000b */
[----:B------:R-:W2:Y:S01]  /*62c60*/  LDL.LU R11, [R1+0x1c60] ;  /* 0x001c6000010b7983 */ /* 0x000ea20000300800 */
[----:B------:R-:W-:Y:S01]  /*62c70*/  ISETP.GT.AND P2, PT, R4, 0x75, PT ;  /* 0x000000750400780c */ /* 0x000fe20003f44270 */
[----:B------:R-:W-:Y:S02]  /*62c80*/  IMAD.MOV.U32 R7, RZ, RZ, R16 ;  /* 0x000000ffff077224 */ /* 0x000fe400078e0010 */
[----:B------:R-:W2:Y:S01]  /*62c90*/  LDL.LU R20, [R1+0x1ccc] ;  /* 0x001ccc0001147983 */ /* 0x000ea20000300800 */
[----:B-1----:R-:W2:Y:S01]  /*62ca0*/  LDL.LU R16, [R1+0x1cd4] ;  /* 0x001cd40001107983 */ /* 0x002ea20000300800 */
[----:B------:R-:W-:-:S03]  /*62cb0*/  SEL R5, RZ, 0x4, !P2 ;  /* 0x00000004ff057807 */ /* 0x000fc60005000000 */
[----:B------:R1:W-:Y:S01]  /*62cc0*/  LDGSTS.E [R24+0x38c00], [R6.64], P1 ;  /* 0x38c0000006187fae */ /* 0x0003e20008921846 */
[----:B------:R-:W-:Y:S02]  /*62cd0*/  SEL R5, R5, RZ, !P0 ;  /* 0x000000ff05057207 */ /* 0x000fe40004000000 */
[----:B------:R-:W-:-:S04]  /*62ce0*/  IADD3 R17, P3, R17, R25, RZ ;  /* 0x0000001911117210 */ /* 0x000fc80007f7e0ff */
[----:B------:R-:W-:Y:S01]  /*62cf0*/  IADD3.X R18, R18, R2, RZ, P3, !PT ;  /* 0x0000000212127210 */ /* 0x000fe20001ffe4ff */
[----:B------:R-:W-:Y:S04]  /*62d00*/  STL [R1+0x1be4], R17 ;  /* 0x001be41101007387 */ /* 0x000fe80000100800 */
[----:B------:R-:W-:Y:S01]  /*62d10*/  STL [R1+0x1be0], R18 ;  /* 0x001be01201007387 */ /* 0x000fe20000100800 */
[----:B------:R-:W-:Y:S02]  /*62d20*/  IADD3 R14, P4, R14, R25, RZ ;  /* 0x000000190e0e7210 */ /* 0x000fe40007f9e0ff */
[----:B------:R-:W-:-:S03]  /*62d30*/  ISETP.NE.U32.AND P2, PT, R5, RZ, PT ;  /* 0x000000ff0500720c */ /* 0x000fc60003f45070 */
[----:B------:R-:W-:Y:S01]  /*62d40*/  STL [R1+0x1c4c], R14 ;  /* 0x001c4c0e01007387 */ /* 0x000fe20000100800 */
[----:B------:R-:W-:Y:S02]  /*62d50*/  IMAD.X R15, R15, 0x1, R2, P4 ;  /* 0x000000010f0f7824 */ /* 0x000fe400020e0602 */
[----:B------:R-:W2:Y:S02]  /*62d60*/  LDL.LU R22, [R1+0x1cc8] ;  /* 0x001cc80001167983 */ /* 0x000ea40000300800 */
[----:B-1----:R-:W-:Y:S01]  /*62d70*/  IMAD.MOV.U32 R6, RZ, RZ, R17 ;  /* 0x000000ffff067224 */ /* 0x002fe200078e0011 */
[----:B------:R-:W-:Y:S01]  /*62d80*/  MOV R7, R18 ;  /* 0x0000001200077202 */ /* 0x000fe20000000f00 */
[----:B------:R-:W-:Y:S01]  /*62d90*/  STL [R1+0x1c48], R15 ;  /* 0x001c480f01007387 */ /* 0x000fe20000100800 */
[----:B------:R-:W2:Y:S03]  /*62da0*/  LDL.LU R19, [R1+0x1cd0] ;  /* 0x001cd00001137983 */ /* 0x000ea60000300800 */
[----:B------:R1:W-:Y:S02]  /*62db0*/  LDGSTS.E [R24+0x38e00], [R6.64], P1 ;  /* 0x38e0000006187fae */ /* 0x0003e40008921846 */
[----:B-1----:R-:W-:-:S02]  /*62dc0*/  IMAD.MOV.U32 R6, RZ, RZ, R14 ;  /* 0x000000ffff067224 */ /* 0x002fc400078e000e */
[----:B------:R-:W-:-:S05]  /*62dd0*/  IMAD.MOV.U32 R7, RZ, RZ, R15 ;  /* 0x000000ffff077224 */ /* 0x000fca00078e000f */
[----:B------:R1:W-:Y:S01]  /*62de0*/  LDGSTS.E [R24+0x3a800], [R6.64], P2 ;  /* 0x3a80000006187fae */ /* 0x0003e20009121846 */
[-C--:B---3--:R-:W-:Y:S02]  /*62df0*/  IADD3 R12, P1, R12, R25.reuse, RZ ;  /* 0x000000190c0c7210 */ /* 0x088fe40007f3e0ff */
[----:B----4-:R-:W-:-:S03]  /*62e00*/  IADD3 R8, P3, R8, R25, RZ ;  /* 0x0000001908087210 */ /* 0x010fc60007f7e0ff */
[----:B-1----:R-:W-:Y:S01]  /*62e10*/  IMAD.MOV.U32 R6, RZ, RZ, R12 ;  /* 0x000000ffff067224 */ /* 0x002fe200078e000c */
[----:B------:R-:W-:Y:S01]  /*62e20*/  IADD3.X R13, R13, R2, RZ, P1, !PT ;  /* 0x000000020d0d7210 */ /* 0x000fe20000ffe4ff */
[----:B------:R-:W-:-:S03]  /*62e30*/  IMAD.X R9, R9, 0x1, R2, P3 ;  /* 0x0000000109097824 */ /* 0x000fc600018e0602 */
[----:B------:R-:W-:Y:S01]  /*62e40*/  MOV R7, R13 ;  /* 0x0000000d00077202 */ /* 0x000fe20000000f00 */
[----:B------:R-:W-:Y:S01]  /*62e50*/  STL [R1+0x1c54], R12 ;  /* 0x001c540c01007387 */ /* 0x000fe20000100800 */
[----:B------:R-:W-:Y:S02]  /*62e60*/  STL [R1+0x1c50], R13 ;  /* 0x001c500d01007387 */ /* 0x000fe40000100800 */
[----:B------:R-:W-:Y:S01]  /*62e70*/  STL [R1+0x1c5c], R8 ;  /* 0x001c5c0801007387 */ /* 0x000fe20000100800 */
[----:B------:R1:W-:Y:S01]  /*62e80*/  LDGSTS.E [R24+0x3aa00], [R6.64], P2 ;  /* 0x3aa0000006187fae */ /* 0x0003e20009121846 */
[----:B------:R3:W-:Y:S02]  /*62e90*/  STL [R1+0x1c58], R9 ;  /* 0x001c580901007387 */ /* 0x0007e40000100800 */
[----:B-1----:R-:W-:Y:S02]  /*62ea0*/  IMAD.MOV.U32 R6, RZ, RZ, R8 ;  /* 0x000000ffff067224 */ /* 0x002fe400078e0008 */
[----:B------:R-:W-:-:S02]  /*62eb0*/  IMAD.MOV.U32 R7, RZ, RZ, R9 ;  /* 0x000000ffff077224 */ /* 0x000fc400078e0009 */
[----:B---3--:R-:W3:Y:S04]  /*62ec0*/  LDL.LU.64 R8, [R1+0xb18] ;  /* 0x000b180001087983 */ /* 0x008ee80000300a00 */
[----:B------:R1:W-:Y:S01]  /*62ed0*/  LDGSTS.E [R24+0x3ac00], [R6.64], P2 ;  /* 0x3ac0000006187fae */ /* 0x0003e20009121846 */
[----:B------:R-:W-:-:S05]  /*62ee0*/  IADD3 R10, P3, R10, R25, RZ ;  /* 0x000000190a0a7210 */ /* 0x000fca0007f7e0ff */
[----:B------:R-:W-:Y:S01]  /*62ef0*/  STL [R1+0x1c64], R10 ;  /* 0x001c640a01007387 */ /* 0x000fe20000100800 */
[----:B--2---:R-:W-:Y:S01]  /*62f00*/  IADD3.X R11, R11, R2, RZ, P3, !PT ;  /* 0x000000020b0b7210 */ /* 0x004fe20001ffe4ff */
[----:B-1----:R-:W-:-:S04]  /*62f10*/  IMAD.MOV.U32 R6, RZ, RZ, R10 ;  /* 0x000000ffff067224 */ /* 0x002fc800078e000a */
[----:B------:R1:W-:Y:S01]  /*62f20*/  STL [R1+0x1c60], R11 ;  /* 0x001c600b01007387 */ /* 0x0003e20000100800 */
[----:B------:R-:W-:Y:S01]  /*62f30*/  IMAD.MOV.U32 R7, RZ, RZ, R11 ;  /* 0x000000ffff077224 */ /* 0x000fe200078e000b */
[----:B------:R-:W-:Y:S02]  /*62f40*/  ISETP.GT.AND P1, PT, R4, 0x79, PT ;  /* 0x000000790400780c */ /* 0x000fe40003f24270 */
[----:B-1----:R-:W2:Y:S01]  /*62f50*/  LDL.LU.64 R10, [R1+0xb10] ;  /* 0x000b1000010a7983 */ /* 0x002ea20000300a00 */
[----:B------:R-:W4:Y:S02]  /*62f60*/  LDL.LU.64 R12, [R1+0xaa8] ;  /* 0x000aa800010c7983 */ /* 0x000f240000300a00 */
[----:B------:R-:W4:Y:S02]  /*62f70*/  LDL.LU.64 R14, [R1+0xaa0] ;  /* 0x000aa000010e7983 */ /* 0x000f240000300a00 */
[----:B------:R-:W4:Y:S01]  /*62f80*/  LDL.LU.64 R30, [R1+0xa98] ;  /* 0x000a9800011e7983 */ /* 0x000f220000300a00 */
[----:B------:R-:W4:Y:S01]  /*62f90*/  LDL.LU.64 R28, [R1+0xa90] ;  /* 0x000a9000011c7983 */ /* 0x000f220000300a00 */
[----:B------:R-:W4:Y:S02]  /*62fa0*/  LDL.LU R18, [R1+0x1e40] ;  /* 0x001e400001127983 */ /* 0x000f240000300800 */
[----:B------:R-:W4:Y:S01]  /*62fb0*/  LDL.LU R17, [R1+0x1e4c] ;  /* 0x001e4c0001117983 */ /* 0x000f220000300800 */
[----:B------:R-:W-:Y:S01]  /*62fc0*/  SEL R5, RZ, 0x4, !P1 ;  /* 0x00000004ff057807 */ /* 0x000fe20004800000 */
[----:B------:R1:W-:Y:S03]  /*62fd0*/  LDGSTS.E [R24+0x3ae00], [R6.64], P2 ;  /* 0x3ae0000006187fae */ /* 0x0003e60009121846 */
[----:B------:R-:W-:-:S02]  /*62fe0*/  SEL R5, R5, RZ, !P0 ;  /* 0x000000ff05057207 */ /* 0x000fc40004000000 */
[-C--:B------:R-:W-:Y:S02]  /*62ff0*/  IADD3 R20, P2, R20, R25.reuse, RZ ;  /* 0x0000001914147210 */ /* 0x080fe40007f5e0ff */
[----:B------:R-:W-:Y:S02]  /*63000*/  ISETP.NE.U32.AND P1, PT, R5, RZ, PT ;  /* 0x000000ff0500720c */ /* 0x000fe40003f25070 */
[----:B------:R-:W-:Y:S01]  /*63010*/  IADD3 R16, P3, R16, R25, RZ ;  /* 0x0000001910107210 */ /* 0x000fe20007f7e0ff */
[----:B-1----:R-:W-:Y:S01]  /*63020*/  IMAD.MOV.U32 R6, RZ, RZ, R20 ;  /* 0x000000ffff067224 */ /* 0x002fe200078e0014 */
[----:B------:R-:W-:-:S04]  /*63030*/  IADD3.X R22, R22, R2, RZ, P2, !PT ;  /* 0x0000000216167210 */ /* 0x000fc800017fe4ff */
[----:B------:R-:W-:Y:S01]  /*63040*/  MOV R7, R22 ;  /* 0x0000001600077202 */ /* 0x000fe20000000f00 */
[----:B------:R-:W-:Y:S01]  /*63050*/  IMAD.X R19, R19, 0x1, R2, P3 ;  /* 0x0000000113137824 */ /* 0x000fe200018e0602 */
[----:B------:R-:W-:-:S03]  /*63060*/  ISETP.GT.AND P2, PT, R4, 0x7d, PT ;  /* 0x0000007d0400780c */ /* 0x000fc60003f44270 */
[----:B------:R1:W-:Y:S01]  /*63070*/  LDGSTS.E [R24+0x3c800], [R6.64], P1 ;  /* 0x3c80000006187fae */ /* 0x0003e20008921846 */
[----:B------:R-:W-:Y:S01]  /*63080*/  ISETP.GT.AND P3, PT, R4, 0x2, PT ;  /* 0x000000020400780c */ /* 0x000fe20003f64270 */
[----:B-1----:R-:W-:Y:S02]  /*63090*/  IMAD.MOV.U32 R6, RZ, RZ, R16 ;  /* 0x000000ffff067224 */ /* 0x002fe400078e0010 */
[----:B------:R-:W-:-:S05]  /*630a0*/  IMAD.MOV.U32 R7, RZ, RZ, R19 ;  /* 0x000000ffff077224 */ /* 0x000fca00078e0013 */
[----:B------:R1:W-:Y:S01]  /*630b0*/  LDGSTS.E [R24+0x3ca00], [R6.64], P1 ;  /* 0x3ca0000006187fae */ /* 0x0003e20008921846 */
[----:B------:R-:W-:Y:S02]  /*630c0*/  SEL R5, RZ, 0x4, !P3 ;  /* 0x00000004ff057807 */ /* 0x000fe40005800000 */
[----:B-1----:R-:W-:-:S04]  /*630d0*/  SEL R6, RZ, 0x4, !P2 ;  /* 0x00000004ff067807 */ /* 0x002fc80005000000 */
[----:B------:R-:W-:Y:S02]  /*630e0*/  SEL R6, R6, RZ, !P0 ;  /* 0x000000ff06067207 */ /* 0x000fe40004000000 */
[----:B------:R-:W-:Y:S02]  /*630f0*/  SEL R5, R5, RZ, !P0 ;  /* 0x000000ff05057207 */ /* 0x000fe40004000000 */
[----:B------:R-:W-:Y:S02]  /*63100*/  ISETP.NE.U32.AND P3, PT, R6, RZ, PT ;  /* 0x000000ff0600720c */ /* 0x000fe40003f65070 */
[----:B------:R-:W-:Y:S01]  /*63110*/  ISETP.NE.U32.AND P2, PT, R5, RZ, PT ;  /* 0x000000ff0500720c */ /* 0x000fe20003f45070 */
[----:B------:R-:W-:Y:S01]  /*63120*/  STL [R1+0x1ccc], R20 ;  /* 0x001ccc1401007387 */ /* 0x000fe20000100800 */
[----:B------:R1:W-:Y:S02]  /*63130*/  STL [R1+0x1cc8], R22 ;  /* 0x001cc81601007387 */ /* 0x0003e40000100800 */
[----:B------:R2:W-:Y:S02]  /*63140*/  STL [R1+0x1cd4], R16 ;  /* 0x001cd41001007387 */ /* 0x0005e40000100800 */
[----:B------:R2:W-:Y:S01]  /*63150*/  STL [R1+0x1cd0], R19 ;  /* 0x001cd01301007387 */ /* 0x0005e20000100800 */
[----:B------:R-:W4:Y:S01]  /*63160*/  LDL.LU R27, [R1+0x1e38] ;  /* 0x001e3800011b7983 */ /* 0x000f220000300800 */
[----:B------:R-:W4:Y:S03]  /*63170*/  LDL.LU R26, [R1+0x1e44] ;  /* 0x001e4400011a7983 */ /* 0x000f260000300800 */
[----:B-1----:R-:W4:Y:S01]  /*63180*/  LDL.LU R22, [R1+0x1e30] ;  /* 0x001e300001167983 */ /* 0x002f220000300800 */
[----:B------:R-:W4:Y:S01]  /*63190*/  LDL.LU R20, [R1+0x1e3c] ;  /* 0x001e3c0001147983 */ /* 0x000f220000300800 */
[----:B---3--:R-:W-:-:S04]  /*631a0*/  IADD3 R6, P4, R8, R25, RZ ;  /* 0x0000001908067210 */ /* 0x008fc80007f9e0ff */
[----:B------:R-:W-:Y:S02]  /*631b0*/  IADD3.X R5, R9, R2, RZ, P4, !PT ;  /* 0x0000000209057210 */ /* 0x000fe400027fe4ff */
[----:B--2---:R-:W-:-:S05]  /*631c0*/  IADD3 R8, P4, R10, R25, RZ ;  /* 0x000000190a087210 */ /* 0x004fca0007f9e0ff */
[----:B------:R-:W-:Y:S01]  /*631d0*/  IMAD.X R7, R11, 0x1, R2, P4 ;  /* 0x000000010b077824 */ /* 0x000fe200020e0602 */
[----:B----4-:R-:W-:-:S05]  /*631e0*/  IADD3 R10, P4, R12, R25, RZ ;  /* 0x000000190c0a7210 */ /* 0x010fca0007f9e0ff */
[----:B------:R-:W-:Y:S01]  /*631f0*/  IMAD.X R9, R13, 0x1, R2, P4 ;  /* 0x000000010d097824 */ /* 0x000fe200020e0602 */
[----:B------:R-:W-:-:S04]  /*63200*/  IADD3 R12, P4, R14, R25, RZ ;  /* 0x000000190e0c7210 */ /* 0x000fc80007f9e0ff */
[----:B------:R-:W-:Y:S01]  /*63210*/  IADD3.X R11, R15, R2, RZ, P4, !PT ;  /* 0x000000020f0b7210 */ /* 0x000fe200027fe4ff */
[-C--:B------:R-:W-:Y:S01]  /*63220*/  IADD3 R14, P4, R30, R25.reuse, RZ ;  /* 0x000000191e0e7210 */ /* 0x080fe20007f9e0ff */
[----:B------:R-:W-:-:S04]  /*63230*/  IADD3 R16, P5, R28, R25, RZ ;  /* 0x000000191c107210 */ /* 0x000fc80007fbe0ff */
[----:B------:R-:W-:Y:S01]  /*63240*/  IMAD.X R13, R31, 0x1, R2, P4 ;  /* 0x000000011f0d7824 */ /* 0x000fe200020e0602 */
[----:B------:R-:W-:Y:S01]  /*63250*/  IADD3 R17, P4, R17, R25, RZ ;  /* 0x0000001911117210 */ /* 0x000fe20007f9e0ff */
[----:B------:R-:W-:Y:S02]  /*63260*/  IMAD.MOV.U32 R38, RZ, RZ, R6 ;  /* 0x000000ffff267224 */ /* 0x000fe400078e0006 */
[----:B------:R-:W-:Y:S01]  /*63270*/  IMAD.MOV.U32 R39, RZ, RZ, R5 ;  /* 0x000000ffff277224 */ /* 0x000fe200078e0005 */
[----:B------:R-:W-:Y:S02]  /*63280*/  IADD3.X R18, R18, R2, RZ, P4, !PT ;  /* 0x0000000212127210 */ /* 0x000fe400027fe4ff */
[----:B------:R-:W-:Y:S01]  /*63290*/  MOV R36, R8 ;  /* 0x0000000800247202 */ /* 0x000fe20000000f00 */
[----:B------:R-:W-:Y:S02]  /*632a0*/  IMAD.MOV.U32 R37, RZ, RZ, R7 ;  /* 0x000000ffff257224 */ /* 0x000fe400078e0007 */
[----:B------:R-:W-:-:S02]  /*632b0*/  IMAD.X R15, R29, 0x1, R2, P5 ;  /* 0x000000011d0f7824 */ /* 0x000fc400028e0602 */
[----:B------:R-:W-:Y:S01]  /*632c0*/  IMAD.MOV.U32 R34, RZ, RZ, R10 ;  /* 0x000000ffff227224 */ /* 0x000fe200078e000a */
[----:B------:R-:W-:Y:S01]  /*632d0*/  MOV R35, R9 ;  /* 0x0000000900237202 */ /* 0x000fe20000000f00 */
[----:B------:R-:W-:Y:S01]  /*632e0*/  STL [R1+0x1e4c], R17 ;  /* 0x001e4c1101007387 */ /* 0x000fe20000100800 */
[----:B------:R-:W-:Y:S02]  /*632f0*/  IMAD.MOV.U32 R32, RZ, RZ, R12 ;  /* 0x000000ffff207224 */ /* 0x000fe400078e000c */
[----:B------:R-:W-:Y:S02]  /*63300*/  IMAD.MOV.U32 R33, RZ, RZ, R11 ;  /* 0x000000ffff217224 */ /* 0x000fe400078e000b */
[----:B------:R1:W-:Y:S01]  /*63310*/  STL [R1+0x1e40], R18 ;  /* 0x001e401201007387 */ /* 0x0003e20000100800 */
[----:B------:R-:W-:Y:S01]  /*63320*/  STL.64 [R1+0xb18], R38 ;  /* 0x000b182601007387 */ /* 0x000fe20000100a00 */
[----:B------:R-:W-:Y:S01]  /*63330*/  MOV R30, R14 ;  /* 0x0000000e001e7202 */ /* 0x000fe20000000f00 */
[----:B------:R-:W-:-:S02]  /*63340*/  IMAD.MOV.U32 R31, RZ, RZ, R13 ;  /* 0x000000ffff1f7224 */ /* 0x000fc400078e000d */
[----:B------:R-:W-:Y:S02]  /*63350*/  STL.64 [R1+0xb10], R36 ;  /* 0x000b102401007387 */ /* 0x000fe40000100a00 */
[----:B------:R-:W-:Y:S01]  /*63360*/  IMAD.MOV.U32 R28, RZ, RZ, R16 ;  /* 0x000000ffff1c7224 */ /* 0x000fe200078e0010 */
[----:B------:R-:W-:Y:S01]  /*63370*/  MOV R29, R15 ;  /* 0x0000000f001d7202 */ /* 0x000fe20000000f00 */
[----:B------:R-:W-:Y:S01]  /*63380*/  STL.64 [R1+0xaa8], R34 ;  /* 0x000aa82201007387 */ /* 0x000fe20000100a00 */
[----:B------:R-:W-:Y:S02]  /*63390*/  STL.64 [R1+0xaa0], R32 ;  /* 0x000aa02001007387 */ /* 0x000fe40000100a00 */
[----:B------:R-:W2:Y:S02]  /*633a0*/  LDL.LU R14, [R1+0x1e34] ;  /* 0x001e3400010e7983 */ /* 0x000ea40000300800 */
[----:B------:R-:W-:Y:S01]  /*633b0*/  STL.64 [R1+0xa98], R30 ;  /* 0x000a981e01007387 */ /* 0x000fe20000100a00 */
[----:B------:R-:W3:Y:S01]  /*633c0*/  LDL.LU R10, [R1+0x1dcc] ;  /* 0x001dcc00010a7983 */ /* 0x000ee20000300800 */
[----:B------:R-:W-:Y:S02]  /*633d0*/  STL.64 [R1+0xa90], R28 ;  /* 0x000a901c01007387 */ /* 0x000fe40000100a00 */
[----:B------:R-:W4:Y:S02]  /*633e0*/  LDL.LU R15, [R1+0x1e28] ;  /* 0x001e2800010f7983 */ /* 0x000f240000300800 */
[----:B------:R-:W4:Y:S01]  /*633f0*/  LDL.LU R11, [R1+0x1dc0] ;  /* 0x001dc000010b7983 */ /* 0x000f220000300800 */
[----:B------:R2:W-:Y:S01]  /*63400*/  LDGSTS.E [R24+0x3cc00], [R38.64], P1 ;  /* 0x3cc0000026187fae */ /* 0x0005e20008921846 */
[----:B------:R2:W-:Y:S02]  /*63410*/  LDGSTS.E [R24+0x3ce00], [R36.64], P1 ;  /* 0x3ce0000024187fae */ /* 0x0005e40008921846 */
[----:B------:R2:W-:Y:S02]  /*63420*/  LDGSTS.E [R24+0x3e800], [R34.64], P3 ;  /* 0x3e80000022187fae */ /* 0x0005e40009921846 */
[----:B------:R2:W-:Y:S02]  /*63430*/  LDGSTS.E [R24+0x3ea00], [R32.64], P3 ;  /* 0x3ea0000020187fae */ /* 0x0005e40009921846 */
[----:B------:R-:W-:Y:S01]  /*63440*/  IMAD.MOV.U32 R7, RZ, RZ, R18 ;  /* 0x000000ffff077224 */ /* 0x000fe200078e0012 */
[----:B------:R-:W4:Y:S04]  /*63450*/  LDL.LU R19, [R1+0x1db8] ;  /* 0x001db80001137983 */ /* 0x000f280000300800 */
[----:B------:R2:W-:Y:S01]  /*63460*/  LDGSTS.E [R24+0x3ec00], [R30.64], P3 ;  /* 0x3ec000001e187fae */ /* 0x0005e20009921846 */
[----:B------:R-:W-:-:S02]  /*63470*/  IMAD.MOV.U32 R6, RZ, RZ, R17 ;  /* 0x000000ffff067224 */ /* 0x000fc400078e0011 */
[----:B-1----:R-:W4:Y:S02]  /*63480*/  LDL.LU R18, [R1+0x1dc4] ;  /* 0x001dc40001127983 */ /* 0x002f240000300800 */
[----:B------:R1:W-:Y:S01]  /*63490*/  LDGSTS.E [R24+0x3ee00], [R28.64], P3 ;  /* 0x3ee000001c187fae */ /* 0x0003e20009921846 */
[----:B------:R-:W4:Y:S01]  /*634a0*/  LDL.LU R17, [R1+0x1db0] ;  /* 0x001db00001117983 */ /* 0x000f220000300800 */
[----:B------:R-:W4:Y:S01]  /*634b0*/  LDL.LU R16, [R1+0x1dbc] ;  /* 0x001dbc0001107983 */ /* 0x000f220000300800 */
[----:B------:R-:W-:-:S05]  /*634c0*/  LOP3.LUT R23, R3, 0x40, RZ, 0x3c, !PT ;  /* 0x0000004003177812 */ /* 0x000fca00078e3cff */
[----:B------:R1:W-:Y:S01]  /*634d0*/  LDGSTS.E [R23+0x1000], [R6.64], P2 ;  /* 0x0100000006177fae */ /* 0x0003e20009121846 */
[----:B------:R-:W-:-:S04]  /*634e0*/  IADD3 R26, P1, R26, R25, RZ ;  /* 0x000000191a1a7210 */ /* 0x000fc80007f3e0ff */
[----:B------:R-:W-:Y:S02]  /*634f0*/  IADD3.X R27, R27, R2, RZ, P1, !PT ;  /* 0x000000021b1b7210 */ /* 0x000fe40000ffe4ff */
[----:B------:R-:W-:Y:S01]  /*63500*/  IADD3 R20, P3, R20, R25, RZ ;  /* 0x0000001914147210 */ /* 0x000fe20007f7e0ff */
[----:B------:R-:W-:Y:S02]  /*63510*/  STL [R1+0x1e44], R26 ;  /* 0x001e441a01007387 */ /* 0x000fe40000100800 */
[----:B------:R-:W-:Y:S02]  /*63520*/  STL [R1+0x1e38], R27 ;  /* 0x001e381b01007387 */ /* 0x000fe40000100800 */
[----:B------:R-:W-:Y:S01]  /*63530*/  IMAD.X R22, R22, 0x1, R2, P3 ;  /* 0x0000000116167824 */ /* 0x000fe200018e0602 */
[----:B------:R-:W-:Y:S04]  /*63540*/  STL [R1+0x1e3c], R20 ;  /* 0x001e3c1401007387 */ /* 0x000fe80000100800 */
[----:B------:R-:W-:Y:S01]  /*63550*/  STL [R1+0x1e30], R22 ;  /* 0x001e301601007387 */ /* 0x000fe20000100800 */
[----:B------:R-:W4:Y:S02]  /*63560*/  LDL.LU R13, [R1+0x1da8] ;  /* 0x001da800010d7983 */ /* 0x000f240000300800 */
[----:B------:R-:W4:Y:S02]  /*63570*/  LDL.LU R12, [R1+0x1db4] ;  /* 0x001db400010c7983 */ /* 0x000f240000300800 */
[----:B------:R-:W4:Y:S01]  /*63580*/  LDL.LU R9, [R1+0x1d40] ;  /* 0x001d400001097983 */ /* 0x000f220000300800 */
[----:B------:R-:W4:Y:S01]  /*63590*/  LDL.LU R8, [R1+0x1d4c] ;  /* 0x001d4c0001087983 */ /* 0x000f220000300800 */
[----:B-1----:R-:W-:Y:S01]  /*635a0*/  IMAD.MOV.U32 R6, RZ, RZ, R26 ;  /* 0x000000ffff067224 */ /* 0x002fe200078e001a */
[----:B------:R-:W-:-:S05]  /*635b0*/  MOV R7, R27 ;  /* 0x0000001b00077202 */ /* 0x000fca0000000f00 */
[----:B------:R1:W-:Y:S02]  /*635c0*/  LDGSTS.E [R23+0x1200], [R6.64], P2 ;  /* 0x0120000006177fae */ /* 0x0003e40009121846 */
[----:B-1----:R-:W-:Y:S02]  /*635d0*/  IMAD.MOV.U32 R6, RZ, RZ, R20 ;  /* 0x000000ffff067224 */ /* 0x002fe400078e0014 */
[----:B------:R-:W-:-:S05]  /*635e0*/  IMAD.MOV.U32 R7, RZ, RZ, R22 ;  /* 0x000000ffff077224 */ /* 0x000fca00078e0016 */
[----:B------:R1:W-:Y:S01]  /*635f0*/  LDGSTS.E [R23+0x1400], [R6.64], P2 ;  /* 0x0140000006177fae */ /* 0x0003e20009121846 */
[-C--:B--2---:R-:W-:Y:S02]  /*63600*/  IADD3 R14, P3, R14, R25.reuse, RZ ;  /* 0x000000190e0e7210 */ /* 0x084fe40007f7e0ff */
[----:B---3--:R-:W-:Y:S02]  /*63610*/  IADD3 R10, P4, R10, R25, RZ ;  /* 0x000000190a0a7210 */ /* 0x008fe40007f9e0ff */
[----:B----4-:R-:W-:Y:S01]  /*63620*/  IADD3.X R15, R15, R2, RZ, P3, !PT ;  /* 0x000000020f0f7210 */ /* 0x010fe20001ffe4ff */
[----:B-1----:R-:W-:Y:S02]  /*63630*/  IMAD.MOV.U32 R6, RZ, RZ, R14 ;  /* 0x000000ffff067224 */ /* 0x002fe400078e000e */
[----:B------:R-:W-:Y:S01]  /*63640*/  IMAD.X R11, R11, 0x1, R2, P4 ;  /* 0x000000010b0b7824 */ /* 0x000fe200020e0602 */
[----:B------:R-:W-:Y:S01]  /*63650*/  MOV R7, R15 ;  /* 0x0000000f00077202 */ /* 0x000fe20000000f00 */
[----:B------:R-:W-:Y:S01]  /*63660*/  STL [R1+0x1e34], R14 ;  /* 0x001e340e01007387 */ /* 0x000fe20000100800 */
[----:B------:R1:W-:Y:S02]  /*63670*/  STL [R1+0x1e28], R15 ;  /* 0x001e280f01007387 */ /* 0x0003e40000100800 */
[----:B------:R-:W-:Y:S02]  /*63680*/  STL [R1+0x1dcc], R10 ;  /* 0x001dcc0a01007387 */ /* 0x000fe40000100800 */
[----:B------:R2:W-:Y:S01]  /*63690*/  STL [R1+0x1dc0], R11 ;  /* 0x001dc00b01007387 */ /* 0x0005e20000100800 */
[----:B------:R3:W-:Y:S04]  /*636a0*/  LDGSTS.E [R23+0x1600], [R6.64], P2 ;  /* 0x0160000006177fae */ /* 0x0007e80009121846 */
[----:B-1----:R-:W4:Y:S01]  /*636b0*/  LDL.LU R15, [R1+0x1d38] ;  /* 0x001d3800010f7983 */ /* 0x002f220000300800 */
[----:B------:R-:W4:Y:S02]  /*636c0*/  LDL.LU R14, [R1+0x1d44] ;  /* 0x001d4400010e7983 */ /* 0x000f240000300800 */
[----:B---3--:R-:W-:-:S02]  /*636d0*/  IMAD.MOV.U32 R7, RZ, RZ, R11 ;  /* 0x000000ffff077224 */ /* 0x008fc400078e000b */
[----:B------:R-:W-:Y:S01]  /*636e0*/  IMAD.MOV.U32 R6, RZ, RZ, R10 ;  /* 0x000000ffff067224 */ /* 0x000fe200078e000a */
[----:B--2---:R-:W2:Y:S01]  /*636f0*/  LDL.LU R11, [R1+0x1d30] ;  /* 0x001d3000010b7983 */ /* 0x004ea20000300800 */
[----:B------:R-:W3:Y:S01]  /*63700*/  LDL.LU R10, [R1+0x1d3c] ;  /* 0x001d3c00010a7983 */ /* 0x000ee20000300800 */
[----:B------:R-:W-:-:S04]  /*63710*/  ISETP.GT.AND P1, PT, R4, 0x6, PT ;  /* 0x000000060400780c */ /* 0x000fc80003f24270 */
[----:B------:R-:W-:-:S04]  /*63720*/  SEL R5, RZ, 0x4, !P1 ;  /* 0x00000004ff057807 */ /* 0x000fc80004800000 */
[----:B------:R-:W-:-:S04]  /*63730*/  SEL R5, R5, RZ, !P0 ;  /* 0x000000ff05057207 */ /* 0x000fc80004000000 */
[----:B------:R-:W-:Y:S02]  /*63740*/  ISETP.NE.U32.AND P1, PT, R5, RZ, PT ;  /* 0x000000ff0500720c */ /* 0x000fe40003f25070 */
[-C--:B------:R-:W-:Y:S02]  /*63750*/  IADD3 R18, P2, R18, R25.reuse, RZ ;  /* 0x0000001912127210 */ /* 0x080fe40007f5e0ff */
[----:B------:R-:W-:Y:S02]  /*63760*/  IADD3 R16, P3, R16, R25, RZ ;  /* 0x0000001910107210 */ /* 0x000fe40007f7e0ff */
[----:B------:R-:W-:-:S03]  /*63770*/  IADD3.X R19, R19, R2, RZ, P2, !PT ;  /* 0x0000000213137210 */ /* 0x000fc600017fe4ff */
[----:B------:R-:W-:Y:S01]  /*63780*/  IMAD.X R17, R17, 0x1, R2, P3 ;  /* 0x0000000111117824 */ /* 0x000fe200018e0602 */
[----:B------:R-:W-:Y:S01]  /*63790*/  STL [R1+0x1dc4], R18 ;  /* 0x001dc41201007387 */ /* 0x000fe20000100800 */
[----:B------:R1:W-:Y:S03]  /*637a0*/  STL [R1+0x1db8], R19 ;  /* 0x001db81301007387 */ /* 0x0003e60000100800 */
[----:B------:R1:W-:Y:S01]  /*637b0*/  LDGSTS.E [R23+0x3000], [R6.64], P1 ;  /* 0x0300000006177fae */ /* 0x0003e20008921846 */
[----:B------:R-:W-:Y:S02]  /*637c0*/  STL [R1+0x1dbc], R16 ;  /* 0x001dbc1001007387 */ /* 0x000fe40000100800 */
[----:B------:R1:W-:Y:S01]  /*637d0*/  STL [R1+0x1db0], R17 ;  /* 0x001db01101007387 */ /* 0x0003e20000100800 */
[----:B------:R-:W-:Y:S01]  /*637e0*/  IADD3 R12, P3, R12, R25, RZ ;  /* 0x000000190c0c7210 */ /* 0x000fe20007f7e0ff */
[----:B-1----:R-:W-:Y:S01]  /*637f0*/  IMAD.MOV.U32 R6, RZ, RZ, R18 ;  /* 0x000000ffff067224 */ /* 0x002fe200078e0012 */
[----:B------:R-:W-:-:S02]  /*63800*/  MOV R7, R19 ;  /* 0x0000001300077202 */ /* 0x000fc40000000f00 */
[----:B------:R-:W2:Y:S04]  /*63810*/  LDL.LU R19, [R1+0x1d28] ;  /* 0x001d280001137983 */ /* 0x000ea80000300800 */
[----:B------:R1:W-:Y:S01]  /*63820*/  LDGSTS.E [R23+0x3200], [R6.64], P1 ;  /* 0x0320000006177fae */ /* 0x0003e20008921846 */
[----:B------:R-:W2:Y:S01]  /*63830*/  LDL.LU R18, [R1+0x1d34] ;  /* 0x001d340001127983 */ /* 0x000ea20000300800 */
[----:B------:R-:W-:Y:S02]  /*63840*/  IADD3 R8, P4, R8, R25, RZ ;  /* 0x0000001908087210 */ /* 0x000fe40007f9e0ff */
[----:B------:R-:W-:Y:S01]  /*63850*/  IADD3.X R13, R13, R2, RZ, P3, !PT ;  /* 0x000000020d0d7210 */ /* 0x000fe20001ffe4ff */
[----:B-1----:R-:W-:Y:S02]  /*63860*/  IMAD.MOV.U32 R7, RZ, RZ, R17 ;  /* 0x000000ffff077224 */ /* 0x002fe400078e0011 */
[----:B------:R-:W-:Y:S01]  /*63870*/  IMAD.MOV.U32 R6, RZ, RZ, R16 ;  /* 0x000000ffff067224 */ /* 0x000fe200078e0010 */
[----:B------:R-:W2:Y:S01]  /*63880*/  LDL.LU R17, [R1+0xf68] ;  /* 0x000f680001117983 */ /* 0x000ea20000300800 */
[----:B------:R-:W2:Y:S02]  /*63890*/  LDL.LU R16, [R1+0xf6c] ;  /* 0x000f6c0001107983 */ /* 0x000ea40000300800 */
[----:B------:R-:W-:Y:S01]  /*638a0*/  IMAD.X R9, R9, 0x1, R2, P4 ;  /* 0x0000000109097824 */ /* 0x000fe200020e0602 */
[----:B------:R1:W-:Y:S01]  /*638b0*/  LDGSTS.E [R23+0x3400], [R6.64], P1 ;  /* 0x0340000006177fae */ /* 0x0003e20008921846 */
[----:B------:R-:W-:Y:S01]  /*638c0*/  ISETP.GT.AND P2, PT, R4, 0xa, PT ;  /* 0x0000000a0400780c */ /* 0x000fe20003f44270 */
[----:B------:R-:W-:Y:S02]  /*638d0*/  STL [R1+0x1db4], R12 ;  /* 0x001db40c01007387 */ /* 0x000fe40000100800 */
[----:B------:R1:W-:Y:S01]  /*638e0*/  STL [R1+0x1da8], R13 ;  /* 0x001da80d01007387 */ /* 0x0003e20000100800 */
[----:B------:R-:W-:Y:S01]  /*638f0*/  STL [R1+0x1d4c], R8 ;  /* 0x001d4c0801007387 */ /* 0x000fe20000100800 */
[----:B------:R1:W-:Y:S01]  /*63900*/  STL [R1+0x1d40], R9 ;  /* 0x001d400901007387 */ /* 0x0003e20000100800 */
[----:B------:R-:W-:Y:S01]  /*63910*/  SEL R5, RZ, 0x4, !P2 ;  /* 0x00000004ff057807 */ /* 0x000fe20005000000 */
[----:B-1----:R-:W-:Y:S01]  /*63920*/  IMAD.MOV.U32 R6, RZ, RZ, R12 ;  /* 0x000000ffff067224 */ /* 0x002fe200078e000c */
[----:B------:R-:W-:-:S02]  /*63930*/  MOV R7, R13 ;  /* 0x0000000d00077202 */ /* 0x000fc40000000f00 */
[----:B------:R-:W2:Y:S04]  /*63940*/  LDL.LU R13, [R1+0xf70] ;  /* 0x000f7000010d7983 */ /* 0x000ea80000300800 */
[----:B------:R1:W-:Y:S01]  /*63950*/  LDGSTS.E [R23+0x3600], [R6.64], P1 ;  /* 0x0360000006177fae */ /* 0x0003e20008921846 */
[----:B------:R-:W2:Y:S01]  /*63960*/  LDL.LU R12, [R1+0xf74] ;  /* 0x000f7400010c7983 */ /* 0x000ea20000300800 */
[----:B------:R-:W-:Y:S01]  /*63970*/  SEL R5, R5, RZ, !P0 ;  /* 0x000000ff05057207 */ /* 0x000fe20004000000 */
[----:B-1----:R-:W-:Y:S02]  /*63980*/  IMAD.MOV.U32 R7, RZ, RZ, R9 ;  /* 0x000000ffff077224 */ /* 0x002fe400078e0009 */
[----:B------:R-:W-:Y:S01]  /*63990*/  IMAD.MOV.U32 R6, RZ, RZ, R8 ;  /* 0x000000ffff067224 */ /* 0x000fe200078e0008 */
[----:B------:R-:W2:Y:S01]  /*639a0*/  LDL.LU R9, [R1+0xf78] ;  /* 0x000f780001097983 */ /* 0x000ea20000300800 */
[----:B------:R-:W2:Y:S01]  /*639b0*/  LDL.LU R8, [R1+0xf7c] ;  /* 0x000f7c0001087983 */ /* 0x000ea20000300800 */
[----:B------:R-:W-:Y:S11]  /*639c0*/  ISETP.NE.U32.AND P2, PT, R5, RZ, PT ;  /* 0x000000ff0500720c */ /* 0x000ff60003f45070 */
[----:B------:R-:W-:Y:S02]  /*639d0*/  @!UPT UIADD3 URZ, URZ, URZ, URZ ;  /* 0x0000003f3f3ff290 */ /* 0x000fe4000fffe03f */
        /* <DEDUP_REMOVED lines=17> */
[----:B------:R-:W3:Y:S01]  /*63af0*/  LDL.LU R10, [R1+0xfec] ;  /* 0x000fec00010a7983 */ /* 0x000ee20000300800 */
[----:B------:R-:W-:Y:S02]  /*63b00*/  ISETP.GT.AND P1, PT, R4, 0xe, PT ;  /* 0x0000000e0400780c */ /* 0x000fe40003f24270 */
[----:B------:R1:W-:Y:S02]  /*63b10*/  LDGSTS.E [R23+0x5400], [R6.64], P2 ;  /* 0x0540000006177fae */ /* 0x0003e40009121846 */
[----:B------:R-:W-:-:S04]  /*63b20*/  SEL R5, RZ, 0x4, !P1 ;  /* 0x00000004ff057807 */ /* 0x000fc80004800000 */
[----:B------:R-:W-:Y:S02]  /*63b30*/  SEL R5, R5, RZ, !P0 ;  /* 0x000000ff05057207 */ /* 0x000fe40004000000 */
[----:B------:R-:W-:-:S04]  /*63b40*/  IADD3 R18, P3, R18, R25, RZ ;  /* 0x0000001912127210 */ /* 0x000fc80007f7e0ff */
[----:B------:R-:W-:Y:S02]  /*63b50*/  IADD3.X R19, R19, R2, RZ, P3, !PT ;  /* 0x0000000213137210 */ /* 0x000fe40001ffe4ff */
[----:B------:R-:W-:Y:S01]  /*63b60*/  ISETP.NE.U32.AND P1, PT, R5, RZ, PT ;  /* 0x000000ff0500720c */ /* 0x000fe20003f25070 */
[----:B-1----:R-:W-:Y:S01]  /*63b70*/  IMAD.MOV.U32 R6, RZ, RZ, R18 ;  /* 0x000000ffff067224 */ /* 0x002fe200078e0012 */
[----:B------:R-:W-:Y:S01]  /*63b80*/  STL [R1+0x1d34], R18 ;  /* 0x001d341201007387 */ /* 0x000fe20000100800 */
[----:B------:R-:W-:Y:S02]  /*63b90*/  MOV R7, R19 ;  /* 0x0000001300077202 */ /* 0x000fe40000000f00 */
[----:B------:R-:W-:Y:S01]  /*63ba0*/  IADD3 R16, P4, R16, R25, RZ ;  /* 0x0000001910107210 */ /* 0x000fe20007f9e0ff */
[----:B------:R1:W-:Y:S04]  /*63bb0*/  STL [R1+0x1d28], R19 ;  /* 0x001d281301007387 */ /* 0x0003e80000100800 */
[----:B------:R1:W-:Y:S01]  /*63bc0*/  LDGSTS.E [R23+0x5600], [R6.64], P2 ;  /* 0x0560000006177fae */ /* 0x0003e20009121846 */
[----:B------:R-:W-:-:S03]  /*63bd0*/  IMAD.X R17, R17, 0x1, R2, P4 ;  /* 0x0000000111117824 */ /* 0x000fc600020e0602 */
[----:B------:R-:W-:Y:S04]  /*63be0*/  STL [R1+0xf6c], R16 ;  /* 0x000f6c1001007387 */ /* 0x000fe80000100800 */
[----:B------:R1:W-:Y:S02]  /*63bf0*/  STL [R1+0xf68], R17 ;  /* 0x000f681101007387 */ /* 0x0003e40000100800 */
[----:B-1----:R-:W2:Y:S02]  /*63c00*/  LDL.LU R19, [R1+0xff0] ;  /* 0x000ff00001137983 */ /* 0x002ea40000300800 */
[----:B------:R-:W2:Y:S01]  /*63c10*/  LDL.LU R18, [R1+0xff4] ;  /* 0x000ff40001127983 */ /* 0x000ea20000300800 */
[----:B------:R-:W-:Y:S02]  /*63c20*/  IMAD.MOV.U32 R7, RZ, RZ, R17 ;  /* 0x000000ffff077224 */ /* 0x000fe400078e0011 */
[----:B------:R-:W-:Y:S01]  /*63c30*/  IMAD.MOV.U32 R6, RZ, RZ, R16 ;  /* 0x000000ffff067224 */ /* 0x000fe200078e0010 */
[----:B------:R-:W-:Y:S01]  /*63c40*/  IADD3 R12, P2, R12, R25, RZ ;  /* 0x000000190c0c7210 */ /* 0x000fe20007f5e0ff */
[----:B------:R-:W2:Y:S01]  /*63c50*/  LDL.LU R17, [R1+0xff8] ;  /* 0x000ff80001117983 */ /* 0x000ea20000300800 */
[----:B------:R-:W2:Y:S03]  /*63c60*/  LDL.LU R16, [R1+0xffc] ;  /* 0x000ffc0001107983 */ /* 0x000ea60000300800 */
[----:B------:R1:W-:Y:S01]  /*63c70*/  LDGSTS.E [R23+0x7000], [R6.64], P1 ;  /* 0x0700000006177fae */ /* 0x0003e20008921846 */
[----:B------:R-:W-:-:S03]  /*63c80*/  IADD3.X R13, R13, R2, RZ, P2, !PT ;  /* 0x000000020d0d7210 */ /* 0x000fc600017fe4ff */
[----:B------:R-:W-:Y:S01]  /*63c90*/  STL [R1+0xf74], R12 ;  /* 0x000f740c01007387 */ /* 0x000fe20000100800 */
[----:B------:R-:W-:Y:S01]  /*63ca0*/  IADD3 R8, P3, R8, R25, RZ ;  /* 0x0000001908087210 */ /* 0x000fe20007f7e0ff */
[----:B-1----:R-:W-:Y:S01]  /*63cb0*/  IMAD.MOV.U32 R6, RZ, RZ, R12 ;  /* 0x000000ffff067224 */ /* 0x002fe200078e000c */
[----:B------:R-:W-:-:S03]  /*63cc0*/  MOV R7, R13 ;  /* 0x0000000d00077202 */ /* 0x000fc60000000f00 */
        /* <DEDUP_REMOVED lines=37> */
[----:B------:R-:W-:Y:S01]  /*63f20*/  STL [R1+0xff4], R18 ;  /* 0x000ff41201007387 */ /* 0x000fe20000100800 */
[----:B------:R1:W-:Y:S02]  /*63f30*/  STL [R1+0xff0], R19 ;  /* 0x000ff01301007387 */ /* 0x0003e40000100800 */
[----:B------:R-:W-:Y:S02]  /*63f40*/  IMAD.X R17, R17, 0x1, R2, P3 ;  /* 0x0000000111117824 */ /* 0x000fe400018e0602 */
[----:B-1----:R-:W-:Y:S01]  /*63f50*/  IMAD.MOV.U32 R6, RZ, RZ, R18 ;  /* 0x000000ffff067224 */ /* 0x002fe200078e0012 */
[----:B------:R-:W-:Y:S01]  /*63f60*/  MOV R7, R19 ;  /* 0x0000001300077202 */ /* 0x000fe20000000f00 */
[----:B------:R-:W-:Y:S01]  /*63f70*/  STL [R1+0xffc], R16 ;  /* 0x000ffc1001007387 */ /* 0x000fe20000100800 */
[----:B------:R1:W-:Y:S02]  /*63f80*/  STL [R1+0xff8], R17 ;  /* 0x000ff81101007387 */ /* 0x0003e40000100800 */
[----:B------:R-:W2:Y:S02]  /*63f90*/  LDL.LU R19, [R1+0x1080] ;  /* 0x0010800001137983 */ /* 0x000ea40000300800 */
[----:B------:R-:W2:Y:S01]  /*63fa0*/  LDL.LU R18, [R1+0x1084] ;  /* 0x0010840001127983 */ /* 0x000ea20000300800 */
[----:B------:R1:W-:Y:S01]  /*63fb0*/  LDGSTS.E [R23+0x9200], [R6.64], P2 ;  /* 0x0920000006177fae */ /* 0x0003e20009121846 */
[----:B------:R-:W-:Y:S01]  /*63fc0*/  ISETP.GT.AND P1, PT, R4, 0x16, PT ;  /* 0x000000160400780c */ /* 0x000fe20003f24270 */
[----:B-1----:R-:W-:-:S02]  /*63fd0*/  IMAD.MOV.U32 R7, RZ, RZ, R17 ;  /* 0x000000ffff077224 */ /* 0x002fc400078e0011 */
[----:B------:R-:W-:Y:S01]  /*63fe0*/  IMAD.MOV.U32 R6, RZ, RZ, R16 ;  /* 0x000000ffff067224 */ /* 0x000fe200078e0010 */
[----:B------:R-:W2:Y:S01]  /*63ff0*/  LDL.LU R17, [R1+0x10e8] ;  /* 0x0010e80001117983 */ /* 0x000ea20000300800 */
[----:B------:R-:W2:Y:S01]  /*64000*/  LDL.LU R16, [R1+0x10ec] ;  /* 0x0010ec0001107983 */ /* 0x000ea20000300800 */
[-C--:B------:R-:W-:Y:S02]  /*64010*/  IADD3 R12, P3, R12, R25.reuse, RZ ;  /* 0x000000190c0c7210 */ /* 0x080fe40007f7e0ff */
[----:B------:R1:W-:Y:S02]  /*64020*/  LDGSTS.E [R23+0x9400], [R6.64], P2 ;  /* 0x0940000006177fae */ /* 0x0003e40009121846 */
[----:B------:R-:W-:Y:S02]  /*64030*/  IADD3.X R13, R13, R2, RZ, P3, !PT ;  /* 0x000000020d0d7210 */ /* 0x000fe40001ffe4ff */
[----:B------:R-:W-:Y:S01]  /*64040*/  IADD3 R8, P4, R8, R25, RZ ;  /* 0x0000001908087210 */ /* 0x000fe20007f9e0ff */
[----:B------:R-:W-:Y:S02]  /*64050*/  STL [R1+0x1004], R12 ;  /* 0x0010040c01007387 */ /* 0x000fe40000100800 */
[----:B------:R1:W-:Y:S02]  /*64060*/  STL [R1+0x1000], R13 ;  /* 0x0010000d01007387 */ /* 0x0003e40000100800 */
[----:B------:R-:W-:-:S02]  /*64070*/  IMAD.X R9, R9, 0x1, R2, P4 ;  /* 0x0000000109097824 */ /* 0x000fc400020e0602 */
[----:B-1----:R-:W-:Y:S01]  /*64080*/  IMAD.MOV.U32 R6, RZ, RZ, R12 ;  /* 0x000000ffff067224 */ /* 0x002fe200078e000c */
[----:B------:R-:W-:Y:S01]  /*64090*/  MOV R7, R13 ;  /* 0x0000000d00077202 */ /* 0x000fe20000000f00 */
[----:B------:R-:W-:Y:S01]  /*640a0*/  STL [R1+0x106c], R8 ;  /* 0x00106c0801007387 */ /* 0x000fe20000100800 */
[----:B------:R1:W-:Y:S01]  /*640b0*/  STL [R1+0x1068], R9 ;  /* 0x0010680901007387 */ /* 0x0003e20000100800 */
[----:B------:R-:W-:Y:S01]  /*640c0*/  SEL R5, RZ, 0x4, !P1 ;  /* 0x00000004ff057807 */ /* 0x000fe20004800000 */
[----:B------:R-:W2:Y:S01]  /*640d0*/  LDL.LU R13, [R1+0x10f0] ;  /* 0x0010f000010d7983 */ /* 0x000ea20000300800 */
[----:B------:R1:W-:Y:S04]  /*640e0*/  LDGSTS.E [R23+0x9600], [R6.64], P2 ;  /* 0x0960000006177fae */ /* 0x0003e80009121846 */
[----:B------:R-:W2:Y:S01]  /*640f0*/  LDL.LU R12, [R1+0x10f4] ;  /* 0x0010f400010c7983 */ /* 0x000ea20000300800 */
[----:B------:R-:W-:Y:S01]  /*64100*/  SEL R5, R5, RZ, !P0 ;  /* 0x000000ff05057207 */ /* 0x000fe20004000000 */
[----:B-1----:R-:W-:-:S02]  /*64110*/  IMAD.MOV.U32 R7, RZ, RZ, R9 ;  /* 0x000000ffff077224 */ /* 0x002fc400078e0009 */
        /* <DEDUP_REMOVED lines=43> */
[----:B------:R-:W2:Y:S01]  /*643d0*/  LDL.LU R17, [R1+0x1178] ;  /* 0x0011780001117983 */ /* 0x000ea20000300800 */
[----:B------:R-:W2:Y:S01]  /*643e0*/  LDL.LU R16, [R1+0x117c] ;  /* 0x00117c0001107983 */ /* 0x000ea20000300800 */
[----:B------:R-:W-:-:S02]  /*643f0*/  IADD3 R12, P1, R12, R25, RZ ;  /* 0x000000190c0c7210 */ /* 0x000fc40007f3e0ff */
[----:B------:R1:W-:Y:S02]  /*64400*/  LDGSTS.E [R23+0xd000], [R6.64], P2 ;  /* 0x0d00000006177fae */ /* 0x0003e40009121846 */
[----:B------:R-:W-:Y:S02]  /*64410*/  IADD3.X R13, R13, R2, RZ, P1, !PT ;  /* 0x000000020d0d7210 */ /* 0x000fe40000ffe4ff */
        /* <DEDUP_REMOVED lines=48> */
[----:B------:R1:W-:Y:S04]  /*64720*/  LDGSTS.E [R23+0xf200], [R6.64], P1 ;  /* 0x0f20000006177fae */ /* 0x0003e80008921846 */
[----:B------:R-:W2:Y:S01]  /*64730*/  LDL.LU R19, [R1+0x1200] ;  /* 0x0012000001137983 */ /* 0x000ea20000300800 */
[----:B------:R-:W2:Y:S01]  /*64740*/  LDL.LU R18, [R1+0x1204] ;  /* 0x0012040001127983 */ /* 0x000ea20000300800 */
[----:B------:R-:W-:Y:S01]  /*64750*/  ISETP.GT.AND P2, PT, R4, 0x22, PT ;  /* 0x000000220400780c */ /* 0x000fe20003f44270 */
[----:B-1----:R-:W-:-:S02]  /*64760*/  IMAD.MOV.U32 R7, RZ, RZ, R17 ;  /* 0x000000ffff077224 */ /* 0x002fc400078e0011 */
[----:B------:R-:W-:Y:S01]  /*64770*/  IMAD.MOV.U32 R6, RZ, RZ, R16 ;  /* 0x000000ffff067224 */ /* 0x000fe200078e0010 */
[----:B------:R-:W2:Y:S01]  /*64780*/  LDL.LU R17, [R1+0x1268] ;  /* 0x0012680001117983 */ /* 0x000ea20000300800 */
[----:B------:R-:W2:Y:S03]  /*64790*/  LDL.LU R16, [R1+0x126c] ;  /* 0x00126c0001107983 */ /* 0x000ea60000300800 */
        /* <DEDUP_REMOVED lines=11> */
[----:B------:R-:W-:Y:S01]  /*64850*/  SEL R5, RZ, 0x4, !P2 ;  /* 0x00000004ff057807 */ /* 0x000fe20005000000 */
[----:B------:R1:W-:Y:S04]  /*64860*/  LDGSTS.E [R23+0xf600], [R6.64], P1 ;  /* 0x0f60000006177fae */ /* 0x0003e80008921846 */
[----:B------:R-:W2:Y:S01]  /*64870*/  LDL.LU R13, [R1+0x1270] ;  /* 0x00127000010d7983 */ /* 0x000ea20000300800 */
        /* <DEDUP_REMOVED lines=29> */
[----:B------:R-:W-:-:S04]  /*64a50*/  SEL R5, R5, RZ, !P0 ;  /* 0x000000ff05057207 */ /* 0x000fc80004000000 */
[----:B------:R-:W-:Y:S02]  /*64a60*/  ISETP.NE.U32.AND P1, PT, R5, RZ, PT ;  /* 0x000000ff0500720c */ /* 0x000fe40003f25070 */
        /* <DEDUP_REMOVED lines=8> */
[----:B------:R-:W-:Y:S04]  /*64af0*/  STL [R1+0x126c], R16 ;  /* 0x00126c1001007387 */ /* 0x000fe80000100800 */
        /* <DEDUP_REMOVED lines=8> */
[-C--:B------:R-:W-:Y:S02]  /*64b80*/  IADD3 R12, P2, R12, R25.reuse, RZ ;  /* 0x000000190c0c7210 */ /* 0x080fe40007f5e0ff */
        /* <DEDUP_REMOVED lines=188> */
[----:B------:R-:W-:Y:S01]  /*65750*/  STL [R1+0x14ec], R8 ;  /* 0x0014ec0801007387 */ /* 0x000fe20000100800 */
[----:B------:R-:W-:-:S02]  /*65760*/  SEL R5, RZ, 0x4, !P2 ;  /* 0x00000004ff057807 */ /* 0x000fc40005000000 */
[----:B------:R1:W-:Y:S04]  /*65770*/  LDGSTS.E [R23+0x1b600], [R6.64], P1 ;  /* 0x1b60000006177fae */ /* 0x0003e80008921846 */
[----:B------:R1:W-:Y:S01]  /*65780*/  STL [R1+0x14e8], R9 ;  /* 0x0014e80901007387 */ /* 0x0003e20000100800 */
[----:B------:R-:W-:-:S03]  /*65790*/  SEL R5, R5, RZ, !P0 ;  /* 0x000000ff05057207 */ /* 0x000fc60004000000 */
[----:B-1----:R-:W2:Y:S01]  /*657a0*/  LDL.LU R13, [R1+0x1570] ;  /* 0x00157000010d7983 */ /* 0x002ea20000300800 */
[----:B------:R-:W2:Y:S02]  /*657b0*/  LDL.LU R12, [R1+0x1574] ;  /* 0x00157400010c7983 */ /* 0x000ea40000300800 */
[----:B------:R-:W-:Y:S02]  /*657c0*/  IMAD.MOV.U32 R7, RZ, RZ, R9 ;  /* 0x000000ffff077224 */ /* 0x000fe400078e0009 */
        /* <DEDUP_REMOVED lines=338> */
[----:B------:R-:W2:Y:S04]  /*66cf0*/  LDL.LU R19, [R1+0x1980] ;  /* 0x0019800001137983 */ /* 0x000ea80000300800 */
[----:B------:R1:W-:Y:S01]  /*66d00*/  LDGSTS.E [R23+0x2d200], [R6.64], P2 ;  /* 0x2d20000006177fae */ /* 0x0003e20009121846 */
[----:B------:R-:W2:Y:S01]  /*66d10*/  LDL.LU R18, [R1+0x1984] ;  /* 0x0019840001127983 */ /* 0x000ea20000300800 */
        /* <DEDUP_REMOVED lines=16> */
[----:B------:R-:W-:Y:S02]  /*66e20*/  SEL R5, RZ, 0x4, !P1 ;  /* 0x00000004ff057807 */ /* 0x000fe40004800000 */
        /* <DEDUP_REMOVED lines=49> */
[----:B------:R-:W2:Y:S03]  /*67140*/  LDL.LU R16, [R1+0x1a7c] ;  /* 0x001a7c0001107983 */ /* 0x000ea60000300800 */
[----:B------:R1:W-:Y:S01]  /*67150*/  LDGSTS.E [R23+0x31000], [R6.64], P2 ;  /* 0x3100000006177fae */ /* 0x0003e20009121846 */
[----:B------:R-:W-:-:S04]  /*67160*/  IADD3 R12, P1, R12, R25, RZ ;  /* 0x000000190c0c7210 */ /* 0x000fc80007f3e0ff */
[----:B------:R-:W-:Y:S01]  /*67170*/  IADD3.X R13, R13, R2, RZ, P1, !PT ;  /* 0x000000020d0d7210 */ /* 0x000fe20000ffe4ff */
        /* <DEDUP_REMOVED lines=32> */
[----:B------:R-:W3:Y:S01]  /*67380*/  LDL.LU R10, [R1+0x1afc] ;  /* 0x001afc00010a7983 */ /* 0x000ee20000300800 */
        /* <DEDUP_REMOVED lines=20> */
[----:B------:R-:W-:Y:S02]  /*674d0*/  IMAD.MOV.U32 R7, RZ, RZ, R17 ;  /* 0x000000ffff077224 */ /* 0x000fe400078e0011 */
[----:B------:R-:W2:Y:S01]  /*674e0*/  LDL.LU R17, [R1+0x1b68] ;  /* 0x001b680001117983 */ /* 0x000ea20000300800 */
[----:B------:R-:W2:Y:S03]  /*674f0*/  LDL.LU R16, [R1+0x1b6c] ;  /* 0x001b6c0001107983 */ /* 0x000ea60000300800 */
[----:B------:R1:W-:Y:S01]  /*67500*/  LDGSTS.E [R23+0x33400], [R6.64], P1 ;  /* 0x3340000006177fae */ /* 0x0003e20008921846 */
[----:B------:R-:W-:-:S04]  /*67510*/  IADD3 R12, P3, R12, R25, RZ ;  /* 0x000000190c0c7210 */ /* 0x000fc80007f7e0ff */
[----:B------:R-:W-:Y:S02]  /*67520*/  IADD3.X R13, R13, R2, RZ, P3, !PT ;  /* 0x000000020d0d7210 */ /* 0x000fe40001ffe4ff */
[----:B------:R-:W-:Y:S01]  /*67530*/  IADD3 R8, P4, R8, R25, RZ ;  /* 0x0000001908087210 */ /* 0x000fe20007f9e0ff */
[----:B-1----:R-:W-:Y:S01]  /*67540*/  IMAD.MOV.U32 R6, RZ, RZ, R12 ;  /* 0x000000ffff067224 */ /* 0x002fe200078e000c */
[----:B------:R-:W-:Y:S02]  /*67550*/  MOV R7, R13 ;  /* 0x0000000d00077202 */ /* 0x000fe40000000f00 */
[----:B------:R-:W-:Y:S01]  /*67560*/  ISETP.GT.AND P2, PT, R4, 0x6a, PT ;  /* 0x0000006a0400780c */ /* 0x000fe20003f44270 */
[----:B------:R-:W-:Y:S01]  /*67570*/  IMAD.X R9, R9, 0x1, R2, P4 ;  /* 0x0000000109097824 */ /* 0x000fe200020e0602 */
[----:B------:R-:W-:Y:S01]  /*67580*/  STL [R1+0x1a84], R12 ;  /* 0x001a840c01007387 */ /* 0x000fe20000100800 */
[----:B------:R1:W-:Y:S02]  /*67590*/  STL [R1+0x1a80], R13 ;  /* 0x001a800d01007387 */ /* 0x0003e40000100800 */
[----:B------:R-:W-:Y:S01]  /*675a0*/  STL [R1+0x1aec], R8 ;  /* 0x001aec0801007387 */ /* 0x000fe20000100800 */
[----:B------:R-:W-:Y:S01]  /*675b0*/  SEL R5, RZ, 0x4, !P2 ;  /* 0x00000004ff057807 */ /* 0x000fe20005000000 */
[----:B------:R1:W-:Y:S04]  /*675c0*/  STL [R1+0x1ae8], R9 ;  /* 0x001ae80901007387 */ /* 0x0003e80000100800 */
[----:B------:R1:W-:Y:S01]  /*675d0*/  LDGSTS.E [R23+0x33600], [R6.64], P1 ;  /* 0x3360000006177fae */ /* 0x0003e20008921846 */
        /* <DEDUP_REMOVED lines=22> */
[----:B---3--:R-:W-:-:S03]  /*67740*/  IMAD.MOV.U32 R6, RZ, RZ, R10 ;  /* 0x000000ffff067224 */ /* 0x008fc600078e000a */
[----:B------:R-:W3:Y:S01]  /*67750*/  LDL.LU R10, [R1+0x1b84] ;  /* 0x001b8400010a7983 */ /* 0x000ee20000300800 */
[----:B------:R-:W-:Y:S02]  /*67760*/  IMAD.MOV.U32 R7, RZ, RZ, R11 ;  /* 0x000000ffff077224 */ /* 0x000fe400078e000b */
[----:B------:R-:W2:Y:S02]  /*67770*/  LDL.LU R15, [R1+0x1be8] ;  /* 0x001be800010f7983 */ /* 0x000ea40000300800 */
[----:B----4-:R-:W4:Y:S01]  /*67780*/  LDL.LU R11, [R1+0x1bec] ;  /* 0x001bec00010b7983 */ /* 0x010f220000300800 */
[----:B------:R1:W-:Y:S01]  /*67790*/  LDGSTS.E [R23+0x35400], [R6.64], P2 ;  /* 0x3540000006177fae */ /* 0x0003e20009121846 */
[----:B------:R-:W-:-:S04]  /*677a0*/  ISETP.GT.AND P1, PT, R4, 0x6e, PT ;  /* 0x0000006e0400780c */ /* 0x000fc80003f24270 */
[----:B------:R-:W-:Y:S02]  /*677b0*/  SEL R5, RZ, 0x4, !P1 ;  /* 0x00000004ff057807 */ /* 0x000fe40004800000 */
        /* <DEDUP_REMOVED lines=8> */
[----:B------:R-:W-:Y:S04]  /*67840*/  STL [R1+0x1b6c], R16 ;  /* 0x001b6c1001007387 */ /* 0x000fe80000100800 */
[----:B------:R1:W-:Y:S01]  /*67850*/  LDGSTS.E [R23+0x35600], [R6.64], P2 ;  /* 0x3560000006177fae */ /* 0x0003e20009121846 */
[----:B------:R1:W-:Y:S02]  /*67860*/  STL [R1+0x1b68], R17 ;  /* 0x001b681101007387 */ /* 0x0003e40000100800 */
[----:B------:R-:W2:Y:S02]  /*67870*/  LDL.LU R22, [R1+0x1bf0] ;  /* 0x001bf00001167983 */ /* 0x000ea40000300800 */
[----:B------:R-:W2:Y:S01]  /*67880*/  LDL.LU R20, [R1+0x1bf4] ;  /* 0x001bf40001147983 */ /* 0x000ea20000300800 */
[----:B------:R-:W-:Y:S01]  /*67890*/  SEL R5, R5, RZ, !P0 ;  /* 0x000000ff05057207 */ /* 0x000fe20004000000 */
[----:B-1----:R-:W2:Y:S01]  /*678a0*/  LDL.LU R19, [R1+0x1bf8] ;  /* 0x001bf80001137983 */ /* 0x002ea20000300800 */
[----:B------:R-:W2:Y:S02]  /*678b0*/  LDL.LU R18, [R1+0x1bfc] ;  /* 0x001bfc0001127983 */ /* 0x000ea40000300800 */
[----:B------:R-:W-:Y:S01]  /*678c0*/  ISETP.NE.U32.AND P1, PT, R5, RZ, PT ;  /* 0x000000ff0500720c */ /* 0x000fe20003f25070 */
[----:B------:R-:W-:-:S02]  /*678d0*/  IMAD.MOV.U32 R7, RZ, RZ, R17 ;  /* 0x000000ffff077224 */ /* 0x000fc400078e0011 */
[----:B------:R-:W-:-:S10]  /*678e0*/  IMAD.MOV.U32 R6, RZ, RZ, R16 ;  /* 0x000000ffff067224 */ /* 0x000fd400078e0010 */
[----:B------:R1:W-:Y:S01]  /*678f0*/  LDGSTS.E [R23+0x37000], [R6.64], P1 ;  /* 0x3700000006177fae */ /* 0x0003e20008921846 */
[----:B------:R-:W-:-:S04]  /*67900*/  IADD3 R12, P2, R12, R25, RZ ;  /* 0x000000190c0c7210 */ /* 0x000fc80007f5e0ff */
[----:B------:R-:W-:Y:S02]  /*67910*/  IADD3.X R13, R13, R2, RZ, P2, !PT ;  /* 0x000000020d0d7210 */ /* 0x000fe400017fe4ff */
[----:B------:R-:W-:Y:S01]  /*67920*/  IADD3 R8, P3, R8, R25, RZ ;  /* 0x0000001908087210 */ /* 0x000fe20007f7e0ff */
[----:B------:R-:W-:Y:S02]  /*67930*/  STL [R1+0x1b74], R12 ;  /* 0x001b740c01007387 */ /* 0x000fe40000100800 */
[----:B------:R1:W-:Y:S02]  /*67940*/  STL [R1+0x1b70], R13 ;  /* 0x001b700d01007387 */ /* 0x0003e40000100800 */
[----:B------:R-:W-:Y:S01]  /*67950*/  IMAD.X R9, R9, 0x1, R2, P3 ;  /* 0x0000000109097824 */ /* 0x000fe200018e0602 */
[----:B------:R-:W-:Y:S04]  /*67960*/  STL [R1+0x1b7c], R8 ;  /* 0x001b7c0801007387 */ /* 0x000fe80000100800 */
[----:B------:R1:W-:Y:S01]  /*67970*/  STL [R1+0x1b78], R9 ;  /* 0x001b780901007387 */ /* 0x0003e20000100800 */
[----:B------:R-:W2:Y:S02]  /*67980*/  LDL.LU R17, [R1+0x1c00] ;  /* 0x001c000001117983 */ /* 0x000ea40000300800 */
[----:B------:R-:W2:Y:S02]  /*67990*/  LDL.LU R16, [R1+0x1c04] ;  /* 0x001c040001107983 */ /* 0x000ea40000300800 */
[----:B-1----:R-:W-:Y:S01]  /*679a0*/  IMAD.MOV.U32 R6, RZ, RZ, R12 ;  /* 0x000000ffff067224 */ /* 0x002fe200078e000c */
[----:B------:R-:W-:-:S02]  /*679b0*/  MOV R7, R13 ;  /* 0x0000000d00077202 */ /* 0x000fc40000000f00 */
[----:B------:R-:W2:Y:S04]  /*679c0*/  LDL.LU R13, [R1+0x1c68] ;  /* 0x001c6800010d7983 */ /* 0x000ea80000300800 */
[----:B------:R1:W-:Y:S01]  /*679d0*/  LDGSTS.E [R23+0x37200], [R6.64], P1 ;  /* 0x3720000006177fae */ /* 0x0003e20008921846 */
[----:B------:R-:W2:Y:S02]  /*679e0*/  LDL.LU R12, [R1+0x1c6c] ;  /* 0x001c6c00010c7983 */ /* 0x000ea40000300800 */
[----:B-1----:R-:W-:Y:S02]  /*679f0*/  IMAD.MOV.U32 R6, RZ, RZ, R8 ;  /* 0x000000ffff067224 */ /* 0x002fe400078e0008 */
[----:B------:R-:W-:Y:S02]  /*67a00*/  IMAD.MOV.U32 R7, RZ, RZ, R9 ;  /* 0x000000ffff077224 */ /* 0x000fe400078e0009 */
[----:B------:R-:W2:Y:S01]  /*67a10*/  LDL.LU R9, [R1+0x1c70] ;  /* 0x001c700001097983 */ /* 0x000ea20000300800 */
[----:B------:R-:W2:Y:S03]  /*67a20*/  LDL.LU R8, [R1+0x1c74] ;  /* 0x001c740001087983 */ /* 0x000ea60000300800 */
[----:B------:R1:W-:Y:S01]  /*67a30*/  LDGSTS.E [R23+0x37400], [R6.64], P1 ;  /* 0x3740000006177fae */ /* 0x0003e20008921846 */
[----:B---3--:R-:W-:-:S02]  /*67a40*/  IADD3 R10, P3, R10, R25, RZ ;  /* 0x000000190a0a7210 */ /* 0x008fc40007f7e0ff */
[----:B----4-:R-:W-:Y:S02]  /*67a50*/  IADD3 R11, P4, R11, R25, RZ ;  /* 0x000000190b0b7210 */ /* 0x010fe40007f9e0ff */
[----:B--2---:R-:W-:Y:S01]  /*67a60*/  IADD3.X R14, R14, R2, RZ, P3, !PT ;  /* 0x000000020e0e7210 */ /* 0x004fe20001ffe4ff */
[----:B------:R2:W-:Y:S01]  /*67a70*/  STL [R1+0x1b84], R10 ;  /* 0x001b840a01007387 */ /* 0x0005e20000100800 */
[----:B-1----:R-:W-:Y:S02]  /*67a80*/  IMAD.MOV.U32 R6, RZ, RZ, R10 ;  /* 0x000000ffff067224 */ /* 0x002fe400078e000a */
[----:B------:R-:W-:Y:S01]  /*67a90*/  IMAD.X R15, R15, 0x1, R2, P4 ;  /* 0x000000010f0f7824 */ /* 0x000fe200020e0602 */
[----:B------:R-:W-:Y:S01]  /*67aa0*/  MOV R7, R14 ;  /* 0x0000000e00077202 */ /* 0x000fe20000000f00 */
[----:B------:R1:W-:Y:S01]  /*67ab0*/  STL [R1+0x1b80], R14 ;  /* 0x001b800e01007387 */ /* 0x0003e20000100800 */
[----:B------:R3:W-:Y:S03]  /*67ac0*/  STL [R1+0x1bec], R11 ;  /* 0x001bec0b01007387 */ /* 0x0007e60000100800 */
[----:B------:R4:W-:Y:S04]  /*67ad0*/  LDGSTS.E [R23+0x37600], [R6.64], P1 ;  /* 0x3760000006177fae */ /* 0x0009e80008921846 */
[----:B--2---:R-:W2:Y:S01]  /*67ae0*/  LDL.LU R10, [R1+0x1c7c] ;  /* 0x001c7c00010a7983 */ /* 0x004ea20000300800 */
[----:B------:R3:W-:Y:S03]  /*67af0*/  STL [R1+0x1be8], R15 ;  /* 0x001be80f01007387 */ /* 0x0007e60000100800 */
[----:B-1----:R-:W2:Y:S01]  /*67b00*/  LDL.LU R14, [R1+0x1c84] ;  /* 0x001c8400010e7983 */ /* 0x002ea20000300800 */
[----:B----4-:R-:W-:-:S03]  /*67b10*/  IMAD.MOV.U32 R6, RZ, RZ, R11 ;  /* 0x000000ffff067224 */ /* 0x010fc600078e000b */
[----:B---3--:R-:W3:Y:S01]  /*67b20*/  LDL.LU R11, [R1+0x1c78] ;  /* 0x001c7800010b7983 */ /* 0x008ee20000300800 */
[----:B------:R-:W-:Y:S02]  /*67b30*/  IMAD.MOV.U32 R7, RZ, RZ, R15 ;  /* 0x000000ffff077224 */ /* 0x000fe400078e000f */
[----:B------:R-:W3:Y:S01]  /*67b40*/  LDL.LU R15, [R1+0x1c80] ;  /* 0x001c8000010f7983 */ /* 0x000ee20000300800 */
        /* <DEDUP_REMOVED lines=8> */
[----:B------:R-:W-:Y:S01]  /*67bd0*/  IMAD.X R19, R19, 0x1, R2, P3 ;  /* 0x0000000113137824 */ /* 0x000fe200018e0602 */
[----:B------:R-:W-:Y:S01]  /*67be0*/  ISETP.GT.AND P1, PT, R4, 0x76, PT ;  /* 0x000000760400780c */ /* 0x000fe20003f24270 */
[----:B-1----:R-:W-:Y:S01]  /*67bf0*/  IMAD.MOV.U32 R6, RZ, RZ, R20 ;  /* 0x000000ffff067224 */ /* 0x002fe200078e0014 */
[----:B------:R-:W-:-:S05]  /*67c00*/  MOV R7, R22 ;  /* 0x0000001600077202 */ /* 0x000fca0000000f00 */
[----:B------:R1:W-:Y:S01]  /*67c10*/  LDGSTS.E [R23+0x39200], [R6.64], P2 ;  /* 0x3920000006177fae */ /* 0x0003e20009121846 */
[----:B------:R-:W-:Y:S01]  /*67c20*/  SEL R5, RZ, 0x4, !P1 ;  /* 0x00000004ff057807 */ /* 0x000fe20004800000 */
[----:B-1----:R-:W-:Y:S02]  /*67c30*/  IMAD.MOV.U32 R6, RZ, RZ, R18 ;  /* 0x000000ffff067224 */ /* 0x002fe400078e0012 */
[----:B------:R-:W-:Y:S01]  /*67c40*/  IMAD.MOV.U32 R7, RZ, RZ, R19 ;  /* 0x000000ffff077224 */ /* 0x000fe200078e0013 */
[----:B------:R-:W-:-:S04]  /*67c50*/  IADD3 R16, P3, R16, R25, RZ ;  /* 0x0000001910107210 */ /* 0x000fc80007f7e0ff */
[----:B------:R1:W-:Y:S01]  /*67c60*/  LDGSTS.E [R23+0x39400], [R6.64], P2 ;  /* 0x3940000006177fae */ /* 0x0003e20009121846 */
[----:B------:R-:W-:Y:S02]  /*67c70*/  IADD3.X R17, R17, R2, RZ, P3, !PT ;  /* 0x0000000211117210 */ /* 0x000fe40001ffe4ff */
[----:B------:R-:W-:Y:S01]  /*67c80*/  SEL R5, R5, RZ, !P0 ;  /* 0x000000ff05057207 */ /* 0x000fe20004000000 */
[----:B-1----:R-:W-:Y:S02]  /*67c90*/  IMAD.MOV.U32 R6, RZ, RZ, R16 ;  /* 0x000000ffff067224 */ /* 0x002fe400078e0010 */
[----:B------:R-:W-:Y:S01]  /*67ca0*/  IMAD.MOV.U32 R7, RZ, RZ, R17 ;  /* 0x000000ffff077224 */ /* 0x000fe200078e0011 */
[----:B------:R-:W-:-:S04]  /*67cb0*/  ISETP.NE.U32.AND P1, PT, R5, RZ, PT ;  /* 0x000000ff0500720c */ /* 0x000fc80003f25070 */
[----:B------:R1:W-:Y:S01]  /*67cc0*/  LDGSTS.E [R23+0x39600], [R6.64], P2 ;  /* 0x3960000006177fae */ /* 0x0003e20009121846 */
[-C--:B------:R-:W-:Y:S02]  /*67cd0*/  IADD3 R12, P2, R12, R25.reuse, RZ ;  /* 0x000000190c0c7210 */ /* 0x080fe40007f5e0ff */
[----:B------:R-:W-:Y:S01]  /*67ce0*/  IADD3 R8, P3, R8, R25, RZ ;  /* 0x0000001908087210 */ /* 0x000fe20007f7e0ff */
[----:B------:R-:W-:Y:S01]  /*67cf0*/  STL [R1+0x1bf4], R20 ;  /* 0x001bf41401007387 */ /* 0x000fe20000100800 */
[----:B------:R-:W-:Y:S01]  /*67d00*/  IADD3.X R13, R13, R2, RZ, P2, !PT ;  /* 0x000000020d0d7210 */ /* 0x000fe200017fe4ff */
[----:B------:R-:W-:Y:S02]  /*67d10*/  STL [R1+0x1bf0], R22 ;  /* 0x001bf01601007387 */ /* 0x000fe40000100800 */
[----:B------:R-:W-:Y:S01]  /*67d20*/  STL [R1+0x1bfc], R18 ;  /* 0x001bfc1201007387 */ /* 0x000fe20000100800 */
[----:B------:R-:W-:Y:S02]  /*67d30*/  STL [R1+0x1bf8], R19 ;  /* 0x001bf81301007387 */ /* 0x000fe40000100800 */
[----:B------:R-:W-:Y:S02]  /*67d40*/  STL [R1+0x1c04], R16 ;  /* 0x001c041001007387 */ /* 0x000fe40000100800 */
[----:B------:R-:W-:-:S02]  /*67d50*/  IMAD.X R9, R9, 0x1, R2, P3 ;  /* 0x0000000109097824 */ /* 0x000fc400018e0602 */
[----:B-1----:R-:W-:Y:S01]  /*67d60*/  IMAD.MOV.U32 R6, RZ, RZ, R12 ;  /* 0x000000ffff067224 */ /* 0x002fe200078e000c */
[----:B------:R-:W-:Y:S01]  /*67d70*/  MOV R7, R13 ;  /* 0x0000000d00077202 */ /* 0x000fe20000000f00 */
[----:B------:R-:W-:Y:S01]  /*67d80*/  STL [R1+0x1c00], R17 ;  /* 0x001c001101007387 */ /* 0x000fe20000100800 */
[----:B------:R-:W-:Y:S02]  /*67d90*/  STL [R1+0x1c6c], R12 ;  /* 0x001c6c0c01007387 */ /* 0x000fe40000100800 */
[----:B------:R-:W-:Y:S02]  /*67da0*/  STL [R1+0x1c68], R13 ;  /* 0x001c680d01007387 */ /* 0x000fe40000100800 */
[----:B------:R-:W-:Y:S01]  /*67db0*/  STL [R1+0x1c74], R8 ;  /* 0x001c740801007387 */ /* 0x000fe20000100800 */
[----:B------:R1:W-:Y:S04]  /*67dc0*/  LDGSTS.E [R23+0x3b000], [R6.64], P1 ;  /* 0x3b00000006177fae */ /* 0x0003e80008921846 */
[----:B------:R1:W-:Y:S02]  /*67dd0*/  STL [R1+0x1c70], R9 ;  /* 0x001c700901007387 */ /* 0x0003e40000100800 */
[----:B-1----:R-:W-:-:S02]  /*67de0*/  IMAD.MOV.U32 R6, RZ, RZ, R8 ;  /* 0x000000ffff067224 */ /* 0x002fc400078e0008 */
[----:B------:R-:W-:Y:S02]  /*67df0*/  IMAD.MOV.U32 R7, RZ, RZ, R9 ;  /* 0x000000ffff077224 */ /* 0x000fe400078e0009 */
[----:B------:R-:W4:Y:S04]  /*67e00*/  LDL.LU.64 R8, [R1+0xb08] ;  /* 0x000b080001087983 */ /* 0x000f280000300a00 */
[----:B------:R1:W-:Y:S01]  /*67e10*/  LDGSTS.E [R23+0x3b200], [R6.64], P1 ;  /* 0x3b20000006177fae */ /* 0x0003e20008921846 */
[-C--:B--2---:R-:W-:Y:S02]  /*67e20*/  IADD3 R10, P2, R10, R25.reuse, RZ ;  /* 0x000000190a0a7210 */ /* 0x084fe40007f5e0ff */
[----:B------:R-:W-:-:S03]  /*67e30*/  IADD3 R14, P3, R14, R25, RZ ;  /* 0x000000190e0e7210 */ /* 0x000fc60007f7e0ff */
[----:B------:R-:W-:Y:S01]  /*67e40*/  STL [R1+0x1c7c], R10 ;  /* 0x001c7c0a01007387 */ /* 0x000fe20000100800 */
[----:B-1----:R-:W-:Y:S01]  /*67e50*/  IMAD.MOV.U32 R6, RZ, RZ, R10 ;  /* 0x000000ffff067224 */ /* 0x002fe200078e000a */
[----:B---3--:R-:W-:Y:S01]  /*67e60*/  IADD3.X R11, R11, R2, RZ, P2, !PT ;  /* 0x000000020b0b7210 */ /* 0x008fe200017fe4ff */
[----:B------:R-:W-:-:S03]  /*67e70*/  IMAD.X R15, R15, 0x1, R2, P3 ;  /* 0x000000010f0f7824 */ /* 0x000fc600018e0602 */
[----:B------:R-:W-:Y:S01]  /*67e80*/  MOV R7, R11 ;  /* 0x0000000b00077202 */ /* 0x000fe20000000f00 */
[----:B------:R1:W-:Y:S01]  /*67e90*/  STL [R1+0x1c78], R11 ;  /* 0x001c780b01007387 */ /* 0x0003e20000100800 */
[----:B------:R-:W-:Y:S03]  /*67ea0*/  STL [R1+0x1c84], R14 ;  /* 0x001c840e01007387 */ /* 0x000fe60000100800 */
[----:B------:R2:W-:Y:S04]  /*67eb0*/  LDGSTS.E [R23+0x3b400], [R6.64], P1 ;  /* 0x3b40000006177fae */ /* 0x0005e80008921846 */
[----:B-1----:R-:W3:Y:S01]  /*67ec0*/  LDL.LU.64 R10, [R1+0xb00] ;  /* 0x000b0000010a7983 */ /* 0x002ee20000300a00 */
[----:B------:R1:W-:Y:S02]  /*67ed0*/  STL [R1+0x1c80], R15 ;  /* 0x001c800f01007387 */ /* 0x0003e40000100800 */
[----:B------:R-:W3:Y:S02]  /*67ee0*/  LDL.LU.64 R12, [R1+0xaf8] ;  /* 0x000af800010c7983 */ /* 0x000ee40000300a00 */
[----:B--2---:R-:W-:-:S02]  /*67ef0*/  IMAD.MOV.U32 R6, RZ, RZ, R14 ;  /* 0x000000ffff067224 */ /* 0x004fc400078e000e */
[----:B------:R-:W-:Y:S02]  /*67f00*/  IMAD.MOV.U32 R7, RZ, RZ, R15 ;  /* 0x000000ffff077224 */ /* 0x000fe400078e000f */
[----:B-1----:R-:W2:Y:S01]  /*67f10*/  LDL.LU.64 R14, [R1+0xaf0] ;  /* 0x000af000010e7983 */ /* 0x002ea20000300a00 */
[----:B------:R-:W2:Y:S02]  /*67f20*/  LDL.LU.64 R16, [R1+0xa88] ;  /* 0x000a880001107983 */ /* 0x000ea40000300a00 */
[----:B------:R-:W2:Y:S02]  /*67f30*/  LDL.LU.64 R18, [R1+0xa80] ;  /* 0x000a800001127983 */ /* 0x000ea40000300a00 */
[----:B------:R-:W2:Y:S01]  /*67f40*/  LDL.LU.64 R34, [R1+0xa78] ;  /* 0x000a780001227983 */ /* 0x000ea20000300a00 */
[----:B------:R-:W2:Y:S01]  /*67f50*/  LDL.LU.64 R32, [R1+0xa70] ;  /* 0x000a700001207983 */ /* 0x000ea20000300a00 */
[----:B------:R-:W2:Y:S02]  /*67f60*/  LDL.LU R31, [R1+0x1e20] ;  /* 0x001e2000011f7983 */ /* 0x000ea40000300800 */
[----:B------:R-:W2:Y:S01]  /*67f70*/  LDL.LU R30, [R1+0x1e2c] ;  /* 0x001e2c00011e7983 */ /* 0x000ea20000300800 */
[----:B------:R1:W-:Y:S01]  /*67f80*/  LDGSTS.E [R23+0x3b600], [R6.64], P1 ;  /* 0x3b60000006177fae */ /* 0x0003e20008921846 */
[----:B------:R-:W-:-:S02]  /*67f90*/  ISETP.GT.AND P1, PT, R4, 0x7a, PT ;  /* 0x0000007a0400780c */ /* 0x000fc40003f24270 */
[C---:B------:R-:W-:Y:S01]  /*67fa0*/  ISETP.GT.AND P3, PT, R4.reuse, 0x3, PT ;  /* 0x000000030400780c */ /* 0x040fe20003f64270 */
[----:B------:R-:W2:Y:S01]  /*67fb0*/  LDL.LU R29, [R1+0x1e18] ;  /* 0x001e1800011d7983 */ /* 0x000ea20000300800 */
[----:B------:R-:W2:Y:S01]  /*67fc0*/  LDL.LU R28, [R1+0x1e24] ;  /* 0x001e2400011c7983 */ /* 0x000ea20000300800 */
[----:B------:R-:W-:Y:S01]  /*67fd0*/  SEL R5, RZ, 0x4, !P1 ;  /* 0x00000004ff057807 */ /* 0x000fe20004800000 */
[----:B------:R-:W-:Y:S02]  /*67fe0*/  ISETP.GT.AND P1, PT, R4, 0x7e, PT ;  /* 0x0000007e0400780c */ /* 0x000fe40003f24270 */
[----:B------:R-:W2:Y:S01]  /*67ff0*/  LDL.LU R27, [R1+0x1e10] ;  /* 0x001e1000011b7983 */ /* 0x000ea20000300800 */
[----:B------:R-:W2:Y:S01]  /*68000*/  LDL.LU R26, [R1+0x1e1c] ;  /* 0x001e1c00011a7983 */ /* 0x000ea20000300800 */
[----:B------:R-:W-:Y:S02]  /*68010*/  SEL R5, R5, RZ, !P0 ;  /* 0x000000ff05057207 */ /* 0x000fe40004000000 */
[----:B-1----:R-:W-:-:S02]  /*68020*/  SEL R6, RZ, 0x4, !P1 ;  /* 0x00000004ff067807 */ /* 0x002fc40004800000 */
[----:B------:R-:W-:Y:S01]  /*68030*/  ISETP.NE.U32.AND P2, PT, R5, RZ, PT ;  /* 0x000000ff0500720c */ /* 0x000fe20003f45070 */
[----:B------:R-:W-:Y:S01]  /*68040*/  SEL R5, RZ, 0x4, !P3 ;  /* 0x00000004ff057807 */ /* 0x000fe20005800000 */
[----:B------:R-:W-:-:S03]  /*68050*/  SEL R6, R6, RZ, !P0 ;  /* 0x000000ff06067207 */ /* 0x000fc60004000000 */
[----:B------:R-:W-:Y:S02]  /*68060*/  SEL R5, R5, RZ, !P0 ;  /* 0x000000ff05057207 */ /* 0x000fe40004000000 */
[----:B------:R-:W-:Y:S02]  /*68070*/  ISETP.NE.U32.AND P3, PT, R6, RZ, PT ;  /* 0x000000ff0600720c */ /* 0x000fe40003f65070 */
[----:B------:R-:W-:Y:S02]  /*68080*/  ISETP.NE.U32.AND P1, PT, R5, RZ, PT ;  /* 0x000000ff0500720c */ /* 0x000fe40003f25070 */
[----:B------:R-:W-:Y:S01]  /*68090*/  MOV R234, R45 ;  /* 0x0000002d00ea7202 */ /* 0x000fe20000000f00 */
[----:B------:R-:W-:Y:S01]  /*680a0*/  IMAD.MOV.U32 R235, RZ, RZ, R44 ;  /* 0x000000ffffeb7224 */ /* 0x000fe200078e002c */
[----:B----4-:R-:W-:-:S04]  /*680b0*/  IADD3 R6, P4, R8, R25, RZ ;  /* 0x0000001908067210 */ /* 0x010fc80007f9e0ff */
[----:B------:R-:W-:Y:S02]  /*680c0*/  IADD3.X R5, R9, R2, RZ, P4, !PT ;  /* 0x0000000209057210 */ /* 0x000fe400027fe4ff */
[----:B------:R-:W-:-:S03]  /*680d0*/  MOV R46, R6 ;  /* 0x00000006002e7202 */ /* 0x000fc60000000f00 */
[----:B------:R-:W-:-:S05]  /*680e0*/  IMAD.MOV.U32 R47, RZ, RZ, R5 ;  /* 0x000000ffff2f7224 */ /* 0x000fca00078e0005 */
[----:B------:R1:W-:Y:S01]  /*680f0*/  LDGSTS.E [R23+0x3d000], [R46.64], P2 ;  /* 0x3d0000002e177fae */ /* 0x0003e20009121846 */
[----:B---3--:R-:W-:-:S05]  /*68100*/  IADD3 R8, P4, R10, R25, RZ ;  /* 0x000000190a087210 */ /* 0x008fca0007f9e0ff */
[----:B------:R-:W-:Y:S01]  /*68110*/  IMAD.X R7, R11, 0x1, R2, P4 ;  /* 0x000000010b077824 */ /* 0x000fe200020e0602 */
[----:B------:R-:W-:-:S05]  /*68120*/  IADD3 R10, P4, R12, R25, RZ ;  /* 0x000000190c0a7210 */ /* 0x000fca0007f9e0ff */
[----:B------:R-:W-:Y:S01]  /*68130*/  IMAD.X R9, R13, 0x1, R2, P4 ;  /* 0x000000010d097824 */ /* 0x000fe200020e0602 */
[----:B--2---:R-:W-:-:S04]  /*68140*/  IADD3 R12, P4, R14, R25, RZ ;  /* 0x000000190e0c7210 */ /* 0x004fc80007f9e0ff */
[----:B------:R-:W-:Y:S01]  /*68150*/  IADD3.X R11, R15, R2, RZ, P4, !PT ;  /* 0x000000020f0b7210 */ /* 0x000fe200027fe4ff */
[----:B------:R-:W-:-:S05]  /*68160*/  IADD3 R14, P4, R16, R25, RZ ;  /* 0x00000019100e7210 */ /* 0x000fca0007f9e0ff */
[----:B------:R-:W-:Y:S01]  /*68170*/  IMAD.X R13, R17, 0x1, R2, P4 ;  /* 0x00000001110d7824 */ /* 0x000fe200020e0602 */
[----:B------:R-:W-:-:S05]  /*68180*/  IADD3 R16, P4, R18, R25, RZ ;  /* 0x0000001912107210 */ /* 0x000fca0007f9e0ff */
[----:B------:R-:W-:Y:S01]  /*68190*/  IMAD.X R15, R19, 0x1, R2, P4 ;  /* 0x00000001130f7824 */ /* 0x000fe200020e0602 */
[----:B------:R-:W-:-:S04]  /*681a0*/  IADD3 R18, P4, R34, R25, RZ ;  /* 0x0000001922127210 */ /* 0x000fc80007f9e0ff */
[----:B------:R-:W-:Y:S01]  /*681b0*/  IADD3.X R17, R35, R2, RZ, P4, !PT ;  /* 0x0000000223117210 */ /* 0x000fe200027fe4ff */
[-C--:B------:R-:W-:Y:S01]  /*681c0*/  IADD3 R30, P4, R30, R25.reuse, RZ ;  /* 0x000000191e1e7210 */ /* 0x080fe20007f9e0ff */
[----:B------:R-:W-:Y:S01]  /*681d0*/  IADD3 R20, P5, R32, R25, RZ ;  /* 0x0000001920147210 */ /* 0x000fe20007fbe0ff */
[----:B------:R-:W-:Y:S01]  /*681e0*/  IMAD.MOV.U32 R44, RZ, RZ, R8 ;  /* 0x000000ffff2c7224 */ /* 0x000fe200078e0008 */
[----:B------:R-:W-:Y:S02]  /*681f0*/  MOV R45, R7 ;  /* 0x00000007002d7202 */ /* 0x000fe40000000f00 */
[--C-:B------:R-:W-:Y:S02]  /*68200*/  IMAD.X R31, R31, 0x1, R2.reuse, P4 ;  /* 0x000000011f1f7824 */ /* 0x100fe400020e0602 */
[----:B------:R-:W-:Y:S02]  /*68210*/  IMAD.X R19, R33, 0x1, R2, P5 ;  /* 0x0000000121137824 */ /* 0x000fe400028e0602 */
[----:B------:R-:W-:-:S02]  /*68220*/  IMAD.MOV.U32 R42, RZ, RZ, R10 ;  /* 0x000000ffff2a7224 */ /* 0x000fc400078e000a */
[----:B------:R-:W-:Y:S01]  /*68230*/  IMAD.MOV.U32 R43, RZ, RZ, R9 ;  /* 0x000000ffff2b7224 */ /* 0x000fe200078e0009 */
[----:B------:R-:W-:Y:S01]  /*68240*/  STL [R1+0x1e2c], R30 ;  /* 0x001e2c1e01007387 */ /* 0x000fe20000100800 */
[----:B------:R-:W-:Y:S01]  /*68250*/  MOV R40, R12 ;  /* 0x0000000c00287202 */ /* 0x000fe20000000f00 */
[----:B------:R-:W-:Y:S02]  /*68260*/  IMAD.MOV.U32 R41, RZ, RZ, R11 ;  /* 0x000000ffff297224 */ /* 0x000fe400078e000b */
[----:B------:R-:W-:Y:S02]  /*68270*/  STL [R1+0x1e20], R31 ;  /* 0x001e201f01007387 */ /* 0x000fe40000100800 */
[----:B------:R-:W-:Y:S01]  /*68280*/  IMAD.MOV.U32 R38, RZ, RZ, R14 ;  /* 0x000000ffff267224 */ /* 0x000fe200078e000e */
[----:B------:R-:W-:Y:S01]  /*68290*/  MOV R39, R13 ;  /* 0x0000000d00277202 */ /* 0x000fe20000000f00 */
[----:B------:R-:W-:Y:S01]  /*682a0*/  STL.64 [R1+0xb08], R46 ;  /* 0x000b082e01007387 */ /* 0x000fe20000100a00 */
[----:B------:R-:W-:-:S02]  /*682b0*/  IMAD.MOV.U32 R36, RZ, RZ, R16 ;  /* 0x000000ffff247224 */ /* 0x000fc400078e0010 */
[----:B------:R-:W-:Y:S02]  /*682c0*/  IMAD.MOV.U32 R37, RZ, RZ, R15 ;  /* 0x000000ffff257224 */ /* 0x000fe400078e000f */
[----:B------:R-:W-:Y:S01]  /*682d0*/  STL.64 [R1+0xb00], R44 ;  /* 0x000b002c01007387 */ /* 0x000fe20000100a00 */
[----:B------:R-:W-:Y:S01]  /*682e0*/  MOV R34, R18 ;  /* 0x0000001200227202 */ /* 0x000fe20000000f00 */
[----:B------:R-:W-:Y:S01]  /*682f0*/  IMAD.MOV.U32 R35, RZ, RZ, R17 ;  /* 0x000000ffff237224 */ /* 0x000fe200078e0011 */
[----:B------:R-:W-:Y:S01]  /*68300*/  STL.64 [R1+0xaf8], R42 ;  /* 0x000af82a01007387 */ /* 0x000fe20000100a00 */
[----:B------:R-:W-:Y:S01]  /*68310*/  IMAD.MOV.U32 R32, RZ, RZ, R20 ;  /* 0x000000ffff207224 */ /* 0x000fe200078e0014 */
[----:B------:R-:W-:Y:S01]  /*68320*/  MOV R33, R19 ;  /* 0x0000001300217202 */ /* 0x000fe20000000f00 */
[----:B------:R-:W-:Y:S01]  /*68330*/  STL.64 [R1+0xaf0], R40 ;  /* 0x000af02801007387 */ /* 0x000fe20000100a00 */
[----:B------:R-:W-:Y:S01]  /*68340*/  STL.64 [R1+0xa88], R38 ;  /* 0x000a882601007387 */ /* 0x000fe20000100a00 */
[----:B------:R-:W-:Y:S02]  /*68350*/  STL.64 [R1+0xa80], R36 ;  /* 0x000a802401007387 */ /* 0x000fe40000100a00 */
[----:B------:R-:W-:Y:S02]  /*68360*/  STL.64 [R1+0xa78], R34 ;  /* 0x000a782201007387 */ /* 0x000fe40000100a00 */
[----:B------:R-:W-:Y:S01]  /*68370*/  STL.64 [R1+0xa70], R32 ;  /* 0x000a702001007387 */ /* 0x000fe20000100a00 */
[----:B------:R-:W2:Y:S01]  /*68380*/  LDL.LU R16, [R1+0x1e14] ;  /* 0x001e140001107983 */ /* 0x000ea20000300800 */
[----:B------:R-:W3:Y:S02]  /*68390*/  LDL.LU R12, [R1+0x1dac] ;  /* 0x001dac00010c7983 */ /* 0x000ee40000300800 */
[----:B------:R-:W4:Y:S02]  /*683a0*/  LDL.LU R17, [R1+0x1e08] ;  /* 0x001e080001117983 */ /* 0x000f240000300800 */
[----:B------:R-:W4:Y:S01]  /*683b0*/  LDL.LU R13, [R1+0x1da0] ;  /* 0x001da000010d7983 */ /* 0x000f220000300800 */
[----:B------:R1:W-:Y:S01]  /*683c0*/  LDGSTS.E [R23+0x3d200], [R44.64], P2 ;  /* 0x3d2000002c177fae */ /* 0x0003e20009121846 */
[----:B------:R1:W-:Y:S02]  /*683d0*/  LDGSTS.E [R23+0x3d400], [R42.64], P2 ;  /* 0x3d4000002a177fae */ /* 0x0003e40009121846 */
[----:B------:R1:W-:Y:S02]  /*683e0*/  LDGSTS.E [R23+0x3d600], [R40.64], P2 ;  /* 0x3d60000028177fae */ /* 0x0003e40009121846 */
[----:B------:R1:W-:Y:S01]  /*683f0*/  LDGSTS.E [R23+0x3f000], [R38.64], P3 ;  /* 0x3f00000026177fae */ /* 0x0003e20009921846 */
[----:B------:R1:W-:Y:S04]  /*68400*/  LDGSTS.E [R23+0x3f200], [R36.64], P3 ;  /* 0x3f20000024177fae */ /* 0x0003e80009921846 */
[----:B------:R-:W4:Y:S01]  /*68410*/  LDL.LU R19, [R1+0x1d98] ;  /* 0x001d980001137983 */ /* 0x000f220000300800 */
[----:B------:R1:W-:Y:S02]  /*68420*/  LDGSTS.E [R23+0x3f400], [R34.64], P3 ;  /* 0x3f40000022177fae */ /* 0x0003e40009921846 */
[----:B------:R-:W4:Y:S02]  /*68430*/  LDL.LU R18, [R1+0x1da4] ;  /* 0x001da40001127983 */ /* 0x000f240000300800 */
[----:B------:R1:W-:Y:S01]  /*68440*/  LDGSTS.E [R23+0x3f600], [R32.64], P3 ;  /* 0x3f60000020177fae */ /* 0x0003e20009921846 */
[----:B------:R-:W4:Y:S01]  /*68450*/  LDL.LU R15, [R1+0x1d90] ;  /* 0x001d9000010f7983 */ /* 0x000f220000300800 */
[-C--:B------:R-:W-:Y:S01]  /*68460*/  IADD3 R28, P2, R28, R25.reuse, RZ ;  /* 0x000000191c1c7210 */ /* 0x080fe20007f5e0ff */
[----:B------:R-:W4:Y:S01]  /*68470*/  LDL.LU R14, [R1+0x1d9c] ;  /* 0x001d9c00010e7983 */ /* 0x000f220000300800 */
[----:B------:R-:W-:-:S02]  /*68480*/  IADD3 R26, P3, R26, R25, RZ ;  /* 0x000000191a1a7210 */ /* 0x000fc40007f7e0ff */
[----:B------:R-:W-:Y:S01]  /*68490*/  IADD3.X R29, R29, R2, RZ, P2, !PT ;  /* 0x000000021d1d7210 */ /* 0x000fe200017fe4ff */
[----:B------:R-:W-:Y:S02]  /*684a0*/  STL [R1+0x1e24], R28 ;  /* 0x001e241c01007387 */ /* 0x000fe40000100800 */
[----:B------:R-:W-:Y:S02]  /*684b0*/  IMAD.X R27, R27, 0x1, R2, P3 ;  /* 0x000000011b1b7824 */ /* 0x000fe400018e0602 */
[----:B------:R-:W-:Y:S01]  /*684c0*/  STL [R1+0x1e18], R29 ;  /* 0x001e181d01007387 */ /* 0x000fe20000100800 */
[----:B------:R-:W-:Y:S02]  /*684d0*/  STL [R1+0x1e1c], R26 ;  /* 0x001e1c1a01007387 */ /* 0x000fe40000100800 */
[----:B------:R-:W-:Y:S02]  /*684e0*/  STL [R1+0x1e10], R27 ;  /* 0x001e101b01007387 */ /* 0x000fe40000100800 */
[----:B------:R-:W4:Y:S01]  /*684f0*/  LDL.LU R11, [R1+0x1d88] ;  /* 0x001d8800010b7983 */ /* 0x000f220000300800 */
[----:B------:R-:W4:Y:S01]  /*68500*/  LDL.LU R10, [R1+0x1d94] ;  /* 0x001d9400010a7983 */ /* 0x000f220000300800 */
[----:B------:R-:W4:Y:S02]  /*68510*/  LDL.LU R9, [R1+0x1d20] ;  /* 0x001d200001097983 */ /* 0x000f240000300800 */
[----:B------:R-:W4:Y:S01]  /*68520*/  LDL.LU R8, [R1+0x1d2c] ;  /* 0x001d2c0001087983 */ /* 0x000f220000300800 */
[----:B------:R-:W-:Y:S01]  /*68530*/  LOP3.LUT R22, R3, 0x60, RZ, 0x3c, !PT ;  /* 0x0000006003167812 */ /* 0x000fe200078e3cff */
[----:B------:R-:W-:-:S02]  /*68540*/  IMAD.MOV.U32 R6, RZ, RZ, R30 ;  /* 0x000000ffff067224 */ /* 0x000fc400078e001e */
[----:B------:R-:W-:-:S05]  /*68550*/  IMAD.MOV.U32 R7, RZ, RZ, R31 ;  /* 0x000000ffff077224 */ /* 0x000fca00078e001f */
[----:B------:R1:W-:Y:S02]  /*68560*/  LDGSTS.E [R22+0x1800], [R6.64], P1 ;  /* 0x0180000006167fae */ /* 0x0003e40008921846 */
        /* <DEDUP_REMOVED lines=11> */
[----:B------:R-:W-:Y:S01]  /*68620*/  STL [R1+0x1e14], R16 ;  /* 0x001e141001007387 */ /* 0x000fe20000100800 */
[----:B------:R-:W-:Y:S01]  /*68630*/  MOV R7, R17 ;  /* 0x0000001100077202 */ /* 0x000fe20000000f00 */
[----:B------:R1:W-:Y:S02]  /*68640*/  STL [R1+0x1e08], R17 ;  /* 0x001e081101007387 */ /* 0x0003e40000100800 */
[----:B------:R-:W-:Y:S01]  /*68650*/  STL [R1+0x1dac], R12 ;  /* 0x001dac0c01007387 */ /* 0x000fe20000100800 */
[----:B------:R2:W-:Y:S04]  /*68660*/  STL [R1+0x1da0], R13 ;  /* 0x001da00d01007387 */ /* 0x0005e80000100800 */
        /* <DEDUP_REMOVED lines=20> */
[-C--:B------:R-:W-:Y:S02]  /*687b0*/  IADD3 R10, P3, R10, R25.reuse, RZ ;  /* 0x000000190a0a7210 */ /* 0x080fe40007f7e0ff */
[----:B------:R-:W-:Y:S01]  /*687c0*/  IADD3 R8, P4, R8, R25, RZ ;  /* 0x0000001908087210 */ /* 0x000fe20007f9e0ff */
[----:B-1----:R-:W-:Y:S01]  /*687d0*/  IMAD.MOV.U32 R6, RZ, RZ, R18 ;  /* 0x000000ffff067224 */ /* 0x002fe200078e0012 */
[----:B------:R-:W-:-:S02]  /*687e0*/  MOV R7, R19 ;  /* 0x0000001300077202 */ /* 0x000fc40000000f00 */
[----:B------:R-:W2:Y:S04]  /*687f0*/  LDL.LU R19, [R1+0x1d08] ;  /* 0x001d080001137983 */ /* 0x000ea80000300800 */
[----:B------:R1:W-:Y:S01]  /*68800*/  LDGSTS.E [R22+0x3a00], [R6.64], P2 ;  /* 0x03a0000006167fae */ /* 0x0003e20009121846 */
[----:B------:R-:W2:Y:S01]  /*68810*/  LDL.LU R18, [R1+0x1d14] ;  /* 0x001d140001127983 */ /* 0x000ea20000300800 */
[----:B------:R-:W-:Y:S01]  /*68820*/  IADD3.X R11, R11, R2, RZ, P3, !PT ;  /* 0x000000020b0b7210 */ /* 0x000fe20001ffe4ff */
[----:B------:R-:W-:Y:S02]  /*68830*/  IMAD.X R9, R9, 0x1, R2, P4 ;  /* 0x0000000109097824 */ /* 0x000fe400020e0602 */
[----:B-1----:R-:W-:Y:S02]  /*68840*/  IMAD.MOV.U32 R7, RZ, RZ, R15 ;  /* 0x000000ffff077224 */ /* 0x002fe400078e000f */
[----:B------:R-:W-:Y:S01]  /*68850*/  IMAD.MOV.U32 R6, RZ, RZ, R14 ;  /* 0x000000ffff067224 */ /* 0x000fe200078e000e */
[----:B------:R-:W2:Y:S01]  /*68860*/  LDL.LU R15, [R1+0xf88] ;  /* 0x000f8800010f7983 */ /* 0x000ea20000300800 */
[----:B------:R-:W2:Y:S02]  /*68870*/  LDL.LU R14, [R1+0xf8c] ;  /* 0x000f8c00010e7983 */ /* 0x000ea40000300800 */
[----:B------:R-:W-:Y:S01]  /*68880*/  STL [R1+0x1d94], R10 ;  /* 0x001d940a01007387 */ /* 0x000fe20000100800 */
[----:B------:R1:W-:Y:S01]  /*68890*/  LDGSTS.E [R22+0x3c00], [R6.64], P2 ;  /* 0x03c0000006167fae */ /* 0x0003e20009121846 */
[----:B------:R1:W-:Y:S02]  /*688a0*/  STL [R1+0x1d88], R11 ;  /* 0x001d880b01007387 */ /* 0x0003e40000100800 */
[----:B------:R-:W-:Y:S02]  /*688b0*/  STL [R1+0x1d2c], R8 ;  /* 0x001d2c0801007387 */ /* 0x000fe40000100800 */
[----:B------:R1:W-:Y:S01]  /*688c0*/  STL [R1+0x1d20], R9 ;  /* 0x001d200901007387 */ /* 0x0003e20000100800 */
[----:B------:R-:W-:Y:S01]  /*688d0*/  ISETP.GT.AND P1, PT, R4, 0xb, PT ;  /* 0x0000000b0400780c */ /* 0x000fe20003f24270 */
[----:B-1----:R-:W-:Y:S01]  /*688e0*/  IMAD.MOV.U32 R6, RZ, RZ, R10 ;  /* 0x000000ffff067224 */ /* 0x002fe200078e000a */
[----:B------:R-:W-:-:S02]  /*688f0*/  MOV R7, R11 ;  /* 0x0000000b00077202 */ /* 0x000fc40000000f00 */
[----:B------:R-:W2:Y:S04]  /*68900*/  LDL.LU R11, [R1+0xf90] ;  /* 0x000f9000010b7983 */ /* 0x000ea80000300800 */
[----:B------:R1:W-:Y:S01]  /*68910*/  LDGSTS.E [R22+0x3e00], [R6.64], P2 ;  /* 0x03e0000006167fae */ /* 0x0003e20009121846 */
[----:B------:R-:W2:Y:S01]  /*68920*/  LDL.LU R10, [R1+0xf94] ;  /* 0x000f9400010a7983 */ /* 0x000ea20000300800 */
[----:B------:R-:W-:Y:S01]  /*68930*/  SEL R5, RZ, 0x4, !P1 ;  /* 0x00000004ff057807 */ /* 0x000fe20004800000 */
[----:B-1----:R-:W-:Y:S02]  /*68940*/  IMAD.MOV.U32 R7, RZ, RZ, R9 ;  /* 0x000000ffff077224 */ /* 0x002fe400078e0009 */
[----:B------:R-:W-:Y:S01]  /*68950*/  IMAD.MOV.U32 R6, RZ, RZ, R8 ;  /* 0x000000ffff067224 */ /* 0x000fe200078e0008 */
[----:B------:R-:W2:Y:S01]  /*68960*/  LDL.LU R9, [R1+0xf98] ;  /* 0x000f980001097983 */ /* 0x000ea20000300800 */
[----:B------:R-:W2:Y:S01]  /*68970*/  LDL.LU R8, [R1+0xf9c] ;  /* 0x000f9c0001087983 */ /* 0x000ea20000300800 */
[----:B------:R-:W-:-:S04]  /*68980*/  SEL R5, R5, RZ, !P0 ;  /* 0x000000ff05057207 */ /* 0x000fc80004000000 */
        /* <DEDUP_REMOVED lines=95> */
[----:B------:R1:W-:Y:S02]  /*68f80*/  LDGSTS.E [R22+0x9a00], [R6.64], P1 ;  /* 0x09a0000006167fae */ /* 0x0003e40008921846 */
        /* <DEDUP_REMOVED lines=15> */
[----:B------:R-:W-:Y:S01]  /*69080*/  ISETP.GT.AND P2, PT, R4, 0x17, PT ;  /* 0x000000170400780c */ /* 0x000fe20003f44270 */
[----:B------:R-:W2:Y:S01]  /*69090*/  LDL.LU R11, [R1+0x1110] ;  /* 0x00111000010b7983 */ /* 0x000ea20000300800 */
[----:B------:R1:W-:Y:S04]  /*690a0*/  LDGSTS.E [R22+0x9e00], [R6.64], P1 ;  /* 0x09e0000006167fae */ /* 0x0003e80008921846 */
[----:B------:R-:W2:Y:S01]  /*690b0*/  LDL.LU R10, [R1+0x1114] ;  /* 0x00111400010a7983 */ /* 0x000ea20000300800 */
[----:B------:R-:W-:Y:S01]  /*690c0*/  SEL R5, RZ, 0x4, !P2 ;  /* 0x00000004ff057807 */ /* 0x000fe20005000000 */
[----:B-1----:R-:W-:-:S02]  /*690d0*/  IMAD.MOV.U32 R7, RZ, RZ, R9 ;  /* 0x000000ffff077224 */ /* 0x002fc400078e0009 */
        /* <DEDUP_REMOVED lines=99> */
[----:B------:R-:W2:Y:S02]  /*69710*/  LDL.LU R18, [R1+0x1224] ;  /* 0x0012240001127983 */ /* 0x000ea40000300800 */
        /* <DEDUP_REMOVED lines=256> */
[----:B------:R-:W-:-:S02]  /*6a720*/  ISETP.GT.AND P1, PT, R4, 0x3b, PT ;  /* 0x0000003b0400780c */ /* 0x000fc40003f24270 */
[----:B------:R1:W-:Y:S04]  /*6a730*/  LDGSTS.E [R22+0x1be00], [R6.64], P2 ;  /* 0x1be0000006167fae */ /* 0x0003e80009121846 */
[----:B------:R1:W-:Y:S01]  /*6a740*/  STL [R1+0x1508], R9 ;  /* 0x0015080901007387 */ /* 0x0003e20000100800 */
[----:B------:R-:W-:-:S03]  /*6a750*/  SEL R5, RZ, 0x4, !P1 ;  /* 0x00000004ff057807 */ /* 0x000fc60004800000 */
[----:B-1----:R-:W2:Y:S01]  /*6a760*/  LDL.LU R11, [R1+0x1590] ;  /* 0x00159000010b7983 */ /* 0x002ea20000300800 */
[----:B------:R-:W2:Y:S02]  /*6a770*/  LDL.LU R10, [R1+0x1594] ;  /* 0x00159400010a7983 */ /* 0x000ea40000300800 */
[----:B------:R-:W-:Y:S02]  /*6a780*/  IMAD.MOV.U32 R7, RZ, RZ, R9 ;  /* 0x000000ffff077224 */ /* 0x000fe400078e0009 */
        /* <DEDUP_REMOVED lines=341> */
[----:B------:R-:W2:Y:S02]  /*6bce0*/  LDL.LU R18, [R1+0x19a4] ;  /* 0x0019a40001127983 */ /* 0x000ea40000300800 */
        /* <DEDUP_REMOVED lines=15> */
[----:B------:R-:W-:Y:S02]  /*6bde0*/  ISETP.GT.AND P2, PT, R4, 0x5f, PT ;  /* 0x0000005f0400780c */ /* 0x000fe40003f44270 */
        /* <DEDUP_REMOVED lines=106> */
[----:B------:R-:W-:Y:S02]  /*6c490*/  IMAD.MOV.U32 R7, RZ, RZ, R15 ;  /* 0x000000ffff077224 */ /* 0x000fe400078e000f */
        /* <DEDUP_REMOVED lines=21> */
[----:B------:R-:W-:-:S04]  /*6c5f0*/  SEL R5, RZ, 0x4, !P1 ;  /* 0x00000004ff057807 */ /* 0x000fc80004800000 */
[----:B------:R-:W-:-:S04]  /*6c600*/  SEL R5, R5, RZ, !P0 ;  /* 0x000000ff05057207 */ /* 0x000fc80004000000 */
[----:B------:R-:W-:Y:S11]  /*6c610*/  ISETP.NE.U32.AND P1, PT, R5, RZ, PT ;  /* 0x000000ff0500720c */ /* 0x000ff60003f25070 */
[----:B------:R-:W-:Y:S02]  /*6c620*/  @!UPT UIADD3 URZ, URZ, URZ, URZ ;  /* 0x0000003f3f3ff290 */ /* 0x000fe4000fffe03f */
[----:B------:R1:W-:Y:S01]  /*6c630*/  LDGSTS.E [R22+0x35800], [R6.64], P1 ;  /* 0x3580000006167fae */ /* 0x0003e20008921846 */
[----:B----4-:R-:W-:-:S04]  /*6c640*/  IADD3 R16, P2, R16, R25, RZ ;  /* 0x0000001910107210 */ /* 0x010fc80007f5e0ff */
[----:B------:R-:W-:Y:S02]  /*6c650*/  IADD3.X R17, R17, R2, RZ, P2, !PT ;  /* 0x0000000211117210 */ /* 0x000fe400017fe4ff */
[----:B---3--:R-:W-:Y:S01]  /*6c660*/  IADD3 R12, P3, R12, R25, RZ ;  /* 0x000000190c0c7210 */ /* 0x008fe20007f7e0ff */
[----:B------:R-:W-:Y:S02]  /*6c670*/  STL [R1+0x1b14], R16 ;  /* 0x001b141001007387 */ /* 0x000fe40000100800 */
[----:B------:R3:W-:Y:S02]  /*6c680*/  STL [R1+0x1b10], R17 ;  /* 0x001b101101007387 */ /* 0x0007e40000100800 */
[----:B--2---:R-:W-:Y:S02]  /*6c690*/  IMAD.X R13, R13, 0x1, R2, P3 ;  /* 0x000000010d0d7824 */ /* 0x004fe400018e0602 */
[----:B-1----:R-:W-:Y:S01]  /*6c6a0*/  IMAD.MOV.U32 R6, RZ, RZ, R16 ;  /* 0x000000ffff067224 */ /* 0x002fe200078e0010 */
[----:B------:R-:W-:Y:S01]  /*6c6b0*/  MOV R7, R17 ;  /* 0x0000001100077202 */ /* 0x000fe20000000f00 */
[----:B------:R-:W-:Y:S01]  /*6c6c0*/  STL [R1+0x1b1c], R12 ;  /* 0x001b1c0c01007387 */ /* 0x000fe20000100800 */
[----:B------:R1:W-:Y:S03]  /*6c6d0*/  STL [R1+0x1b18], R13 ;  /* 0x001b180d01007387 */ /* 0x0003e60000100800 */
[----:B---3--:R-:W2:Y:S01]  /*6c6e0*/  LDL.LU R17, [R1+0x1ba0] ;  /* 0x001ba00001117983 */ /* 0x008ea20000300800 */
[----:B------:R-:W3:Y:S03]  /*6c6f0*/  LDL.LU R16, [R1+0x1ba4] ;  /* 0x001ba40001107983 */ /* 0x000ee60000300800 */
[----:B------:R4:W-:Y:S02]  /*6c700*/  LDGSTS.E [R22+0x35a00], [R6.64], P1 ;  /* 0x35a0000006167fae */ /* 0x0009e40008921846 */
[----:B----4-:R-:W-:-:S02]  /*6c710*/  IMAD.MOV.U32 R7, RZ, RZ, R13 ;  /* 0x000000ffff077224 */ /* 0x010fc400078e000d */
[----:B------:R-:W-:Y:S01]  /*6c720*/  IMAD.MOV.U32 R6, RZ, RZ, R12 ;  /* 0x000000ffff067224 */ /* 0x000fe200078e000c */
[----:B-1----:R-:W4:Y:S01]  /*6c730*/  LDL.LU R13, [R1+0x1c08] ;  /* 0x001c0800010d7983 */ /* 0x002f220000300800 */
[----:B------:R-:W4:Y:S01]  /*6c740*/  LDL.LU R12, [R1+0x1c0c] ;  /* 0x001c0c00010c7983 */ /* 0x000f220000300800 */
[----:B------:R-:W-:Y:S02]  /*6c750*/  ISETP.GT.AND P2, PT, R4, 0x6f, PT ;  /* 0x0000006f0400780c */ /* 0x000fe40003f44270 */
[----:B------:R1:W-:Y:S02]  /*6c760*/  LDGSTS.E [R22+0x35c00], [R6.64], P1 ;  /* 0x35c0000006167fae */ /* 0x0003e40008921846 */
[----:B------:R-:W-:Y:S02]  /*6c770*/  SEL R5, RZ, 0x4, !P2 ;  /* 0x00000004ff057807 */ /* 0x000fe40005000000 */
[----:B------:R-:W-:-:S04]  /*6c780*/  IADD3 R18, P3, R18, R25, RZ ;  /* 0x0000001912127210 */ /* 0x000fc80007f7e0ff */
[----:B------:R-:W-:Y:S01]  /*6c790*/  IADD3.X R19, R19, R2, RZ, P3, !PT ;  /* 0x0000000213137210 */ /* 0x000fe20001ffe4ff */
[----:B-1----:R-:W-:-:S03]  /*6c7a0*/  IMAD.MOV.U32 R6, RZ, RZ, R18 ;  /* 0x000000ffff067224 */ /* 0x002fc600078e0012 */
[----:B------:R-:W-:Y:S02]  /*6c7b0*/  MOV R7, R19 ;  /* 0x0000001300077202 */ /* 0x000fe40000000f00 */
[----:B------:R-:W-:Y:S01]  /*6c7c0*/  IADD3 R14, P4, R14, R25, RZ ;  /* 0x000000190e0e7210 */ /* 0x000fe20007f9e0ff */
[----:B------:R-:W-:Y:S01]  /*6c7d0*/  STL [R1+0x1b24], R18 ;  /* 0x001b241201007387 */ /* 0x000fe20000100800 */
[----:B------:R1:W-:Y:S03]  /*6c7e0*/  STL [R1+0x1b20], R19 ;  /* 0x001b201301007387 */ /* 0x0003e60000100800 */
[----:B------:R1:W-:Y:S01]  /*6c7f0*/  LDGSTS.E [R22+0x35e00], [R6.64], P1 ;  /* 0x35e0000006167fae */ /* 0x0003e20008921846 */
[----:B------:R-:W-:-:S03]  /*6c800*/  IMAD.X R15, R15, 0x1, R2, P4 ;  /* 0x000000010f0f7824 */ /* 0x000fc600020e0602 */
[----:B------:R-:W-:Y:S01]  /*6c810*/  STL [R1+0x1b8c], R14 ;  /* 0x001b8c0e01007387 */ /* 0x000fe20000100800 */
[----:B------:R-:W-:-:S03]  /*6c820*/  SEL R5, R5, RZ, !P0 ;  /* 0x000000ff05057207 */ /* 0x000fc60004000000 */
[----:B------:R1:W-:Y:S01]  /*6c830*/  STL [R1+0x1b88], R15 ;  /* 0x001b880f01007387 */ /* 0x0003e20000100800 */
[----:B------:R-:W4:Y:S02]  /*6c840*/  LDL.LU R26, [R1+0x1c10] ;  /* 0x001c1000011a7983 */ /* 0x000f240000300800 */
[----:B------:R-:W4:Y:S02]  /*6c850*/  LDL.LU R20, [R1+0x1c14] ;  /* 0x001c140001147983 */ /* 0x000f240000300800 */
[----:B-1----:R-:W4:Y:S01]  /*6c860*/  LDL.LU R19, [R1+0x1c18] ;  /* 0x001c180001137983 */ /* 0x002f220000300800 */
[----:B------:R-:W-:Y:S01]  /*6c870*/  ISETP.NE.U32.AND P2, PT, R5, RZ, PT ;  /* 0x000000ff0500720c */ /* 0x000fe20003f45070 */
[----:B------:R-:W4:Y:S01]  /*6c880*/  LDL.LU R18, [R1+0x1c1c] ;  /* 0x001c1c0001127983 */ /* 0x000f220000300800 */
[----:B------:R-:W-:Y:S01]  /*6c890*/  IMAD.MOV.U32 R7, RZ, RZ, R15 ;  /* 0x000000ffff077224 */ /* 0x000fe200078e000f */
[-C--:B------:R-:W-:Y:S02]  /*6c8a0*/  IADD3 R10, P1, R10, R25.reuse, RZ ;  /* 0x000000190a0a7210 */ /* 0x080fe40007f3e0ff */
[----:B------:R-:W-:-:S02]  /*6c8b0*/  IADD3 R8, P3, R8, R25, RZ ;  /* 0x0000001908087210 */ /* 0x000fc40007f7e0ff */
[----:B------:R-:W-:Y:S01]  /*6c8c0*/  IADD3.X R11, R11, R2, RZ, P1, !PT ;  /* 0x000000020b0b7210 */ /* 0x000fe20000ffe4ff */
[----:B------:R-:W-:Y:S02]  /*6c8d0*/  STL [R1+0x1b94], R10 ;  /* 0x001b940a01007387 */ /* 0x000fe40000100800 */
[----:B------:R-:W-:Y:S02]  /*6c8e0*/  IMAD.X R9, R9, 0x1, R2, P3 ;  /* 0x0000000109097824 */ /* 0x000fe400018e0602 */
[----:B------:R1:W-:Y:S01]  /*6c8f0*/  STL [R1+0x1b90], R11 ;  /* 0x001b900b01007387 */ /* 0x0003e20000100800 */
[----:B------:R-:W-:Y:S02]  /*6c900*/  STL [R1+0x1b9c], R8 ;  /* 0x001b9c0801007387 */ /* 0x000fe40000100800 */
[----:B------:R-:W-:Y:S01]  /*6c910*/  IMAD.MOV.U32 R6, RZ, RZ, R14 ;  /* 0x000000ffff067224 */ /* 0x000fe200078e000e */
[----:B------:R1:W-:Y:S01]  /*6c920*/  STL [R1+0x1b98], R9 ;  /* 0x001b980901007387 */ /* 0x0003e20000100800 */
[----:B------:R-:W4:Y:S02]  /*6c930*/  LDL.LU R15, [R1+0x1c20] ;  /* 0x001c2000010f7983 */ /* 0x000f240000300800 */
[----:B------:R-:W4:Y:S01]  /*6c940*/  LDL.LU R14, [R1+0x1c24] ;  /* 0x001c2400010e7983 */ /* 0x000f220000300800 */
[----:B------:R1:W-:Y:S02]  /*6c950*/  LDGSTS.E [R22+0x37800], [R6.64], P2 ;  /* 0x3780000006167fae */ /* 0x0003e40009121846 */
[----:B-1----:R-:W-:Y:S01]  /*6c960*/  IMAD.MOV.U32 R6, RZ, RZ, R10 ;  /* 0x000000ffff067224 */ /* 0x002fe200078e000a */
[----:B------:R-:W-:-:S02]  /*6c970*/  MOV R7, R11 ;  /* 0x0000000b00077202 */ /* 0x000fc40000000f00 */
[----:B------:R-:W4:Y:S04]  /*6c980*/  LDL.LU R11, [R1+0x1c88] ;  /* 0x001c8800010b7983 */ /* 0x000f280000300800 */
[----:B------:R1:W-:Y:S01]  /*6c990*/  LDGSTS.E [R22+0x37a00], [R6.64], P2 ;  /* 0x37a0000006167fae */ /* 0x0003e20009121846 */
[----:B------:R-:W4:Y:S02]  /*6c9a0*/  LDL.LU R10, [R1+0x1c8c] ;  /* 0x001c8c00010a7983 */ /* 0x000f240000300800 */
[----:B-1----:R-:W-:Y:S02]  /*6c9b0*/  IMAD.MOV.U32 R7, RZ, RZ, R9 ;  /* 0x000000ffff077224 */ /* 0x002fe400078e0009 */
[----:B------:R-:W-:Y:S01]  /*6c9c0*/  IMAD.MOV.U32 R6, RZ, RZ, R8 ;  /* 0x000000ffff067224 */ /* 0x000fe200078e0008 */
[----:B------:R-:W4:Y:S01]  /*6c9d0*/  LDL.LU R9, [R1+0x1c90] ;  /* 0x001c900001097983 */ /* 0x000f220000300800 */
[----:B------:R-:W4:Y:S03]  /*6c9e0*/  LDL.LU R8, [R1+0x1c94] ;  /* 0x001c940001087983 */ /* 0x000f260000300800 */
[----:B------:R1:W-:Y:S01]  /*6c9f0*/  LDGSTS.E [R22+0x37c00], [R6.64], P2 ;  /* 0x37c0000006167fae */ /* 0x0003e20009121846 */
[----:B---3--:R-:W-:-:S04]  /*6ca00*/  IADD3 R16, P3, R16, R25, RZ ;  /* 0x0000001910107210 */ /* 0x008fc80007f7e0ff */
[----:B--2---:R-:W-:Y:S01]  /*6ca10*/  IADD3.X R17, R17, R2, RZ, P3, !PT ;  /* 0x0000000211117210 */ /* 0x004fe20001ffe4ff */
[----:B-1----:R-:W-:-:S03]  /*6ca20*/  IMAD.MOV.U32 R6, RZ, RZ, R16 ;  /* 0x000000ffff067224 */ /* 0x002fc600078e0010 */
[----:B------:R-:W-:Y:S01]  /*6ca30*/  MOV R7, R17 ;  /* 0x0000001100077202 */ /* 0x000fe20000000f00 */
[----:B------:R-:W-:Y:S01]  /*6ca40*/  STL [R1+0x1ba4], R16 ;  /* 0x001ba41001007387 */ /* 0x000fe20000100800 */
[----:B----4-:R-:W-:-:S03]  /*6ca50*/  IADD3 R12, P4, R12, R25, RZ ;  /* 0x000000190c0c7210 */ /* 0x010fc60007f9e0ff */
[----:B------:R-:W-:Y:S04]  /*6ca60*/  STL [R1+0x1ba0], R17 ;  /* 0x001ba01101007387 */ /* 0x000fe80000100800 */
[----:B------:R1:W-:Y:S01]  /*6ca70*/  LDGSTS.E [R22+0x37e00], [R6.64], P2 ;  /* 0x37e0000006167fae */ /* 0x0003e20009121846 */
[----:B------:R-:W-:-:S03]  /*6ca80*/  IMAD.X R13, R13, 0x1, R2, P4 ;  /* 0x000000010d0d7824 */ /* 0x000fc600020e0602 */
[----:B------:R-:W-:Y:S04]  /*6ca90*/  STL [R1+0x1c0c], R12 ;  /* 0x001c0c0c01007387 */ /* 0x000fe80000100800 */
[----:B------:R2:W-:Y:S01]  /*6caa0*/  STL [R1+0x1c08], R13 ;  /* 0x001c080d01007387 */ /* 0x0005e20000100800 */
[----:B-1----:R-:W-:Y:S02]  /*6cab0*/  IMAD.MOV.U32 R7, RZ, RZ, R13 ;  /* 0x000000ffff077224 */ /* 0x002fe400078e000d */
[----:B------:R-:W-:Y:S01]  /*6cac0*/  IMAD.MOV.U32 R6, RZ, RZ, R12 ;  /* 0x000000ffff067224 */ /* 0x000fe200078e000c */
[----:B--2---:R-:W2:Y:S01]  /*6cad0*/  LDL.LU R13, [R1+0x1c98] ;  /* 0x001c9800010d7983 */ /* 0x004ea20000300800 */
[----:B------:R-:W3:Y:S02]  /*6cae0*/  LDL.LU R12, [R1+0x1c9c] ;  /* 0x001c9c00010c7983 */ /* 0x000ee40000300800 */
[----:B------:R-:W4:Y:S02]  /*6caf0*/  LDL.LU R17, [R1+0x1ca0] ;  /* 0x001ca00001117983 */ /* 0x000f240000300800 */
[----:B------:R-:W2:Y:S01]  /*6cb00*/  LDL.LU R16, [R1+0x1ca4] ;  /* 0x001ca40001107983 */ /* 0x000ea20000300800 */
[----:B------:R-:W-:-:S04]  /*6cb10*/  ISETP.GT.AND P1, PT, R4, 0x73, PT ;  /* 0x000000730400780c */ /* 0x000fc80003f24270 */
[----:B------:R-:W-:-:S04]  /*6cb20*/  SEL R5, RZ, 0x4, !P1 ;  /* 0x00000004ff057807 */ /* 0x000fc80004800000 */
[----:B------:R-:W-:-:S04]  /*6cb30*/  SEL R5, R5, RZ, !P0 ;  /* 0x000000ff05057207 */ /* 0x000fc80004000000 */
[----:B------:R-:W-:Y:S02]  /*6cb40*/  ISETP.NE.U32.AND P1, PT, R5, RZ, PT ;  /* 0x000000ff0500720c */ /* 0x000fe40003f25070 */
[----:B------:R-:W-:-:S11]  /*6cb50*/  IADD3 R20, P2, R20, R25, RZ ;  /* 0x0000001914147210 */ /* 0x000fd60007f5e0ff */
[----:B------:R1:W-:Y:S01]  /*6cb60*/  LDGSTS.E [R22+0x39800], [R6.64], P1 ;  /* 0x3980000006167fae */ /* 0x0003e20008921846 */
[----:B------:R-:W-:Y:S02]  /*6cb70*/  IADD3 R18, P3, R18, R25, RZ ;  /* 0x0000001912127210 */ /* 0x000fe40007f7e0ff */
[----:B------:R-:W-:-:S03]  /*6cb80*/  IADD3.X R26, R26, R2, RZ, P2, !PT ;  /* 0x000000021a1a7210 */ /* 0x000fc600017fe4ff */
[----:B------:R-:W-:Y:S02]  /*6cb90*/  IMAD.X R19, R19, 0x1, R2, P3 ;  /* 0x0000000113137824 */ /* 0x000fe400018e0602 */
[----:B-1----:R-:W-:Y:S01]  /*6cba0*/  IMAD.MOV.U32 R6, RZ, RZ, R20 ;  /* 0x000000ffff067224 */ /* 0x002fe200078e0014 */
[----:B------:R-:W-:Y:S02]  /*6cbb0*/  MOV R7, R26 ;  /* 0x0000001a00077202 */ /* 0x000fe40000000f00 */
[----:B------:R-:W-:-:S03]  /*6cbc0*/  ISETP.GT.AND P2, PT, R4, 0x77, PT ;  /* 0x000000770400780c */ /* 0x000fc60003f44270 */
[----:B------:R1:W-:Y:S01]  /*6cbd0*/  LDGSTS.E [R22+0x39a00], [R6.64], P1 ;  /* 0x39a0000006167fae */ /* 0x0003e20008921846 */
[----:B------:R-:W-:Y:S02]  /*6cbe0*/  SEL R5, RZ, 0x4, !P2 ;  /* 0x00000004ff057807 */ /* 0x000fe40005000000 */
[----:B------:R-:W-:Y:S01]  /*6cbf0*/  IADD3 R14, P3, R14, R25, RZ ;  /* 0x000000190e0e7210 */ /* 0x000fe20007f7e0ff */
[----:B-1----:R-:W-:Y:S02]  /*6cc00*/  IMAD.MOV.U32 R6, RZ, RZ, R18 ;  /* 0x000000ffff067224 */ /* 0x002fe400078e0012 */
[----:B------:R-:W-:Y:S01]  /*6cc10*/  IMAD.MOV.U32 R7, RZ, RZ, R19 ;  /* 0x000000ffff077224 */ /* 0x000fe200078e0013 */
[----:B------:R-:W-:-:S04]  /*6cc20*/  IADD3.X R15, R15, R2, RZ, P3, !PT ;  /* 0x000000020f0f7210 */ /* 0x000fc80001ffe4ff */
[----:B------:R1:W-:Y:S01]  /*6cc30*/  LDGSTS.E [R22+0x39c00], [R6.64], P1 ;  /* 0x39c0000006167fae */ /* 0x0003e20008921846 */
[----:B------:R-:W-:-:S03]  /*6cc40*/  SEL R5, R5, RZ, !P0 ;  /* 0x000000ff05057207 */ /* 0x000fc60004000000 */
[----:B------:R-:W-:Y:S01]  /*6cc50*/  STL [R1+0x1c14], R20 ;  /* 0x001c141401007387 */ /* 0x000fe20000100800 */
[----:B------:R-:W-:Y:S02]  /*6cc60*/  STL [R1+0x1c10], R26 ;  /* 0x001c101a01007387 */ /* 0x000fe40000100800 */
[----:B-1----:R-:W-:Y:S02]  /*6cc70*/  IMAD.MOV.U32 R6, RZ, RZ, R14 ;  /* 0x000000ffff067224 */ /* 0x002fe400078e000e */
[----:B------:R-:W-:Y:S01]  /*6cc80*/  IMAD.MOV.U32 R7, RZ, RZ, R15 ;  /* 0x000000ffff077224 */ /* 0x000fe200078e000f */
[----:B------:R-:W-:-:S04]  /*6cc90*/  ISETP.NE.U32.AND P2, PT, R5, RZ, PT ;  /* 0x000000ff0500720c */ /* 0x000fc80003f45070 */
[----:B------:R1:W-:Y:S01]  /*6cca0*/  LDGSTS.E [R22+0x39e00], [R6.64], P1 ;  /* 0x39e0000006167fae */ /* 0x0003e20008921846 */
[----:B------:R-:W-:-:S03]  /*6ccb0*/  IADD3 R10, P1, R10, R25, RZ ;  /* 0x000000190a0a7210 */ /* 0x000fc60007f3e0ff */
[----:B------:R-:W-:Y:S01]  /*6ccc0*/  STL [R1+0x1c1c], R18 ;  /* 0x001c1c1201007387 */ /* 0x000fe20000100800 */
[----:B------:R-:W-:Y:S01]  /*6ccd0*/  STL [R1+0x1c18], R19 ;  /* 0x001c181301007387 */ /* 0x000fe20000100800 */
[----:B------:R-:W-:Y:S02]  /*6cce0*/  IADD3 R8, P3, R8, R25, RZ ;  /* 0x0000001908087210 */ /* 0x000fe40007f7e0ff */
[----:B------:R-:W-:Y:S01]  /*6ccf0*/  IADD3.X R11, R11, R2, RZ, P1, !PT ;  /* 0x000000020b0b7210 */ /* 0x000fe20000ffe4ff */
[----:B------:R-:W-:Y:S01]  /*6cd00*/  STL [R1+0x1c24], R14 ;  /* 0x001c240e01007387 */ /* 0x000fe20000100800 */
[----:B------:R-:W-:Y:S02]  /*6cd10*/  STL [R1+0x1c20], R15 ;  /* 0x001c200f01007387 */ /* 0x000fe40000100800 */
[----:B------:R-:W-:Y:S01]  /*6cd20*/  IMAD.X R9, R9, 0x1, R2, P3 ;  /* 0x0000000109097824 */ /* 0x000fe200018e0602 */
[----:B------:R-:W-:Y:S01]  /*6cd30*/  STL [R1+0x1c8c], R10 ;  /* 0x001c8c0a01007387 */ /* 0x000fe20000100800 */
[----:B------:R-:W-:Y:S02]  /*6cd40*/  STL [R1+0x1c88], R11 ;  /* 0x001c880b01007387 */ /* 0x000fe40000100800 */
[----:B-1----:R-:W-:Y:S01]  /*6cd50*/  IMAD.MOV.U32 R6, RZ, RZ, R10 ;  /* 0x000000ffff067224 */ /* 0x002fe200078e000a */
[----:B------:R-:W-:Y:S01]  /*6cd60*/  MOV R7, R11 ;  /* 0x0000000b00077202 */ /* 0x000fe20000000f00 */
[----:B------:R-:W-:Y:S01]  /*6cd70*/  STL [R1+0x1c94], R8 ;  /* 0x001c940801007387 */ /* 0x000fe20000100800 */
[----:B------:R1:W-:Y:S02]  /*6cd80*/  STL [R1+0x1c90], R9 ;  /* 0x001c900901007387 */ /* 0x0003e40000100800 */
[----:B------:R-:W4:Y:S01]  /*6cd90*/  LDL.LU.64 R32, [R1+0xae8] ;  /* 0x000ae80001207983 */ /* 0x000f220000300a00 */
[----:B------:R1:W-:Y:S02]  /*6cda0*/  LDGSTS.E [R22+0x3b800], [R6.64], P2 ;  /* 0x3b80000006167fae */ /* 0x0003e40009121846 */
[----:B-1----:R-:W-:-:S02]  /*6cdb0*/  IMAD.MOV.U32 R6, RZ, RZ, R8 ;  /* 0x000000ffff067224 */ /* 0x002fc400078e0008 */
[----:B------:R-:W-:Y:S02]  /*6cdc0*/  IMAD.MOV.U32 R7, RZ, RZ, R9 ;  /* 0x000000ffff077224 */ /* 0x000fe400078e0009 */
[----:B------:R-:W4:Y:S01]  /*6cdd0*/  LDL.LU.64 R8, [R1+0xae0] ;  /* 0x000ae00001087983 */ /* 0x000f220000300a00 */
[----:B------:R-:W4:Y:S03]  /*6cde0*/  LDL.LU.64 R10, [R1+0xad8] ;  /* 0x000ad800010a7983 */ /* 0x000f260000300a00 */
[----:B------:R1:W-:Y:S04]  /*6cdf0*/  LDGSTS.E [R22+0x3ba00], [R6.64], P2 ;  /* 0x3ba0000006167fae */ /* 0x0003e80009121846 */
[----:B------:R-:W1:Y:S02]  /*6ce00*/  S2R R29, SR_TID.X ;  /* 0x00000000001d7919 */ /* 0x000e640000002100 */
[----:B-1----:R-:W-:-:S02]  /*6ce10*/  LOP3.LUT R20, R29, 0x7f, RZ, 0xc0, !PT ;  /* 0x0000007f1d147812 */ /* 0x002fc400078ec0ff */
[-C--:B---3--:R-:W-:Y:S02]  /*6ce20*/  IADD3 R12, P1, R12, R25.reuse, RZ ;  /* 0x000000190c0c7210 */ /* 0x088fe40007f3e0ff */
[----:B--2---:R-:W-:Y:S02]  /*6ce30*/  IADD3 R16, P3, R16, R25, RZ ;  /* 0x0000001910107210 */ /* 0x004fe40007f7e0ff */
[----:B------:R-:W-:Y:S01]  /*6ce40*/  IADD3.X R13, R13, R2, RZ, P1, !PT ;  /* 0x000000020d0d7210 */ /* 0x000fe20000ffe4ff */
[----:B------:R-:W-:Y:S01]  /*6ce50*/  STL [R1+0x1c9c], R12 ;  /* 0x001c9c0c01007387 */ /* 0x000fe20000100800 */
[----:B------:R-:W-:Y:S02]  /*6ce60*/  IMAD.MOV.U32 R6, RZ, RZ, R12 ;  /* 0x000000ffff067224 */ /* 0x000fe400078e000c */
[----:B----4-:R-:W-:Y:S01]  /*6ce70*/  IMAD.X R17, R17, 0x1, R2, P3 ;  /* 0x0000000111117824 */ /* 0x010fe200018e0602 */
[----:B------:R-:W-:Y:S01]  /*6ce80*/  MOV R7, R13 ;  /* 0x0000000d00077202 */ /* 0x000fe20000000f00 */
[----:B------:R1:W-:Y:S01]  /*6ce90*/  STL [R1+0x1c98], R13 ;  /* 0x001c980d01007387 */ /* 0x0003e20000100800 */
[----:B------:R-:W-:Y:S03]  /*6cea0*/  STL [R1+0x1ca4], R16 ;  /* 0x001ca41001007387 */ /* 0x000fe60000100800 */
[----:B------:R2:W-:Y:S04]  /*6ceb0*/  LDGSTS.E [R22+0x3bc00], [R6.64], P2 ;  /* 0x3bc0000006167fae */ /* 0x0005e80009121846 */
[----:B-1----:R-:W3:Y:S01]  /*6cec0*/  LDL.LU.64 R12, [R1+0xad0] ;  /* 0x000ad000010c7983 */ /* 0x002ee20000300a00 */
[----:B------:R1:W-:Y:S02]  /*6ced0*/  STL [R1+0x1ca0], R17 ;  /* 0x001ca01101007387 */ /* 0x0003e40000100800 */
[----:B------:R-:W4:Y:S02]  /*6cee0*/  LDL.LU.64 R14, [R1+0xa68] ;  /* 0x000a6800010e7983 */ /* 0x000f240000300a00 */
[----:B--2---:R-:W-:-:S02]  /*6cef0*/  IMAD.MOV.U32 R6, RZ, RZ, R16 ;  /* 0x000000ffff067224 */ /* 0x004fc400078e0010 */
[----:B------:R-:W-:Y:S02]  /*6cf00*/  IMAD.MOV.U32 R7, RZ, RZ, R17 ;  /* 0x000000ffff077224 */ /* 0x000fe400078e0011 */
[----:B-1----:R-:W2:Y:S01]  /*6cf10*/  LDL.LU.64 R16, [R1+0xa60] ;  /* 0x000a600001107983 */ /* 0x002ea20000300a00 */
[----:B------:R-:W2:Y:S02]  /*6cf20*/  LDL.LU.64 R18, [R1+0xa58] ;  /* 0x000a580001127983 */ /* 0x000ea40000300a00 */
[----:B------:R-:W2:Y:S02]  /*6cf30*/  LDL.LU.64 R26, [R1+0xa50] ;  /* 0x000a5000011a7983 */ /* 0x000ea40000300a00 */
[----:B------:R-:W2:Y:S01]  /*6cf40*/  LDL.LU R30, [R1+0xb44] ;  /* 0x000b4400011e7983 */ /* 0x000ea20000300800 */
[----:B------:R-:W2:Y:S01]  /*6cf50*/  LDL.LU R28, [R1+0xb84] ;  /* 0x000b8400011c7983 */ /* 0x000ea20000300800 */
[----:B------:R-:W2:Y:S02]  /*6cf60*/  LDL.LU R31, [R1+0xb40] ;  /* 0x000b4000011f7983 */ /* 0x000ea40000300800 */
[----:B------:R-:W2:Y:S01]  /*6cf70*/  LDL.LU R29, [R1+0xb80] ;  /* 0x000b8000011d7983 */ /* 0x000ea20000300800 */
[----:B------:R-:W-:Y:S01]  /*6cf80*/  ISETP.GE.AND P1, PT, R20, R4, PT ;  /* 0x000000041400720c */ /* 0x000fe20003f26270 */
[----:B------:R1:W-:Y:S01]  /*6cf90*/  LDGSTS.E [R22+0x3be00], [R6.64], P2 ;  /* 0x3be0000006167fae */ /* 0x0003e20009121846 */
[----:B------:R-:W-:-:S02]  /*6cfa0*/  ISETP.GT.AND P2, PT, R4, 0x7b, PT ;  /* 0x0000007b0400780c */ /* 0x000fc40003f44270 */
[----:B------:R-:W-:Y:S01]  /*6cfb0*/  ISETP.GT.AND P3, PT, R4, 0x7f, PT ;  /* 0x0000007f0400780c */ /* 0x000fe20003f64270 */
[----:B------:R-:W-:Y:S01]  /*6cfc0*/  SEL R4, RZ, 0x4, P1 ;  /* 0x00000004ff047807 */ /* 0x000fe20000800000 */
[----:B------:R-:W-:-:S03]  /*6cfd0*/  SEL R5, RZ, 0x4, !P2 ;  /* 0x00000004ff057807 */ /* 0x000fc60005000000 */
[----:B------:R-:W-:Y:S02]  /*6cfe0*/  SEL R4, R4, RZ, !P0 ;  /* 0x000000ff04047207 */ /* 0x000fe40004000000 */
[----:B------:R-:W-:Y:S02]  /*6cff0*/  SEL R5, R5, RZ, !P0 ;  /* 0x000000ff05057207 */ /* 0x000fe40004000000 */
[----:B------:R-:W-:Y:S01]  /*6d000*/  ISETP.NE.U32.AND P1, PT, R4, RZ, PT ;  /* 0x000000ff0400720c */ /* 0x000fe20003f25070 */
[----:B------:R-:W-:-:S04]  /*6d010*/  SEL R4, RZ, 0x4, !P3 ;  /* 0x00000004ff047807 */ /* 0x000fc80005800000 */
[----:B------:R-:W-:Y:S01]  /*6d020*/  SEL R4, R4, RZ, !P0 ;  /* 0x000000ff04047207 */ /* 0x000fe20004000000 */
[----:B------:R-:W-:-:S03]  /*6d030*/  ISETP.NE.U32.AND P0, PT, R5, RZ, PT ;  /* 0x000000ff0500720c */ /* 0x000fc60003f05070 */
[----:B------:R-:W-:Y:S02]  /*6d040*/  ISETP.NE.U32.AND P2, PT, R4, RZ, PT ;  /* 0x000000ff0400720c */ /* 0x000fe40003f45070 */
[----:B------:R-:W-:-:S04]  /*6d050*/  IADD3 R5, P3, R32, R25, RZ ;  /* 0x0000001920057210 */ /* 0x000fc80007f7e0ff */
[----:B------:R-:W-:Y:S02]  /*6d060*/  IADD3.X R4, R33, R2, RZ, P3, !PT ;  /* 0x0000000221047210 */ /* 0x000fe40001ffe4ff */
[----:B-1----:R-:W-:-:S05]  /*6d070*/  IADD3 R7, P3, R8, R25, RZ ;  /* 0x0000001908077210 */ /* 0x002fca0007f7e0ff */
[----:B------:R-:W-:Y:S01]  /*6d080*/  IMAD.X R6, R9, 0x1, R2, P3 ;  /* 0x0000000109067824 */ /* 0x000fe200018e0602 */
[----:B------:R-:W-:-:S05]  /*6d090*/  IADD3 R9, P3, R10, R25, RZ ;  /* 0x000000190a097210 */ /* 0x000fca0007f7e0ff */
[----:B------:R-:W-:Y:S01]  /*6d0a0*/  IMAD.X R8, R11, 0x1, R2, P3 ;  /* 0x000000010b087824 */ /* 0x000fe200018e0602 */
[----:B------:R-:W-:Y:S02]  /*6d0b0*/  LOP3.LUT R5, R5, R4, RZ, 0x3c, !PT ;  /* 0x0000000405057212 */ /* 0x000fe400078e3cff */
[----:B------:R-:W-:Y:S02]  /*6d0c0*/  LOP3.LUT R7, R7, R6, RZ, 0x3c, !PT ;  /* 0x0000000607077212 */ /* 0x000fe400078e3cff */
[----:B------:R-:W-:Y:S02]  /*6d0d0*/  LOP3.LUT R9, R9, R8, RZ, 0x3c, !PT ;  /* 0x0000000809097212 */ /* 0x000fe400078e3cff */
[----:B------:R-:W-:Y:S02]  /*6d0e0*/  LOP3.LUT R4, R5, R4, RZ, 0x3c, !PT ;  /* 0x0000000405047212 */ /* 0x000fe400078e3cff */
[----:B------:R-:W-:Y:S02]  /*6d0f0*/  LOP3.LUT R6, R7, R6, RZ, 0x3c, !PT ;  /* 0x0000000607067212 */ /* 0x000fe400078e3cff */
[----:B------:R-:W-:-:S02]  /*6d100*/  LOP3.LUT R8, R9, R8, RZ, 0x3c, !PT ;  /* 0x0000000809087212 */ /* 0x000fc400078e3cff */
[----:B------:R-:W-:Y:S02]  /*6d110*/  LOP3.LUT R5, R5, R4, RZ, 0x3c, !PT ;  /* 0x0000000405057212 */ /* 0x000fe400078e3cff */
[----:B------:R-:W-:Y:S02]  /*6d120*/  LOP3.LUT R7, R7, R6, RZ, 0x3c, !PT ;  /* 0x0000000607077212 */ /* 0x000fe400078e3cff */
[----:B------:R-:W-:Y:S01]  /*6d130*/  LOP3.LUT R9, R9, R8, RZ, 0x3c, !PT ;  /* 0x0000000809097212 */ /* 0x000fe200078e3cff */
[----:B------:R-:W-:Y:S02]  /*6d140*/  IMAD.MOV.U32 R232, RZ, RZ, R49 ;  /* 0x000000ffffe87224 */ /* 0x000fe400078e0031 */
[----:B------:R-:W-:Y:S01]  /*6d150*/  IMAD.MOV.U32 R233, RZ, RZ, R48 ;  /* 0x000000ffffe97224 */ /* 0x000fe200078e0030 */
[C---:B------:R-:W-:Y:S08]  /*6d160*/  HMMA.1688.F32.TF32 R220, R224.reuse, R58, R240 ;  /* 0x0000003ae0dc723c */ /* 0x040ff000000810f0 */
[C---:B------:R-:W-:Y:S08]  /*6d170*/  HMMA.1688.F32.TF32 R216, R224.reuse, R54, R232 ;  /* 0x00000036e0d8723c */ /* 0x040ff000000810e8 */
[----:B------:R-:W-:Y:S01]  /*6d180*/  HMMA.1688.F32.TF32 R232, R224, R66, R212 ;  /* 0x00000042e0e8723c */ /* 0x000fe200000810d4 */
[----:B---3--:R-:W-:-:S04]  /*6d190*/  IADD3 R11, P3, R12, R25, RZ ;  /* 0x000000190c0b7210 */ /* 0x008fc80007f7e0ff */
[----:B------:R-:W-:Y:S01]  /*6d1a0*/  IADD3.X R10, R13, R2, RZ, P3, !PT ;  /* 0x000000020d0a7210 */ /* 0x000fe20001ffe4ff */
[----:B----4-:R-:W-:-:S05]  /*6d1b0*/  IADD3 R13, P3, R14, R25, RZ ;  /* 0x000000190e0d7210 */ /* 0x010fca0007f7e0ff */
[----:B------:R-:W-:Y:S01]  /*6d1c0*/  IMAD.X R12, R15, 0x1, R2, P3 ;  /* 0x000000010f0c7824 */ /* 0x000fe200018e0602 */
[----:B--2---:R-:W-:-:S05]  /*6d1d0*/  IADD3 R15, P3, R16, R25, RZ ;  /* 0x00000019100f7210 */ /* 0x004fca0007f7e0ff */
[----:B------:R-:W-:Y:S01]  /*6d1e0*/  IMAD.X R14, R17, 0x1, R2, P3 ;  /* 0x00000001110e7824 */ /* 0x000fe200018e0602 */
[-C--:B------:R-:W-:Y:S02]  /*6d1f0*/  IADD3 R17, P3, R18, R25.reuse, RZ ;  /* 0x0000001912117210 */ /* 0x080fe40007f7e0ff */
[----:B------:R-:W-:Y:S02]  /*6d200*/  IADD3 R30, P4, R30, UR8, RZ ;  /* 0x000000081e1e7c10 */ /* 0x000fe4000ff9e0ff */
[----:B------:R-:W-:Y:S02]  /*6d210*/  IADD3 R28, P5, R28, UR8, RZ ;  /* 0x000000081c1c7c10 */ /* 0x000fe4000ffbe0ff */
[----:B------:R-:W-:Y:S02]  /*6d220*/  LOP3.LUT R11, R11, R10, RZ, 0x3c, !PT ;  /* 0x0000000a0b0b7212 */ /* 0x000fe400078e3cff */
[----:B------:R-:W-:Y:S01]  /*6d230*/  IADD3.X R16, R19, R2, RZ, P3, !PT ;  /* 0x0000000213107210 */ /* 0x000fe20001ffe4ff */
[----:B------:R-:W-:Y:S01]  /*6d240*/  IADD3 R19, P3, R26, R25, RZ ;  /* 0x000000191a137210 */ /* 0x000fe20007f7e0ff */
[----:B------:R-:W-:-:S02]  /*6d250*/  LOP3.LUT R13, R13, R12, RZ, 0x3c, !PT ;  /* 0x0000000c0d0d7212 */ /* 0x000fc400078e3cff */
[----:B------:R-:W-:Y:S02]  /*6d260*/  IADD3.X R31, R31, UR5, RZ, P4, !PT ;  /* 0x000000051f1f7c10 */ /* 0x000fe4000a7fe4ff */
[----:B------:R-:W-:Y:S02]  /*6d270*/  LOP3.LUT R15, R15, R14, RZ, 0x3c, !PT ;  /* 0x0000000e0f0f7212 */ /* 0x000fe400078e3cff */
[----:B------:R-:W-:Y:S02]  /*6d280*/  IADD3.X R29, R29, UR5, RZ, P5, !PT ;  /* 0x000000051d1d7c10 */ /* 0x000fe4000affe4ff */
[----:B------:R-:W-:Y:S02]  /*6d290*/  LOP3.LUT R10, R11, R10, RZ, 0x3c, !PT ;  /* 0x0000000a0b0a7212 */ /* 0x000fe400078e3cff */
[----:B------:R-:W-:Y:S01]  /*6d2a0*/  LOP3.LUT R12, R13, R12, RZ, 0x3c, !PT ;  /* 0x0000000c0d0c7212 */ /* 0x000fe200078e3cff */
[----:B------:R-:W-:Y:S01]  /*6d2b0*/  IMAD.X R18, R27, 0x1, R2, P3 ;  /* 0x000000011b127824 */ /* 0x000fe200018e0602 */
[----:B------:R1:W-:Y:S01]  /*6d2c0*/  STL [R1+0xb44], R30 ;  /* 0x000b441e01007387 */ /* 0x0003e20000100800 */
[----:B------:R1:W-:Y:S01]  /*6d2d0*/  STL [R1+0xb84], R28 ;  /* 0x000b841c01007387 */ /* 0x0003e20000100800 */
[----:B------:R-:W-:Y:S01]  /*6d2e0*/  LOP3.LUT R14, R15, R14, RZ, 0x3c, !PT ;  /* 0x0000000e0f0e7212 */ /* 0x000fe200078e3cff */
[----:B------:R1:W-:Y:S01]  /*6d2f0*/  STL [R1+0xb40], R31 ;  /* 0x000b401f01007387 */ /* 0x0003e20000100800 */
[----:B------:R-:W-:Y:S01]  /*6d300*/  LOP3.LUT R11, R11, R10, RZ, 0x3c, !PT ;  /* 0x0000000a0b0b7212 */ /* 0x000fe200078e3cff */
[----:B------:R1:W-:Y:S01]  /*6d310*/  STL [R1+0xb80], R29 ;  /* 0x000b801d01007387 */ /* 0x0003e20000100800 */
[----:B------:R-:W-:Y:S01]  /*6d320*/  LOP3.LUT R13, R13, R12, RZ, 0x3c, !PT ;  /* 0x0000000c0d0d7212 */ /* 0x000fe200078e3cff */
[----:B------:R1:W-:Y:S02]  /*6d330*/  STL.64 [R1+0xae8], R4 ;  /* 0x000ae80401007387 */ /* 0x0003e40000100a00 */
[----:B------:R-:W-:-:S02]  /*6d340*/  IMAD.MOV.U32 R32, RZ, RZ, R19 ;  /* 0x000000ffff207224 */ /* 0x000fc400078e0013 */
[----:B------:R-:W-:Y:S01]  /*6d350*/  IMAD.MOV.U32 R33, RZ, RZ, R18 ;  /* 0x000000ffff217224 */ /* 0x000fe200078e0012 */
[----:B------:R1:W-:Y:S01]  /*6d360*/  STL.64 [R1+0xae0], R6 ;  /* 0x000ae00601007387 */ /* 0x0003e20000100a00 */
[----:B------:R-:W-:Y:S01]  /*6d370*/  LOP3.LUT R15, R15, R14, RZ, 0x3c, !PT ;  /* 0x0000000e0f0f7212 */ /* 0x000fe200078e3cff */
[----:B------:R1:W-:Y:S02]  /*6d380*/  STL.64 [R1+0xad8], R8 ;  /* 0x000ad80801007387 */ /* 0x0003e40000100a00 */
[----:B------:R-:W-:Y:S01]  /*6d390*/  IMAD.MOV.U32 R34, RZ, RZ, R17 ;  /* 0x000000ffff227224 */ /* 0x000fe200078e0011 */
[----:B------:R-:W-:Y:S01]  /*6d3a0*/  MOV R35, R16 ;  /* 0x0000001000237202 */ /* 0x000fe20000000f00 */
[----:B------:R1:W-:Y:S01]  /*6d3b0*/  STL.64 [R1+0xad0], R10 ;  /* 0x000ad00a01007387 */ /* 0x0003e20000100a00 */
[----:B------:R1:W-:Y:S02]  /*6d3c0*/  STL.64 [R1+0xa68], R12 ;  /* 0x000a680c01007387 */ /* 0x0003e40000100a00 */
[----:B------:R1:W-:Y:S02]  /*6d3d0*/  STL.64 [R1+0xa50], R32 ;  /* 0x000a502001007387 */ /* 0x0003e40000100a00 */
[----:B------:R1:W-:Y:S01]  /*6d3e0*/  STL.64 [R1+0xa60], R14 ;  /* 0x000a600e01007387 */ /* 0x0003e20000100a00 */
[----:B------:R1:W-:Y:S02]  /*6d3f0*/  STL.64 [R1+0xa58], R34 ;  /* 0x000a582201007387 */ /* 0x0003e40000100a00 */
[----:B------:R-:W2:Y:S04]  /*6d400*/  LDL.LU R27, [R1+0xbc0] ;  /* 0x000bc000011b7983 */ /* 0x000ea80000300800 */
[----:B------:R-:W3:Y:S04]  /*6d410*/  LDL.LU R26, [R1+0xbc4] ;  /* 0x000bc400011a7983 */ /* 0x000ee80000300800 */
[----:B------:R-:W4:Y:S04]  /*6d420*/  LDL.LU R25, [R1+0xc00] ;  /* 0x000c000001197983 */ /* 0x000f280000300800 */
[----:B------:R-:W4:Y:S04]  /*6d430*/  LDL.LU R20, [R1+0xc04] ;  /* 0x000c040001147983 */ /* 0x000f280000300800 */
[----:B------:R-:W4:Y:S04]  /*6d440*/  LDL.LU R16, [R1+0xc44] ;  /* 0x000c440001107983 */ /* 0x000f280000300800 */
[----:B------:R1:W-:Y:S04]  /*6d450*/  LDGSTS.E [R22+0x3d800], [R4.64], P0 ;  /* 0x3d80000004167fae */ /* 0x0003e80008121846 */
[----:B------:R1:W-:Y:S04]  /*6d460*/  LDGSTS.E [R22+0x3da00], [R6.64], P0 ;  /* 0x3da0000006167fae */ /* 0x0003e80008121846 */
[----:B------:R1:W-:Y:S04]  /*6d470*/  LDGSTS.E [R22+0x3dc00], [R8.64], P0 ;  /* 0x3dc0000008167fae */ /* 0x0003e80008121846 */
[----:B------:R2:W-:Y:S04]  /*6d480*/  LDGSTS.E [R22+0x3de00], [R10.64], P0 ;  /* 0x3de000000a167fae */ /* 0x0005e80008121846 */
[----:B-1----:R-:W4:Y:S04]  /*6d490*/  LDL.LU R6, [R1+0xc84] ;  /* 0x000c840001067983 */ /* 0x002f280000300800 */
[----:B------:R-:W4:Y:S04]  /*6d4a0*/  LDL.LU R17, [R1+0xc40] ;  /* 0x000c400001117983 */ /* 0x000f280000300800 */
[----:B------:R1:W-:Y:S04]  /*6d4b0*/  LDGSTS.E [R22+0x3f800], [R12.64], P2 ;  /* 0x3f8000000c167fae */ /* 0x0003e80009121846 */
[----:B------:R2:W-:Y:S04]  /*6d4c0*/  LDGSTS.E [R22+0x3fa00], [R14.64], P2 ;  /* 0x3fa000000e167fae */ /* 0x0005e80009121846 */
[----:B------:R2:W-:Y:S04]  /*6d4d0*/  LDGSTS.E [R22+0x3fc00], [R34.64], P2 ;  /* 0x3fc0000022167fae */ /* 0x0005e80009121846 */
[----:B-1----:R-:W4:Y:S04]  /*6d4e0*/  LDL.LU R12, [R1+0xc80] ;  /* 0x000c8000010c7983 */ /* 0x002f280000300800 */
[----:B------:R-:W4:Y:S04]  /*6d4f0*/  LDL.LU R8, [R1+0xcc4] ;  /* 0x000cc40001087983 */ /* 0x000f280000300800 */
[----:B------:R-:W4:Y:S04]  /*6d500*/  LDL.LU R7, [R1+0xd04] ;  /* 0x000d040001077983 */ /* 0x000f280000300800 */
[----:B------:R-:W4:Y:S04]  /*6d510*/  LDL.LU R13, [R1+0xcc0] ;  /* 0x000cc000010d7983 */ /* 0x000f280000300800 */
[----:B------:R1:W-:Y:S04]  /*6d520*/  LDGSTS.E [R22+0x3fe00], [R32.64], P2 ;  /* 0x3fe0000020167fae */ /* 0x0003e80009121846 */
[----:B------:R-:W4:Y:S01]  /*6d530*/  LDL.LU R9, [R1+0xd00] ;  /* 0x000d000001097983 */ /* 0x000f220000300800 */
[----:B------:R-:W-:Y:S01]  /*6d540*/  MOV R4, R30 ;  /* 0x0000001e00047202 */ /* 0x000fe20000000f00 */
[----:B------:R-:W-:-:S02]  /*6d550*/  IMAD.MOV.U32 R5, RZ, RZ, R31 ;  /* 0x000000ffff057224 */ /* 0x000fc400078e001f */
[----:B------:R-:W0:Y:S04]  /*6d560*/  LDGDEPBAR ;  /* 0x00000000000079af */ /* 0x000e280000000000 */
[----:B------:R1:W-:Y:S02]  /*6d570*/  LDGSTS.E [R3+0x40000], [R4.64], P1 ;  /* 0x4000000004037fae */ /* 0x0003e40008921846 */
[----:B-1----:R-:W-:Y:S01]  /*6d580*/  IMAD.MOV.U32 R4, RZ, RZ, R28 ;  /* 0x000000ffff047224 */ /* 0x002fe200078e001c */
[----:B------:R-:W-:-:S05]  /*6d590*/  MOV R5, R29 ;  /* 0x0000001d00057202 */ /* 0x000fca0000000f00 */
[----:B------:R1:W-:Y:S01]  /*6d5a0*/  LDGSTS.E [R3+0x41000], [R4.64], P1 ;  /* 0x4100000004037fae */ /* 0x0003e20008921846 */
[----:B---3--:R-:W-:-:S04]  /*6d5b0*/  IADD3 R26, P0, R26, UR8, RZ ;  /* 0x000000081a1a7c10 */ /* 0x008fc8000ff1e0ff */
[----:B--2---:R-:W-:Y:S02]  /*6d5c0*/  IADD3.X R27, R27, UR5, RZ, P0, !PT ;  /* 0x000000051b1b7c10 */ /* 0x004fe400087fe4ff */
[----:B----4-:R-:W-:Y:S01]  /*6d5d0*/  IADD3 R20, P2, R20, UR8, RZ ;  /* 0x0000000814147c10 */ /* 0x010fe2000ff5e0ff */
[----:B------:R-:W-:Y:S03]  /*6d5e0*/  STL [R1+0xbc4], R26 ;  /* 0x000bc41a01007387 */ /* 0x000fe60000100800 */
[----:B------:R-:W-:Y:S01]  /*6d5f0*/  IADD3.X R25, R25, UR5, RZ, P2, !PT ;  /* 0x0000000519197c10 */ /* 0x000fe200097fe4ff */
[----:B------:R-:W-:Y:S04]  /*6d600*/  STL [R1+0xbc0], R27 ;  /* 0x000bc01b01007387 */ /* 0x000fe80000100800 */
[----:B------:R-:W-:Y:S04]  /*6d610*/  STL [R1+0xc04], R20 ;  /* 0x000c041401007387 */ /* 0x000fe80000100800 */
[----:B------:R-:W2:Y:S04]  /*6d620*/  LDL.LU R10, [R1+0xd44] ;  /* 0x000d4400010a7983 */ /* 0x000ea80000300800 */
[----:B------:R-:W-:Y:S04]  /*6d630*/  STL [R1+0xc00], R25 ;  /* 0x000c001901007387 */ /* 0x000fe80000100800 */
[----:B------:R-:W3:Y:S04]  /*6d640*/  LDL.LU R18, [R1+0xd84] ;  /* 0x000d840001127983 */ /* 0x000ee80000300800 */
[----:B------:R-:W4:Y:S04]  /*6d650*/  LDL.LU R11, [R1+0xd40] ;  /* 0x000d4000010b7983 */ /* 0x000f280000300800 */
[----:B------:R-:W4:Y:S01]  /*6d660*/  LDL.LU R19, [R1+0xd80] ;  /* 0x000d800001137983 */ /* 0x000f220000300800 */
[----:B-1----:R-:W-:-:S02]  /*6d670*/  IMAD.MOV.U32 R4, RZ, RZ, R26 ;  /* 0x000000ffff047224 */ /* 0x002fc400078e001a */
[----:B------:R-:W-:Y:S01]  /*6d680*/  IMAD.MOV.U32 R5, RZ, RZ, R27 ;  /* 0x000000ffff057224 */ /* 0x000fe200078e001b */
[----:B------:R-:W-:Y:S01]  /*6d690*/  IADD3 R16, P0, R16, UR8, RZ ;  /* 0x0000000810107c10 */ /* 0x000fe2000ff1e0ff */
[----:B------:R-:W4:Y:S01]  /*6d6a0*/  LDL.LU R15, [R1+0xdc4] ;  /* 0x000dc400010f7983 */ /* 0x000f220000300800 */
[----:B------:R-:W-:Y:S02]  /*6d6b0*/  IADD3 R6, P2, R6, UR8, RZ ;  /* 0x0000000806067c10 */ /* 0x000fe4000ff5e0ff */
[----:B------:R-:W-:Y:S01]  /*6d6c0*/  IADD3.X R17, R17, UR5, RZ, P0, !PT ;  /* 0x0000000511117c10 */ /* 0x000fe200087fe4ff */
[----:B------:R1:W-:Y:S04]  /*6d6d0*/  LDGSTS.E [R3+0x42000], [R4.64], P1 ;  /* 0x4200000004037fae */ /* 0x0003e80008921846 */
[----:B------:R-:W4:Y:S01]  /*6d6e0*/  LDL.LU R14, [R1+0xe04] ;  /* 0x000e0400010e7983 */ /* 0x000f220000300800 */
[----:B------:R-:W-:-:S03]  /*6d6f0*/  IADD3.X R12, R12, UR5, RZ, P2, !PT ;  /* 0x000000050c0c7c10 */ /* 0x000fc600097fe4ff */
[----:B------:R-:W-:Y:S01]  /*6d700*/  STL [R1+0xc44], R16 ;  /* 0x000c441001007387 */ /* 0x000fe20000100800 */
[----:B-1----:R-:W-:Y:S01]  /*6d710*/  MOV R4, R20 ;  /* 0x0000001400047202 */ /* 0x002fe20000000f00 */
[----:B------:R-:W-:Y:S02]  /*6d720*/  IMAD.MOV.U32 R5, RZ, RZ, R25 ;  /* 0x000000ffff057224 */ /* 0x000fe400078e0019 */
[----:B------:R1:W-:Y:S04]  /*6d730*/  STL [R1+0xc40], R17 ;  /* 0x000c401101007387 */ /* 0x0003e80000100800 */
[----:B------:R1:W-:Y:S04]  /*6d740*/  LDGSTS.E [R3+0x43000], [R4.64], P1 ;  /* 0x4300000004037fae */ /* 0x0003e80008921846 */
[----:B------:R1:W-:Y:S02]  /*6d750*/  STL [R1+0xc84], R6 ;  /* 0x000c840601007387 */ /* 0x0003e40000100800 */
[----:B-1----:R-:W-:-:S02]  /*6d760*/  MOV R5, R17 ;  /* 0x0000001100057202 */ /* 0x002fc40000000f00 */
[----:B------:R-:W4:Y:S01]  /*6d770*/  LDL.LU R17, [R1+0xdc0] ;  /* 0x000dc00001117983 */ /* 0x000f220000300800 */
[----:B------:R-:W-:-:S03]  /*6d780*/  IMAD.MOV.U32 R4, RZ, RZ, R16 ;  /* 0x000000ffff047224 */ /* 0x000fc600078e0010 */
[----:B------:R1:W-:Y:S04]  /*6d790*/  STL [R1+0xc80], R12 ;  /* 0x000c800c01007387 */ /* 0x0003e80000100800 */
[----:B------:R-:W4:Y:S01]  /*6d7a0*/  LDL.LU R16, [R1+0xe00] ;  /* 0x000e000001107983 */ /* 0x000f220000300800 */
[----:B------:R-:W-:-:S03]  /*6d7b0*/  IADD3 R8, P0, R8, UR8, RZ ;  /* 0x0000000808087c10 */ /* 0x000fc6000ff1e0ff */
[----:B------:R1:W-:Y:S01]  /*6d7c0*/  LDGSTS.E [R3+0x44000], [R4.64], P1 ;  /* 0x4400000004037fae */ /* 0x0003e20008921846 */
[----:B------:R-:W-:Y:S02]  /*6d7d0*/  IADD3.X R13, R13, UR5, RZ, P0, !PT ;  /* 0x000000050d0d7c10 */ /* 0x000fe400087fe4ff */
[----:B------:R-:W-:-:S04]  /*6d7e0*/  IADD3 R7, P2, R7, UR8, RZ ;  /* 0x0000000807077c10 */ /* 0x000fc8000ff5e0ff */
[----:B------:R-:W-:Y:S01]  /*6d7f0*/  IADD3.X R9, R9, UR5, RZ, P2, !PT ;  /* 0x0000000509097c10 */ /* 0x000fe200097fe4ff */
[----:B-1----:R-:W-:Y:S02]  /*6d800*/  IMAD.MOV.U32 R4, RZ, RZ, R6 ;  /* 0x000000ffff047224 */ /* 0x002fe400078e0006 */
[----:B------:R-:W-:Y:S01]  /*6d810*/  IMAD.MOV.U32 R5, RZ, RZ, R12 ;  /* 0x000000ffff057224 */ /* 0x000fe200078e000c */
[----:B------:R-:W4:Y:S04]  /*6d820*/  LDL.LU R6, [R1+0xe44] ;  /* 0x000e440001067983 */ /* 0x000f280000300800 */
[----:B------:R-:W4:Y:S04]  /*6d830*/  LDL.LU R12, [R1+0xe84] ;  /* 0x000e8400010c7983 */ /* 0x000f280000300800 */
[----:B------:R1:W-:Y:S04]  /*6d840*/  STL [R1+0xcc4], R8 ;  /* 0x000cc40801007387 */ /* 0x0003e80000100800 */
[----:B------:R1:W-:Y:S04]  /*6d850*/  LDGSTS.E [R3+0x45000], [R4.64], P1 ;  /* 0x4500000004037fae */ /* 0x0003e80008921846 */
[----:B------:R1:W-:Y:S04]  /*6d860*/  STL [R1+0xcc0], R13 ;  /* 0x000cc00d01007387 */ /* 0x0003e80000100800 */
[----:B------:R-:W-:Y:S01]  /*6d870*/  STL [R1+0xd04], R7 ;  /* 0x000d040701007387 */ /* 0x000fe20000100800 */
[----:B-1----:R-:W-:Y:S01]  /*6d880*/  MOV R4, R8 ;  /* 0x0000000800047202 */ /* 0x002fe20000000f00 */
[----:B------:R-:W-:-:S02]  /*6d890*/  IMAD.MOV.U32 R5, RZ, RZ, R13 ;  /* 0x000000ffff057224 */ /* 0x000fc400078e000d */
[----:B------:R-:W4:Y:S04]  /*6d8a0*/  LDL.LU R8, [R1+0xe40] ;  /* 0x000e400001087983 */ /* 0x000f280000300800 */
[----:B------:R1:W-:Y:S04]  /*6d8b0*/  STL [R1+0xd00], R9 ;  /* 0x000d000901007387 */ /* 0x0003e80000100800 */
[----:B------:R-:W4:Y:S04]  /*6d8c0*/  LDL.LU R13, [R1+0xe80] ;  /* 0x000e8000010d7983 */ /* 0x000f280000300800 */
[----:B------:R1:W-:Y:S02]  /*6d8d0*/  LDGSTS.E [R3+0x46000], [R4.64], P1 ;  /* 0x4600000004037fae */ /* 0x0003e40008921846 */
[----:B-1----:R-:W-:Y:S01]  /*6d8e0*/  IMAD.MOV.U32 R4, RZ, RZ, R7 ;  /* 0x000000ffff047224 */ /* 0x002fe200078e0007 */
[----:B------:R-:W-:-:S02]  /*6d8f0*/  MOV R5, R9 ;  /* 0x0000000900057202 */ /* 0x000fc40000000f00 */
[----:B------:R-:W4:Y:S04]  /*6d900*/  LDL.LU R9, [R1+0xec4] ;  /* 0x000ec40001097983 */ /* 0x000f280000300800 */
[----:B------:R-:W4:Y:S04]  /*6d910*/  LDL.LU R7, [R1+0xf04] ;  /* 0x000f040001077983 */ /* 0x000f280000300800 */
[----:B------:R1:W-:Y:S01]  /*6d920*/  LDGSTS.E [R3+0x47000], [R4.64], P1 ;  /* 0x4700000004037fae */ /* 0x0003e20008921846 */
[----:B--2---:R-:W-:-:S05]  /*6d930*/  IADD3 R10, P0, R10, UR8, RZ ;  /* 0x000000080a0a7c10 */ /* 0x004fca000ff1e0ff */
[----:B------:R-:W-:Y:S01]  /*6d940*/  STL [R1+0xd44], R10 ;  /* 0x000d440a01007387 */ /* 0x000fe20000100800 */
[----:B---3--:R-:W-:Y:S02]  /*6d950*/  IADD3 R18, P2, R18, UR8, RZ ;  /* 0x0000000812127c10 */ /* 0x008fe4000ff5e0ff */
[----:B----4-:R-:W-:Y:S02]  /*6d960*/  IADD3.X R11, R11, UR5, RZ, P0, !PT ;  /* 0x000000050b0b7c10 */ /* 0x010fe400087fe4ff */
[----:B------:R-:W-:-:S03]  /*6d970*/  IADD3.X R19, R19, UR5, RZ, P2, !PT ;  /* 0x0000000513137c10 */ /* 0x000fc600097fe4ff */
[----:B------:R2:W-:Y:S01]  /*6d980*/  STL [R1+0xd40], R11 ;  /* 0x000d400b01007387 */ /* 0x0005e20000100800 */
[----:B-1----:R-:W-:-:S03]  /*6d990*/  IMAD.MOV.U32 R5, RZ, RZ, R11 ;  /* 0x000000ffff057224 */ /* 0x002fc600078e000b */
[----:B------:R-:W-:Y:S01]  /*6d9a0*/  STL [R1+0xd84], R18 ;  /* 0x000d841201007387 */ /* 0x000fe20000100800 */
[----:B------:R-:W-:-:S03]  /*6d9b0*/  IMAD.MOV.U32 R4, RZ, RZ, R10 ;  /* 0x000000ffff047224 */ /* 0x000fc600078e000a */
[----:B--2---:R-:W2:Y:S04]  /*6d9c0*/  LDL.LU R11, [R1+0xec0] ;  /* 0x000ec000010b7983 */ /* 0x004ea80000300800 */
[----:B------:R-:W-:Y:S04]  /*6d9d0*/  STL [R1+0xd80], R19 ;  /* 0x000d801301007387 */ /* 0x000fe80000100800 */
[----:B------:R-:W3:Y:S01]  /*6d9e0*/  LDL.LU R10, [R1+0xf00] ;  /* 0x000f0000010a7983 */ /* 0x000ee20000300800 */
[----:B------:R-:W-:Y:S02]  /*6d9f0*/  IADD3 R15, P0, R15, UR8, RZ ;  /* 0x000000080f0f7c10 */ /* 0x000fe4000ff1e0ff */
[----:B------:R-:W-:Y:S01]  /*6da00*/  IADD3 R14, P2, R14, UR8, RZ ;  /* 0x000000080e0e7c10 */ /* 0x000fe2000ff5e0ff */
[----:B------:R1:W-:Y:S04]  /*6da10*/  LDGSTS.E [R3+0x48000], [R4.64], P1 ;  /* 0x4800000004037fae */ /* 0x0003e80008921846 */
[----:B------:R4:W-:Y:S01]  /*6da20*/  STL [R1+0xdc4], R15 ;  /* 0x000dc40f01007387 */ /* 0x0009e20000100800 */
[----:B-1----:R-:W-:Y:S01]  /*6da30*/  MOV R4, R18 ;  /* 0x0000001200047202 */ /* 0x002fe20000000f00 */
[----:B------:R-:W-:Y:S01]  /*6da40*/  IMAD.MOV.U32 R5, RZ, RZ, R19 ;  /* 0x000000ffff057224 */ /* 0x000fe200078e0013 */
[----:B------:R-:W-:-:S04]  /*6da50*/  IADD3.X R17, R17, UR5, RZ, P0, !PT ;  /* 0x0000000511117c10 */ /* 0x000fc800087fe4ff */
[----:B------:R1:W-:Y:S04]  /*6da60*/  LDGSTS.E [R3+0x49000], [R4.64], P1 ;  /* 0x4900000004037fae */ /* 0x0003e80008921846 */
[----:B------:R4:W-:Y:S01]  /*6da70*/  STL [R1+0xdc0], R17 ;  /* 0x000dc01101007387 */ /* 0x0009e20000100800 */
[----:B------:R-:W-:-:S03]  /*6da80*/  IADD3.X R16, R16, UR5, RZ, P2, !PT ;  /* 0x0000000510107c10 */ /* 0x000fc600097fe4ff */
[----:B------:R-:W-:Y:S01]  /*6da90*/  STL [R1+0xe04], R14 ;  /* 0x000e040e01007387 */ /* 0x000fe20000100800 */
[----:B-1----:R-:W-:-:S03]  /*6daa0*/  IMAD.MOV.U32 R4, RZ, RZ, R15 ;  /* 0x000000ffff047224 */ /* 0x002fc600078e000f */
[----:B----4-:R-:W4:Y:S01]  /*6dab0*/  LDL.LU R15, [R1+0xb4c] ;  /* 0x000b4c00010f7983 */ /* 0x010f220000300800 */
[----:B------:R-:W-:-:S03]  /*6dac0*/  MOV R5, R17 ;  /* 0x0000001100057202 */ /* 0x000fc60000000f00 */
[----:B------:R-:W-:Y:S04]  /*6dad0*/  STL [R1+0xe00], R16 ;  /* 0x000e001001007387 */ /* 0x000fe80000100800 */
[----:B------:R-:W4:Y:S04]  /*6dae0*/  LDL.LU R19, [R1+0xb8c] ;  /* 0x000b8c0001137983 */ /* 0x000f280000300800 */
[----:B------:R-:W4:Y:S04]  /*6daf0*/  LDL.LU R17, [R1+0xb48] ;  /* 0x000b480001117983 */ /* 0x000f280000300800 */
[----:B------:R-:W4:Y:S01]  /*6db00*/  LDL.LU R20, [R1+0xb88] ;  /* 0x000b880001147983 */ /* 0x000f220000300800 */
[----:B------:R-:W-:-:S02]  /*6db10*/  IADD3 R6, P0, R6, UR8, RZ ;  /* 0x0000000806067c10 */ /* 0x000fc4000ff1e0ff */
[----:B------:R-:W-:Y:S01]  /*6db20*/  IADD3 R12, P2, R12, UR8, RZ ;  /* 0x000000080c0c7c10 */ /* 0x000fe2000ff5e0ff */
[----:B------:R1:W-:Y:S04]  /*6db30*/  LDGSTS.E [R3+0x4a000], [R4.64], P1 ;  /* 0x4a00000004037fae */ /* 0x0003e80008921846 */
[----:B------:R1:W-:Y:S02]  /*6db40*/  STL [R1+0xe44], R6 ;  /* 0x000e440601007387 */ /* 0x0003e40000100800 */
[----:B-1----:R-:W-:Y:S02]  /*6db50*/  IMAD.MOV.U32 R4, RZ, RZ, R14 ;  /* 0x000000ffff047224 */ /* 0x002fe400078e000e */
[----:B------:R-:W-:Y:S01]  /*6db60*/  IMAD.MOV.U32 R5, RZ, RZ, R16 ;  /* 0x000000ffff057224 */ /* 0x000fe200078e0010 */
[----:B------:R-:W-:-:S04]  /*6db70*/  IADD3.X R8, R8, UR5, RZ, P0, !PT ;  /* 0x0000000508087c10 */ /* 0x000fc800087fe4ff */
[----:B------:R1:W-:Y:S04]  /*6db80*/  LDGSTS.E [R3+0x4b000], [R4.64], P1 ;  /* 0x4b00000004037fae */ /* 0x0003e80008921846 */
[----:B------:R1:W-:Y:S01]  /*6db90*/  STL [R1+0xe40], R8 ;  /* 0x000e400801007387 */ /* 0x0003e20000100800 */
[----:B------:R-:W-:-:S03]  /*6dba0*/  IADD3.X R13, R13, UR5, RZ, P2, !PT ;  /* 0x000000050d0d7c10 */ /* 0x000fc600097fe4ff */
[----:B------:R-:W-:Y:S01]  /*6dbb0*/  STL [R1+0xe84], R12 ;  /* 0x000e840c01007387 */ /* 0x000fe20000100800 */
[----:B-1----:R-:W-:Y:S01]  /*6dbc0*/  MOV R4, R6 ;  /* 0x0000000600047202 */ /* 0x002fe20000000f00 */
[----:B------:R-:W-:Y:S02]  /*6dbd0*/  IMAD.MOV.U32 R5, RZ, RZ, R8 ;  /* 0x000000ffff057224 */ /* 0x000fe400078e0008 */
[----:B------:R-:W4:Y:S04]  /*6dbe0*/  LDL.LU R6, [R1+0xbcc] ;  /* 0x000bcc0001067983 */ /* 0x000f280000300800 */
[----:B------:R-:W-:Y:S04]  /*6dbf0*/  STL [R1+0xe80], R13 ;  /* 0x000e800d01007387 */ /* 0x000fe80000100800 */
[----:B------:R-:W4:Y:S01]  /*6dc00*/  LDL.LU R8, [R1+0xc0c] ;  /* 0x000c0c0001087983 */ /* 0x000f220000300800 */
[----:B------:R-:W-:-:S03]  /*6dc10*/  IADD3 R9, P2, R9, UR8, RZ ;  /* 0x0000000809097c10 */ /* 0x000fc6000ff5e0ff */
[----:B------:R-:W4:Y:S01]  /*6dc20*/  LDL.LU R16, [R1+0xbc8] ;  /* 0x000bc80001107983 */ /* 0x000f220000300800 */
[----:B------:R-:W-:-:S03]  /*6dc30*/  IADD3 R7, P0, R7, UR8, RZ ;  /* 0x0000000807077c10 */ /* 0x000fc6000ff1e0ff */
[----:B------:R1:W-:Y:S04]  /*6dc40*/  LDGSTS.E [R3+0x4c000], [R4.64], P1 ;  /* 0x4c00000004037fae */ /* 0x0003e80008921846 */
[----:B------:R-:W4:Y:S04]  /*6dc50*/  LDL.LU R18, [R1+0xc08] ;  /* 0x000c080001127983 */ /* 0x000f280000300800 */
[----:B------:R2:W-:Y:S01]  /*6dc60*/  STL [R1+0xec4], R9 ;  /* 0x000ec40901007387 */ /* 0x0005e20000100800 */
[----:B-1----:R-:W-:Y:S01]  /*6dc70*/  IMAD.MOV.U32 R4, RZ, RZ, R12 ;  /* 0x000000ffff047224 */ /* 0x002fe200078e000c */
[----:B------:R-:W-:-:S05]  /*6dc80*/  MOV R5, R13 ;  /* 0x0000000d00057202 */ /* 0x000fca0000000f00 */
[----:B------:R1:W-:Y:S02]  /*6dc90*/  LDGSTS.E [R3+0x4d000], [R4.64], P1 ;  /* 0x4d00000004037fae */ /* 0x0003e40008921846 */
[----:B-1----:R-:W-:Y:S01]  /*6dca0*/  IMAD.MOV.U32 R4, RZ, RZ, R9 ;  /* 0x000000ffff047224 */ /* 0x002fe200078e0009 */
[----:B--2---:R-:W-:-:S05]  /*6dcb0*/  IADD3.X R11, R11, UR5, RZ, P2, !PT ;  /* 0x000000050b0b7c10 */ /* 0x004fca00097fe4ff */
[----:B------:R1:W-:Y:S01]  /*6dcc0*/  STL [R1+0xec0], R11 ;  /* 0x000ec00b01007387 */ /* 0x0003e20000100800 */
[----:B---3--:R-:W-:-:S03]  /*6dcd0*/  IADD3.X R10, R10, UR5, RZ, P0, !PT ;  /* 0x000000050a0a7c10 */ /* 0x008fc600087fe4ff */
[----:B------:R2:W-:Y:S01]  /*6dce0*/  STL [R1+0xf04], R7 ;  /* 0x000f040701007387 */ /* 0x0005e20000100800 */
[----:B------:R-:W-:-:S03]  /*6dcf0*/  IMAD.MOV.U32 R5, RZ, RZ, R11 ;  /* 0x000000ffff057224 */ /* 0x000fc600078e000b */
[----:B------:R-:W3:Y:S04]  /*6dd00*/  LDL.LU R9, [R1+0xc4c] ;  /* 0x000c4c0001097983 */ /* 0x000ee80000300800 */
[----:B------:R-:W-:Y:S04]  /*6dd10*/  STL [R1+0xf00], R10 ;  /* 0x000f000a01007387 */ /* 0x000fe80000100800 */
[----:B------:R-:W3:Y:S04]  /*6dd20*/  LDL.LU R12, [R1+0xc8c] ;  /* 0x000c8c00010c7983 */ /* 0x000ee80000300800 */
[----:B-1----:R-:W3:Y:S04]  /*6dd30*/  LDL.LU R11, [R1+0xc48] ;  /* 0x000c4800010b7983 */ /* 0x002ee80000300800 */
[----:B------:R-:W3:Y:S04]  /*6dd40*/  LDL.LU R14, [R1+0xc88] ;  /* 0x000c8800010e7983 */ /* 0x000ee80000300800 */
[----:B------:R1:W-:Y:S04]  /*6dd50*/  LDGSTS.E [R3+0x4e000], [R4.64], P1 ;  /* 0x4e00000004037fae */ /* 0x0003e80008921846 */
[----:B------:R-:W3:Y:S01]  /*6dd60*/  LDL.LU R13, [R1+0xccc] ;  /* 0x000ccc00010d7983 */ /* 0x000ee20000300800 */
[----:B----4-:R-:W-:Y:S01]  /*6dd70*/  IADD3 R15, P0, R15, UR8, RZ ;  /* 0x000000080f0f7c10 */ /* 0x010fe2000ff1e0ff */
[----:B-1----:R-:W-:Y:S01]  /*6dd80*/  IMAD.MOV.U32 R5, RZ, RZ, R10 ;  /* 0x000000ffff057224 */ /* 0x002fe200078e000a */
[----:B------:R-:W-:-:S02]  /*6dd90*/  MOV R4, R7 ;  /* 0x0000000700047202 */ /* 0x000fc40000000f00 */
[----:B--2---:R-:W2:Y:S01]  /*6dda0*/  LDL.LU R7, [R1+0xd0c] ;  /* 0x000d0c0001077983 */ /* 0x004ea20000300800 */
[----:B------:R-:W-:-:S03]  /*6ddb0*/  IADD3 R19, P2, R19, UR8, RZ ;  /* 0x0000000813137c10 */ /* 0x000fc6000ff5e0ff */
[----:B------:R-:W-:Y:S01]  /*6ddc0*/  STL [R1+0xb4c], R15 ;  /* 0x000b4c0f01007387 */ /* 0x000fe20000100800 */
[----:B------:R-:W-:-:S03]  /*6ddd0*/  IADD3.X R17, R17, UR5, RZ, P0, !PT ;  /* 0x0000000511117c10 */ /* 0x000fc600087fe4ff */
[----:B------:R1:W-:Y:S01]  /*6dde0*/  LDGSTS.E [R3+0x4f000], [R4.64], P1 ;  /* 0x4f00000004037fae */ /* 0x0003e20008921846 */
[----:B------:R-:W-:-:S03]  /*6ddf0*/  IADD3.X R20, R20, UR5, RZ, P2, !PT ;  /* 0x0000000514147c10 */ /* 0x000fc600097fe4ff */
[----:B------:R-:W-:Y:S04]  /*6de00*/  STL [R1+0xb8c], R19 ;  /* 0x000b8c1301007387 */ /* 0x000fe80000100800 */
[----:B------:R4:W-:Y:S01]  /*6de10*/  STL [R1+0xb48], R17 ;  /* 0x000b481101007387 */ /* 0x0009e20000100800 */
[----:B-1----:R-:W-:Y:S01]  /*6de20*/  MOV R5, R17 ;  /* 0x0000001100057202 */ /* 0x002fe20000000f00 */
[----:B------:R-:W-:Y:S02]  /*6de30*/  IMAD.MOV.U32 R4, RZ, RZ, R15 ;  /* 0x000000ffff047224 */ /* 0x000fe400078e000f */
[----:B----4-:R-:W4:Y:S04]  /*6de40*/  LDL.LU R17, [R1+0xcc8] ;  /* 0x000cc80001117983 */ /* 0x010f280000300800 */
[----:B------:R-:W-:Y:S04]  /*6de50*/  STL [R1+0xb88], R20 ;  /* 0x000b881401007387 */ /* 0x000fe80000100800 */
[----:B------:R-:W4:Y:S01]  /*6de60*/  LDL.LU R15, [R1+0xd08] ;  /* 0x000d0800010f7983 */ /* 0x000f220000300800 */
[----:B------:R-:W-:-:S05]  /*6de70*/  LOP3.LUT R10, R3, 0x10, RZ, 0x3c, !PT ;  /* 0x00000010030a7812 */ /* 0x000fca00078e3cff */
[----:B------:R1:W-:Y:S01]  /*6de80*/  LDGSTS.E [R10+0x40200], [R4.64], P1 ;  /* 0x40200000040a7fae */ /* 0x0003e20008921846 */
[----:B------:R-:W-:Y:S01]  /*6de90*/  IADD3 R6, P0, R6, UR8, RZ ;  /* 0x0000000806067c10 */ /* 0x000fe2000ff1e0ff */
[----:B-1----:R-:W-:Y:S02]  /*6dea0*/  IMAD.MOV.U32 R4, RZ, RZ, R19 ;  /* 0x000000ffff047224 */ /* 0x002fe400078e0013 */
[----:B------:R-:W-:Y:S01]  /*6deb0*/  IMAD.MOV.U32 R5, RZ, RZ, R20 ;  /* 0x000000ffff057224 */ /* 0x000fe200078e0014 */
[----:B------:R-:W-:Y:S01]  /*6dec0*/  IADD3 R8, P2, R8, UR8, RZ ;  /* 0x0000000808087c10 */ /* 0x000fe2000ff5e0ff */
[----:B------:R-:W-:Y:S01]  /*6ded0*/  STL [R1+0xbcc], R6 ;  /* 0x000bcc0601007387 */ /* 0x000fe20000100800 */
[----:B------:R-:W-:-:S03]  /*6dee0*/  IADD3.X R16, R16, UR5, RZ, P0, !PT ;  /* 0x0000000510107c10 */ /* 0x000fc600087fe4ff */
[----:B------:R1:W-:Y:S04]  /*6def0*/  LDGSTS.E [R10+0x41200], [R4.64], P1 ;  /* 0x41200000040a7fae */ /* 0x0003e80008921846 */
[----:B------:R1:W-:Y:S01]  /*6df00*/  STL [R1+0xbc8], R16 ;  /* 0x000bc81001007387 */ /* 0x0003e20000100800 */
[----:B------:R-:W-:-:S03]  /*6df10*/  IADD3.X R18, R18, UR5, RZ, P2, !PT ;  /* 0x0000000512127c10 */ /* 0x000fc600097fe4ff */
[----:B------:R-:W-:Y:S01]  /*6df20*/  STL [R1+0xc0c], R8 ;  /* 0x000c0c0801007387 */ /* 0x000fe20000100800 */
[----:B-1----:R-:W-:Y:S01]  /*6df30*/  MOV R4, R6 ;  /* 0x0000000600047202 */ /* 0x002fe20000000f00 */
[----:B------:R-:W-:Y:S02]  /*6df40*/  IMAD.MOV.U32 R5, RZ, RZ, R16 ;  /* 0x000000ffff057224 */ /* 0x000fe400078e0010 */
[----:B------:R-:W4:Y:S04]  /*6df50*/  LDL.LU R16, [R1+0xd4c] ;  /* 0x000d4c0001107983 */ /* 0x000f280000300800 */
[----:B------:R1:W-:Y:S04]  /*6df60*/  STL [R1+0xc08], R18 ;  /* 0x000c081201007387 */ /* 0x0003e80000100800 */
[----:B------:R1:W-:Y:S04]  /*6df70*/  LDGSTS.E [R10+0x42200], [R4.64], P1 ;  /* 0x42200000040a7fae */ /* 0x0003e80008921846 */
[----:B------:R-:W4:Y:S01]  /*6df80*/  LDL.LU R6, [R1+0xd8c] ;  /* 0x000d8c0001067983 */ /* 0x000f220000300800 */
[----:B-1----:R-:W-:Y:S01]  /*6df90*/  MOV R5, R18 ;  /* 0x0000001200057202 */ /* 0x002fe20000000f00 */
[----:B------:R-:W-:-:S02]  /*6dfa0*/  IMAD.MOV.U32 R4, RZ, RZ, R8 ;  /* 0x000000ffff047224 */ /* 0x000fc400078e0008 */
[----:B------:R-:W4:Y:S04]  /*6dfb0*/  LDL.LU R18, [R1+0xd48] ;  /* 0x000d480001127983 */ /* 0x000f280000300800 */
[----:B------:R-:W4:Y:S04]  /*6dfc0*/  LDL.LU R8, [R1+0xd88] ;  /* 0x000d880001087983 */ /* 0x000f280000300800 */
[----:B------:R1:W-:Y:S01]  /*6dfd0*/  LDGSTS.E [R10+0x43200], [R4.64], P1 ;  /* 0x43200000040a7fae */ /* 0x0003e20008921846 */
[----:B---3--:R-:W-:Y:S02]  /*6dfe0*/  IADD3 R9, P0, R9, UR8, RZ ;  /* 0x0000000809097c10 */ /* 0x008fe4000ff1e0ff */
[----:B------:R-:W-:-:S02]  /*6dff0*/  IADD3 R12, P2, R12, UR8, RZ ;  /* 0x000000080c0c7c10 */ /* 0x000fc4000ff5e0ff */
[----:B------:R-:W-:Y:S01]  /*6e000*/  IADD3.X R11, R11, UR5, RZ, P0, !PT ;  /* 0x000000050b0b7c10 */ /* 0x000fe200087fe4ff */
[----:B------:R3:W-:Y:S01]  /*6e010*/  STL [R1+0xc4c], R9 ;  /* 0x000c4c0901007387 */ /* 0x0007e20000100800 */
[----:B-1----:R-:W-:Y:S01]  /*6e020*/  IMAD.MOV.U32 R4, RZ, RZ, R9 ;  /* 0x000000ffff047224 */ /* 0x002fe200078e0009 */
[----:B------:R-:W-:Y:S02]  /*6e030*/  IADD3.X R14, R14, UR5, RZ, P2, !PT ;  /* 0x000000050e0e7c10 */ /* 0x000fe400097fe4ff */
[----:B------:R-:W-:Y:S01]  /*6e040*/  IMAD.MOV.U32 R5, RZ, RZ, R11 ;  /* 0x000000ffff057224 */ /* 0x000fe200078e000b */
[----:B------:R1:W-:Y:S04]  /*6e050*/  STL [R1+0xc48], R11 ;  /* 0x000c480b01007387 */ /* 0x0003e80000100800 */
[----:B------:R-:W-:Y:S04]  /*6e060*/  STL [R1+0xc8c], R12 ;  /* 0x000c8c0c01007387 */ /* 0x000fe80000100800 */
[----:B---3--:R-:W3:Y:S04]  /*6e070*/  LDL.LU R9, [R1+0xdcc] ;  /* 0x000dcc0001097983 */ /* 0x008ee80000300800 */
[----:B------:R2:W-:Y:S04]  /*6e080*/  STL [R1+0xc88], R14 ;  /* 0x000c880e01007387 */ /* 0x0005e80000100800 */
[----:B------:R2:W-:Y:S04]  /*6e090*/  LDGSTS.E [R10+0x44200], [R4.64], P1 ;  /* 0x44200000040a7fae */ /* 0x0005e80008921846 */
[----:B-1----:R-:W3:Y:S01]  /*6e0a0*/  LDL.LU R11, [R1+0xe0c] ;  /* 0x000e0c00010b7983 */ /* 0x002ee20000300800 */
[----:B--2---:R-:W-:-:S03]  /*6e0b0*/  IMAD.MOV.U32 R5, RZ, RZ, R14 ;  /* 0x000000ffff057224 */ /* 0x004fc600078e000e */
[----:B------:R-:W2:Y:S01]  /*6e0c0*/  LDL.LU R14, [R1+0xdc8] ;  /* 0x000dc800010e7983 */ /* 0x000ea20000300800 */
[----:B------:R-:W-:-:S03]  /*6e0d0*/  MOV R4, R12 ;  /* 0x0000000c00047202 */ /* 0x000fc60000000f00 */
[----:B------:R-:W2:Y:S01]  /*6e0e0*/  LDL.LU R12, [R1+0xe08] ;  /* 0x000e0800010c7983 */ /* 0x000ea20000300800 */
[----:B------:R-:W-:Y:S02]  /*6e0f0*/  IADD3 R13, P0, R13, UR8, RZ ;  /* 0x000000080d0d7c10 */ /* 0x000fe4000ff1e0ff */
[----:B------:R-:W-:Y:S01]  /*6e100*/  IADD3 R7, P2, R7, UR8, RZ ;  /* 0x0000000807077c10 */ /* 0x000fe2000ff5e0ff */
[----:B------:R1:W-:Y:S01]  /*6e110*/  LDGSTS.E [R10+0x45200], [R4.64], P1 ;  /* 0x45200000040a7fae */ /* 0x0003e20008921846 */
[----:B----4-:R-:W-:-:S03]  /*6e120*/  IADD3.X R17, R17, UR5, RZ, P0, !PT ;  /* 0x0000000511117c10 */ /* 0x010fc600087fe4ff */
[----:B------:R4:W-:Y:S01]  /*6e130*/  STL [R1+0xccc], R13 ;  /* 0x000ccc0d01007387 */ /* 0x0009e20000100800 */
[----:B-1----:R-:W-:Y:S01]  /*6e140*/  IMAD.MOV.U32 R4, RZ, RZ, R13 ;  /* 0x000000ffff047224 */ /* 0x002fe200078e000d */
[----:B------:R-:W-:Y:S02]  /*6e150*/  MOV R5, R17 ;  /* 0x0000001100057202 */ /* 0x000fe40000000f00 */
[----:B------:R-:W-:Y:S01]  /*6e160*/  STL [R1+0xcc8], R17 ;  /* 0x000cc81101007387 */ /* 0x000fe20000100800 */
[----:B------:R-:W-:-:S03]  /*6e170*/  IADD3.X R15, R15, UR5, RZ, P2, !PT ;  /* 0x000000050f0f7c10 */ /* 0x000fc600097fe4ff */
[----:B------:R-:W-:Y:S04]  /*6e180*/  STL [R1+0xd0c], R7 ;  /* 0x000d0c0701007387 */ /* 0x000fe80000100800 */
[----:B----4-:R-:W4:Y:S04]  /*6e190*/  LDL.LU R13, [R1+0xe4c] ;  /* 0x000e4c00010d7983 */ /* 0x010f280000300800 */
[----:B------:R1:W-:Y:S04]  /*6e1a0*/  STL [R1+0xd08], R15 ;  /* 0x000d080f01007387 */ /* 0x0003e80000100800 */
[----:B------:R1:W-:Y:S04]  /*6e1b0*/  LDGSTS.E [R10+0x46200], [R4.64], P1 ;  /* 0x46200000040a7fae */ /* 0x0003e80008921846 */
[----:B------:R-:W4:Y:S01]  /*6e1c0*/  LDL.LU R19, [R1+0xe8c] ;  /* 0x000e8c0001137983 */ /* 0x000f220000300800 */
[----:B-1----:R-:W-:-:S03]  /*6e1d0*/  IMAD.MOV.U32 R5, RZ, RZ, R15 ;  /* 0x000000ffff057224 */ /* 0x002fc600078e000f */
[----:B------:R-:W4:Y:S04]  /*6e1e0*/  LDL.LU R15, [R1+0xe48] ;  /* 0x000e4800010f7983 */ /* 0x000f280000300800 */
[----:B------:R-:W4:Y:S01]  /*6e1f0*/  LDL.LU R20, [R1+0xe88] ;  /* 0x000e880001147983 */ /* 0x000f220000300800 */
[----:B------:R-:W-:-:S03]  /*6e200*/  IMAD.MOV.U32 R4, RZ, RZ, R7 ;  /* 0x000000ffff047224 */ /* 0x000fc600078e0007 */
[----:B------:R-:W4:Y:S04]  /*6e210*/  LDL.LU R7, [R1+0xecc] ;  /* 0x000ecc0001077983 */ /* 0x000f280000300800 */
[----:B------:R-:W4:Y:S01]  /*6e220*/  LDL.LU R17, [R1+0xf0c] ;  /* 0x000f0c0001117983 */ /* 0x000f220000300800 */
[----:B------:R-:W-:-:S03]  /*6e230*/  IADD3 R16, P0, R16, UR8, RZ ;  /* 0x0000000810107c10 */ /* 0x000fc6000ff1e0ff */
[----:B------:R1:W-:Y:S04]  /*6e240*/  LDGSTS.E [R10+0x47200], [R4.64], P1 ;  /* 0x47200000040a7fae */ /* 0x0003e80008921846 */
[----:B------:R1:W-:Y:S01]  /*6e250*/  STL [R1+0xd4c], R16 ;  /* 0x000d4c1001007387 */ /* 0x0003e20000100800 */
[----:B------:R-:W-:Y:S02]  /*6e260*/  IADD3 R6, P2, R6, UR8, RZ ;  /* 0x0000000806067c10 */ /* 0x000fe4000ff5e0ff */
[----:B-1----:R-:W-:Y:S02]  /*6e270*/  MOV R4, R16 ;  /* 0x0000001000047202 */ /* 0x002fe40000000f00 */
[----:B------:R-:W-:Y:S02]  /*6e280*/  IADD3.X R18, R18, UR5, RZ, P0, !PT ;  /* 0x0000000512127c10 */ /* 0x000fe400087fe4ff */
[----:B------:R-:W-:-:S03]  /*6e290*/  IADD3.X R8, R8, UR5, RZ, P2, !PT ;  /* 0x0000000508087c10 */ /* 0x000fc600097fe4ff */
[----:B------:R1:W-:Y:S01]  /*6e2a0*/  STL [R1+0xd48], R18 ;  /* 0x000d481201007387 */ /* 0x0003e20000100800 */
[----:B------:R-:W-:-:S03]  /*6e2b0*/  IMAD.MOV.U32 R5, RZ, RZ, R18 ;  /* 0x000000ffff057224 */ /* 0x000fc600078e0012 */
[----:B------:R1:W-:Y:S04]  /*6e2c0*/  STL [R1+0xd8c], R6 ;  /* 0x000d8c0601007387 */ /* 0x0003e80000100800 */
[----:B------:R-:W4:Y:S04]  /*6e2d0*/  LDL.LU R16, [R1+0xec8] ;  /* 0x000ec80001107983 */ /* 0x000f280000300800 */
[----:B------:R1:W-:Y:S04]  /*6e2e0*/  STL [R1+0xd88], R8 ;  /* 0x000d880801007387 */ /* 0x0003e80000100800 */
[----:B-1----:R-:W4:Y:S04]  /*6e2f0*/  LDL.LU R18, [R1+0xf08] ;  /* 0x000f080001127983 */ /* 0x002f280000300800 */
[----:B------:R1:W-:Y:S02]  /*6e300*/  LDGSTS.E [R10+0x48200], [R4.64], P1 ;  /* 0x48200000040a7fae */ /* 0x0003e40008921846 */
[----:B-1----:R-:W-:Y:S01]  /*6e310*/  IMAD.MOV.U32 R4, RZ, RZ, R6 ;  /* 0x000000ffff047224 */ /* 0x002fe200078e0006 */
[----:B------:R-:W-:Y:S01]  /*6e320*/  MOV R5, R8 ;  /* 0x0000000800057202 */ /* 0x000fe20000000f00 */
[----:B------:R-:W4:Y:S04]  /*6e330*/  LDL.LU R6, [R1+0xb54] ;  /* 0x000b540001067983 */ /* 0x000f280000300800 */
[----:B------:R-:W4:Y:S04]  /*6e340*/  LDL.LU R8, [R1+0xb94] ;  /* 0x000b940001087983 */ /* 0x000f280000300800 */
[----:B------:R1:W-:Y:S01]  /*6e350*/  LDGSTS.E [R10+0x49200], [R4.64], P1 ;  /* 0x49200000040a7fae */ /* 0x0003e20008921846 */
[----:B---3--:R-:W-:-:S05]  /*6e360*/  IADD3 R9, P0, R9, UR8, RZ ;  /* 0x0000000809097c10 */ /* 0x008fca000ff1e0ff */
[----:B------:R3:W-:Y:S01]  /*6e370*/  STL [R1+0xdcc], R9 ;  /* 0x000dcc0901007387 */ /* 0x0007e20000100800 */
[----:B-1----:R-:W-:Y:S01]  /*6e380*/  IMAD.MOV.U32 R4, RZ, RZ, R9 ;  /* 0x000000ffff047224 */ /* 0x002fe200078e0009 */
[----:B------:R-:W-:Y:S02]  /*6e390*/  IADD3 R11, P2, R11, UR8, RZ ;  /* 0x000000080b0b7c10 */ /* 0x000fe4000ff5e0ff */
[----:B--2---:R-:W-:Y:S02]  /*6e3a0*/  IADD3.X R14, R14, UR5, RZ, P0, !PT ;  /* 0x000000050e0e7c10 */ /* 0x004fe400087fe4ff */
[----:B------:R-:W-:-:S03]  /*6e3b0*/  IADD3.X R12, R12, UR5, RZ, P2, !PT ;  /* 0x000000050c0c7c10 */ /* 0x000fc600097fe4ff */
[----:B------:R1:W-:Y:S04]  /*6e3c0*/  STL [R1+0xdc8], R14 ;  /* 0x000dc80e01007387 */ /* 0x0003e80000100800 */
[----:B------:R2:W-:Y:S04]  /*6e3d0*/  STL [R1+0xe0c], R11 ;  /* 0x000e0c0b01007387 */ /* 0x0005e80000100800 */
[----:B---3--:R-:W3:Y:S01]  /*6e3e0*/  LDL.LU R9, [R1+0xb50] ;  /* 0x000b500001097983 */ /* 0x008ee20000300800 */
[----:B------:R-:W-:-:S03]  /*6e3f0*/  IMAD.MOV.U32 R5, RZ, RZ, R14 ;  /* 0x000000ffff057224 */ /* 0x000fc600078e000e */
[----:B------:R2:W-:Y:S04]  /*6e400*/  STL [R1+0xe08], R12 ;  /* 0x000e080c01007387 */ /* 0x0005e80000100800 */
[----:B-1----:R-:W3:Y:S04]  /*6e410*/  LDL.LU R14, [R1+0xb90] ;  /* 0x000b9000010e7983 */ /* 0x002ee80000300800 */
[----:B------:R1:W-:Y:S01]  /*6e420*/  LDGSTS.E [R10+0x4a200], [R4.64], P1 ;  /* 0x4a200000040a7fae */ /* 0x0003e20008921846 */
[----:B----4-:R-:W-:Y:S02]  /*6e430*/  IADD3 R13, P0, R13, UR8, RZ ;  /* 0x000000080d0d7c10 */ /* 0x010fe4000ff1e0ff */
[----:B-1----:R-:W-:Y:S01]  /*6e440*/  MOV R4, R11 ;  /* 0x0000000b00047202 */ /* 0x002fe20000000f00 */
[----:B------:R-:W-:Y:S01]  /*6e450*/  IMAD.MOV.U32 R5, RZ, RZ, R12 ;  /* 0x000000ffff057224 */ /* 0x000fe200078e000c */
[----:B--2---:R-:W2:Y:S01]  /*6e460*/  LDL.LU R11, [R1+0xbd4] ;  /* 0x000bd400010b7983 */ /* 0x004ea20000300800 */
[----:B------:R-:W-:-:S03]  /*6e470*/  IADD3 R19, P2, R19, UR8, RZ ;  /* 0x0000000813137c10 */ /* 0x000fc6000ff5e0ff */
[----:B------:R-:W2:Y:S04]  /*6e480*/  LDL.LU R12, [R1+0xc14] ;  /* 0x000c1400010c7983 */ /* 0x000ea80000300800 */
[----:B------:R-:W-:Y:S04]  /*6e490*/  STL [R1+0xe4c], R13 ;  /* 0x000e4c0d01007387 */ /* 0x000fe80000100800 */
[----:B------:R1:W-:Y:S01]  /*6e4a0*/  LDGSTS.E [R10+0x4b200], [R4.64], P1 ;  /* 0x4b200000040a7fae */ /* 0x0003e20008921846 */
[----:B------:R-:W-:Y:S02]  /*6e4b0*/  IADD3.X R15, R15, UR5, RZ, P0, !PT ;  /* 0x000000050f0f7c10 */ /* 0x000fe400087fe4ff */
[----:B------:R-:W-:-:S03]  /*6e4c0*/  IADD3.X R20, R20, UR5, RZ, P2, !PT ;  /* 0x0000000514147c10 */ /* 0x000fc600097fe4ff */
[----:B------:R1:W-:Y:S04]  /*6e4d0*/  STL [R1+0xe48], R15 ;  /* 0x000e480f01007387 */ /* 0x0003e80000100800 */
[----:B------:R-:W-:Y:S01]  /*6e4e0*/  STL [R1+0xe8c], R19 ;  /* 0x000e8c1301007387 */ /* 0x000fe20000100800 */
[----:B-1----:R-:W-:Y:S01]  /*6e4f0*/  MOV R5, R15 ;  /* 0x0000000f00057202 */ /* 0x002fe20000000f00 */
[----:B------:R-:W-:Y:S02]  /*6e500*/  IMAD.MOV.U32 R4, RZ, RZ, R13 ;  /* 0x000000ffff047224 */ /* 0x000fe400078e000d */
[----:B------:R-:W2:Y:S04]  /*6e510*/  LDL.LU R15, [R1+0xbd0] ;  /* 0x000bd000010f7983 */ /* 0x000ea80000300800 */
[----:B------:R-:W-:Y:S04]  /*6e520*/  STL [R1+0xe88], R20 ;  /* 0x000e881401007387 */ /* 0x000fe80000100800 */
[----:B------:R-:W2:Y:S01]  /*6e530*/  LDL.LU R13, [R1+0xc10] ;  /* 0x000c1000010d7983 */ /* 0x000ea20000300800 */
[----:B------:R-:W-:-:S03]  /*6e540*/  IADD3 R7, P0, R7, UR8, RZ ;  /* 0x0000000807077c10 */ /* 0x000fc6000ff1e0ff */
[----:B------:R1:W-:Y:S01]  /*6e550*/  LDGSTS.E [R10+0x4c200], [R4.64], P1 ;  /* 0x4c200000040a7fae */ /* 0x0003e20008921846 */
[----:B------:R-:W-:-:S03]  /*6e560*/  IADD3 R17, P2, R17, UR8, RZ ;  /* 0x0000000811117c10 */ /* 0x000fc6000ff5e0ff */
[----:B------:R-:W-:Y:S01]  /*6e570*/  STL [R1+0xecc], R7 ;  /* 0x000ecc0701007387 */ /* 0x000fe20000100800 */
[----:B-1----:R-:W-:Y:S02]  /*6e580*/  IMAD.MOV.U32 R4, RZ, RZ, R19 ;  /* 0x000000ffff047224 */ /* 0x002fe400078e0013 */
[----:B------:R-:W-:-:S05]  /*6e590*/  IMAD.MOV.U32 R5, RZ, RZ, R20 ;  /* 0x000000ffff057224 */ /* 0x000fca00078e0014 */
[----:B------:R1:W-:Y:S01]  /*6e5a0*/  LDGSTS.E [R10+0x4d200], [R4.64], P1 ;  /* 0x4d200000040a7fae */ /* 0x0003e20008921846 */
[----:B------:R-:W-:-:S05]  /*6e5b0*/  IADD3.X R16, R16, UR5, RZ, P0, !PT ;  /* 0x0000000510107c10 */ /* 0x000fca00087fe4ff */
[----:B------:R1:W-:Y:S01]  /*6e5c0*/  STL [R1+0xec8], R16 ;  /* 0x000ec81001007387 */ /* 0x0003e20000100800 */
[----:B------:R-:W-:Y:S01]  /*6e5d0*/  IADD3.X R18, R18, UR5, RZ, P2, !PT ;  /* 0x0000000512127c10 */ /* 0x000fe200097fe4ff */
[----:B-1----:R-:W-:Y:S01]  /*6e5e0*/  IMAD.MOV.U32 R5, RZ, RZ, R16 ;  /* 0x000000ffff057224 */ /* 0x002fe200078e0010 */
[----:B------:R-:W-:Y:S01]  /*6e5f0*/  MOV R4, R7 ;  /* 0x0000000700047202 */ /* 0x000fe20000000f00 */
[----:B------:R1:W-:Y:S04]  /*6e600*/  STL [R1+0xf0c], R17 ;  /* 0x000f0c1101007387 */ /* 0x0003e80000100800 */
[----:B------:R-:W2:Y:S04]  /*6e610*/  LDL.LU R16, [R1+0xc54] ;  /* 0x000c540001107983 */ /* 0x000ea80000300800 */
[----:B------:R-:W-:Y:S04]  /*6e620*/  STL [R1+0xf08], R18 ;  /* 0x000f081201007387 */ /* 0x000fe80000100800 */
[----:B------:R1:W-:Y:S01]  /*6e630*/  LDGSTS.E [R10+0x4e200], [R4.64], P1 ;  /* 0x4e200000040a7fae */ /* 0x0003e20008921846 */
[----:B------:R-:W-:-:S03]  /*6e640*/  IADD3 R6, P0, R6, UR8, RZ ;  /* 0x0000000806067c10 */ /* 0x000fc6000ff1e0ff */
[----:B------:R-:W2:Y:S01]  /*6e650*/  LDL.LU R7, [R1+0xc94] ;  /* 0x000c940001077983 */ /* 0x000ea20000300800 */
[----:B------:R-:W-:Y:S01]  /*6e660*/  IADD3 R8, P2, R8, UR8, RZ ;  /* 0x0000000808087c10 */ /* 0x000fe2000ff5e0ff */
[----:B-1----:R-:W-:Y:S01]  /*6e670*/  IMAD.MOV.U32 R4, RZ, RZ, R17 ;  /* 0x000000ffff047224 */ /* 0x002fe200078e0011 */
[----:B------:R-:W-:Y:S01]  /*6e680*/  MOV R5, R18 ;  /* 0x0000001200057202 */ /* 0x000fe20000000f00 */
[----:B------:R-:W2:Y:S04]  /*6e690*/  LDL.LU R17, [R1+0xc50] ;  /* 0x000c500001117983 */ /* 0x000ea80000300800 */
[----:B------:R1:W-:Y:S04]  /*6e6a0*/  LDGSTS.E [R10+0x4f200], [R4.64], P1 ;  /* 0x4f200000040a7fae */ /* 0x0003e80008921846 */
[----:B-1----:R-:W2:Y:S01]  /*6e6b0*/  LDL.LU R10, [R1+0xc90] ;  /* 0x000c9000010a7983 */ /* 0x002ea20000300800 */
[----:B------:R-:W-:-:S03]  /*6e6c0*/  IMAD.MOV.U32 R4, RZ, RZ, R6 ;  /* 0x000000ffff047224 */ /* 0x000fc600078e0006 */
[----:B------:R-:W-:Y:S01]  /*6e6d0*/  STL [R1+0xb54], R6 ;  /* 0x000b540601007387 */ /* 0x000fe20000100800 */
[----:B---3--:R-:W-:-:S05]  /*6e6e0*/  IADD3.X R9, R9, UR5, RZ, P0, !PT ;  /* 0x0000000509097c10 */ /* 0x008fca00087fe4ff */
[----:B------:R-:W-:Y:S01]  /*6e6f0*/  IMAD.MOV.U32 R5, RZ, RZ, R9 ;  /* 0x000000ffff057224 */ /* 0x000fe200078e0009 */
[----:B------:R1:W-:Y:S01]  /*6e700*/  STL [R1+0xb50], R9 ;  /* 0x000b500901007387 */ /* 0x0003e20000100800 */
[----:B------:R-:W-:-:S03]  /*6e710*/  IADD3.X R14, R14, UR5, RZ, P2, !PT ;  /* 0x000000050e0e7c10 */ /* 0x000fc600097fe4ff */
[----:B------:R-:W-:Y:S04]  /*6e720*/  STL [R1+0xb94], R8 ;  /* 0x000b940801007387 */ /* 0x000fe80000100800 */
[----:B------:R3:W-:Y:S04]  /*6e730*/  LDGSTS.E [R24+0x40400], [R4.64], P1 ;  /* 0x4040000004187fae */ /* 0x0007e80008921846 */
[----:B-1----:R-:W4:Y:S04]  /*6e740*/  LDL.LU R9, [R1+0xcd4] ;  /* 0x000cd40001097983 */ /* 0x002f280000300800 */
[----:B------:R1:W-:Y:S04]  /*6e750*/  STL [R1+0xb90], R14 ;  /* 0x000b900e01007387 */ /* 0x0003e80000100800 */
[----:B------:R-:W4:Y:S01]  /*6e760*/  LDL.LU R6, [R1+0xd14] ;  /* 0x000d140001067983 */ /* 0x000f220000300800 */
[----:B---3--:R-:W-:-:S03]  /*6e770*/  IMAD.MOV.U32 R5, RZ, RZ, R14 ;  /* 0x000000ffff057224 */ /* 0x008fc600078e000e */
[----:B-1----:R-:W3:Y:S01]  /*6e780*/  LDL.LU R14, [R1+0xcd0] ;  /* 0x000cd000010e7983 */ /* 0x002ee20000300800 */
[----:B------:R-:W-:-:S03]  /*6e790*/  MOV R4, R8 ;  /* 0x0000000800047202 */ /* 0x000fc60000000f00 */
[----:B------:R-:W3:Y:S01]  /*6e7a0*/  LDL.LU R8, [R1+0xd10] ;  /* 0x000d100001087983 */ /* 0x000ee20000300800 */
[----:B--2---:R-:W-:Y:S02]  /*6e7b0*/  IADD3 R11, P0, R11, UR8, RZ ;  /* 0x000000080b0b7c10 */ /* 0x004fe4000ff1e0ff */
[----:B------:R-:W-:Y:S01]  /*6e7c0*/  IADD3 R12, P2, R12, UR8, RZ ;  /* 0x000000080c0c7c10 */ /* 0x000fe2000ff5e0ff */
[----:B------:R1:W-:Y:S04]  /*6e7d0*/  LDGSTS.E [R24+0x41400], [R4.64], P1 ;  /* 0x4140000004187fae */ /* 0x0003e80008921846 */
[----:B------:R2:W-:Y:S01]  /*6e7e0*/  STL [R1+0xbd4], R11 ;  /* 0x000bd40b01007387 */ /* 0x0005e20000100800 */
[----:B------:R-:W-:Y:S01]  /*6e7f0*/  IADD3.X R15, R15, UR5, RZ, P0, !PT ;  /* 0x000000050f0f7c10 */ /* 0x000fe200087fe4ff */
[----:B-1----:R-:W-:-:S03]  /*6e800*/  IMAD.MOV.U32 R4, RZ, RZ, R11 ;  /* 0x000000ffff047224 */ /* 0x002fc600078e000b */
[----:B------:R-:W-:Y:S01]  /*6e810*/  MOV R5, R15 ;  /* 0x0000000f00057202 */ /* 0x000fe20000000f00 */
[----:B------:R-:W-:Y:S01]  /*6e820*/  STL [R1+0xbd0], R15 ;  /* 0x000bd00f01007387 */ /* 0x000fe20000100800 */
[----:B------:R-:W-:-:S03]  /*6e830*/  IADD3.X R13, R13, UR5, RZ, P2, !PT ;  /* 0x000000050d0d7c10 */ /* 0x000fc600097fe4ff */
[----:B------:R1:W-:Y:S04]  /*6e840*/  STL [R1+0xc14], R12 ;  /* 0x000c140c01007387 */ /* 0x0003e80000100800 */
[----:B--2---:R-:W2:Y:S04]  /*6e850*/  LDL.LU R11, [R1+0xd54] ;  /* 0x000d5400010b7983 */ /* 0x004ea80000300800 */
[----:B------:R1:W-:Y:S04]  /*6e860*/  STL [R1+0xc10], R13 ;  /* 0x000c100d01007387 */ /* 0x0003e80000100800 */
[----:B------:R1:W-:Y:S04]  /*6e870*/  LDGSTS.E [R24+0x42400], [R4.64], P1 ;  /* 0x4240000004187fae */ /* 0x0003e80008921846 */
[----:B------:R-:W2:Y:S01]  /*6e880*/  LDL.LU R18, [R1+0xd94] ;  /* 0x000d940001127983 */ /* 0x000ea20000300800 */
[----:B-1----:R-:W-:-:S03]  /*6e890*/  IMAD.MOV.U32 R4, RZ, RZ, R12 ;  /* 0x000000ffff047224 */ /* 0x002fc600078e000c */
[----:B------:R-:W2:Y:S04]  /*6e8a0*/  LDL.LU R12, [R1+0xd50] ;  /* 0x000d5000010c7983 */ /* 0x000ea80000300800 */
[----:B------:R-:W2:Y:S01]  /*6e8b0*/  LDL.LU R19, [R1+0xd90] ;  /* 0x000d900001137983 */ /* 0x000ea20000300800 */
[----:B------:R-:W-:-:S03]  /*6e8c0*/  IMAD.MOV.U32 R5, RZ, RZ, R13 ;  /* 0x000000ffff057224 */ /* 0x000fc600078e000d */
[----:B------:R-:W2:Y:S04]  /*6e8d0*/  LDL.LU R13, [R1+0xdd4] ;  /* 0x000dd400010d7983 */ /* 0x000ea80000300800 */
[----:B------:R-:W2:Y:S01]  /*6e8e0*/  LDL.LU R15, [R1+0xe14] ;  /* 0x000e1400010f7983 */ /* 0x000ea20000300800 */
[----:B------:R-:W-:-:S03]  /*6e8f0*/  IADD3 R16, P0, R16, UR8, RZ ;  /* 0x0000000810107c10 */ /* 0x000fc6000ff1e0ff */
[----:B------:R1:W-:Y:S04]  /*6e900*/  LDGSTS.E [R24+0x43400], [R4.64], P1 ;  /* 0x4340000004187fae */ /* 0x0003e80008921846 */
[----:B------:R-:W-:Y:S01]  /*6e910*/  STL [R1+0xc54], R16 ;  /* 0x000c541001007387 */ /* 0x000fe20000100800 */
[----:B------:R-:W-:Y:S02]  /*6e920*/  IADD3 R7, P2, R7, UR8, RZ ;  /* 0x0000000807077c10 */ /* 0x000fe4000ff5e0ff */
[----:B-1----:R-:W-:Y:S02]  /*6e930*/  MOV R4, R16 ;  /* 0x0000001000047202 */ /* 0x002fe40000000f00 */
[----:B------:R-:W-:-:S05]  /*6e940*/  IADD3.X R17, R17, UR5, RZ, P0, !PT ;  /* 0x0000000511117c10 */ /* 0x000fca00087fe4ff */
[----:B------:R1:W-:Y:S01]  /*6e950*/  STL [R1+0xc50], R17 ;  /* 0x000c501101007387 */ /* 0x0003e20000100800 */
[----:B------:R-:W-:-:S03]  /*6e960*/  IMAD.MOV.U32 R5, RZ, RZ, R17 ;  /* 0x000000ffff057224 */ /* 0x000fc600078e0011 */
[----:B------:R1:W-:Y:S04]  /*6e970*/  STL [R1+0xc94], R7 ;  /* 0x000c940701007387 */ /* 0x0003e80000100800 */
[----:B------:R1:W-:Y:S01]  /*6e980*/  LDGSTS.E [R24+0x44400], [R4.64], P1 ;  /* 0x4440000004187fae */ /* 0x0003e20008921846 */
[----:B------:R-:W-:-:S03]  /*6e990*/  IADD3.X R10, R10, UR5, RZ, P2, !PT ;  /* 0x000000050a0a7c10 */ /* 0x000fc600097fe4ff */
[----:B-1----:R-:W2:Y:S04]  /*6e9a0*/  LDL.LU R17, [R1+0xdd0] ;  /* 0x000dd00001117983 */ /* 0x002ea80000300800 */
[----:B------:R1:W-:Y:S04]  /*6e9b0*/  STL [R1+0xc90], R10 ;  /* 0x000c900a01007387 */ /* 0x0003e80000100800 */
[----:B------:R-:W2:Y:S01]  /*6e9c0*/  LDL.LU R16, [R1+0xe10] ;  /* 0x000e100001107983 */ /* 0x000ea20000300800 */
[----:B------:R-:W-:Y:S01]  /*6e9d0*/  IMAD.MOV.U32 R4, RZ, RZ, R7 ;  /* 0x000000ffff047224 */ /* 0x000fe200078e0007 */
[----:B------:R-:W-:-:S02]  /*6e9e0*/  MOV R5, R10 ;  /* 0x0000000a00057202 */ /* 0x000fc40000000f00 */
[----:B------:R-:W2:Y:S04]  /*6e9f0*/  LDL.LU R7, [R1+0xe54] ;  /* 0x000e540001077983 */ /* 0x000ea80000300800 */
[----:B-1----:R-:W2:Y:S04]  /*6ea00*/  LDL.LU R10, [R1+0xe94] ;  /* 0x000e9400010a7983 */ /* 0x002ea80000300800 */
[----:B------:R1:W-:Y:S01]  /*6ea10*/  LDGSTS.E [R24+0x45400], [R4.64], P1 ;  /* 0x4540000004187fae */ /* 0x0003e20008921846 */
[----:B----4-:R-:W-:-:S05]  /*6ea20*/  IADD3 R9, P0, R9, UR8, RZ ;  /* 0x0000000809097c10 */ /* 0x010fca000ff1e0ff */
[----:B------:R4:W-:Y:S01]  /*6ea30*/  STL [R1+0xcd4], R9 ;  /* 0x000cd40901007387 */ /* 0x0009e20000100800 */
[----:B------:R-:W-:Y:S02]  /*6ea40*/  IADD3 R6, P2, R6, UR8, RZ ;  /* 0x0000000806067c10 */ /* 0x000fe4000ff5e0ff */
[----:B---3--:R-:W-:Y:S01]  /*6ea50*/  IADD3.X R14, R14, UR5, RZ, P0, !PT ;  /* 0x000000050e0e7c10 */ /* 0x008fe200087fe4ff */
[----:B-1----:R-:W-:Y:S01]  /*6ea60*/  IMAD.MOV.U32 R4, RZ, RZ, R9 ;  /* 0x000000ffff047224 */ /* 0x002fe200078e0009 */
[----:B------:R-:W-:-:S03]  /*6ea70*/  IADD3.X R8, R8, UR5, RZ, P2, !PT ;  /* 0x0000000508087c10 */ /* 0x000fc600097fe4ff */
[----:B------:R1:W-:Y:S04]  /*6ea80*/  STL [R1+0xcd0], R14 ;  /* 0x000cd00e01007387 */ /* 0x0003e80000100800 */
[----:B------:R3:W-:Y:S04]  /*6ea90*/  STL [R1+0xd14], R6 ;  /* 0x000d140601007387 */ /* 0x0007e80000100800 */
[----:B----4-:R-:W4:Y:S01]  /*6eaa0*/  LDL.LU R9, [R1+0xe50] ;  /* 0x000e500001097983 */ /* 0x010f220000300800 */
[----:B------:R-:W-:-:S03]  /*6eab0*/  IMAD.MOV.U32 R5, RZ, RZ, R14 ;  /* 0x000000ffff057224 */ /* 0x000fc600078e000e */
[----:B------:R2:W-:Y:S04]  /*6eac0*/  STL [R1+0xd10], R8 ;  /* 0x000d100801007387 */ /* 0x0005e80000100800 */
[----:B-1----:R-:W4:Y:S04]  /*6ead0*/  LDL.LU R14, [R1+0xe90] ;  /* 0x000e9000010e7983 */ /* 0x002f280000300800 */
[----:B------:R1:W-:Y:S01]  /*6eae0*/  LDGSTS.E [R24+0x46400], [R4.64], P1 ;  /* 0x4640000004187fae */ /* 0x0003e20008921846 */
[----:B--2---:R-:W-:Y:S02]  /*6eaf0*/  IADD3 R11, P0, R11, UR8, RZ ;  /* 0x000000080b0b7c10 */ /* 0x004fe4000ff1e0ff */
[----:B-1----:R-:W-:Y:S01]  /*6eb00*/  MOV R4, R6 ;  /* 0x0000000600047202 */ /* 0x002fe20000000f00 */
[----:B------:R-:W-:Y:S01]  /*6eb10*/  IMAD.MOV.U32 R5, RZ, RZ, R8 ;  /* 0x000000ffff057224 */ /* 0x000fe200078e0008 */
[----:B---3--:R-:W2:Y:S04]  /*6eb20*/  LDL.LU R6, [R1+0xed4] ;  /* 0x000ed40001067983 */ /* 0x008ea80000300800 */
[----:B------:R-:W2:Y:S01]  /*6eb30*/  LDL.LU R8, [R1+0xf14] ;  /* 0x000f140001087983 */ /* 0x000ea20000300800 */
[----:B------:R-:W-:-:S03]  /*6eb40*/  IADD3 R18, P2, R18, UR8, RZ ;  /* 0x0000000812127c10 */ /* 0x000fc6000ff5e0ff */
[----:B------:R1:W-:Y:S04]  /*6eb50*/  STL [R1+0xd54], R11 ;  /* 0x000d540b01007387 */ /* 0x0003e80000100800 */
[----:B------:R1:W-:Y:S01]  /*6eb60*/  LDGSTS.E [R24+0x47400], [R4.64], P1 ;  /* 0x4740000004187fae */ /* 0x0003e20008921846 */
[----:B------:R-:W-:Y:S02]  /*6eb70*/  IADD3.X R12, R12, UR5, RZ, P0, !PT ;  /* 0x000000050c0c7c10 */ /* 0x000fe400087fe4ff */
[----:B------:R-:W-:-:S03]  /*6eb80*/  IADD3.X R19, R19, UR5, RZ, P2, !PT ;  /* 0x0000000513137c10 */ /* 0x000fc600097fe4ff */
[----:B------:R1:W-:Y:S02]  /*6eb90*/  STL [R1+0xd50], R12 ;  /* 0x000d500c01007387 */ /* 0x0003e40000100800 */
[----:B-1----:R-:W-:Y:S02]  /*6eba0*/  IMAD.MOV.U32 R4, RZ, RZ, R11 ;  /* 0x000000ffff047224 */ /* 0x002fe400078e000b */
[----:B------:R-:W-:Y:S01]  /*6ebb0*/  STL [R1+0xd94], R18 ;  /* 0x000d941201007387 */ /* 0x000fe20000100800 */
[----:B------:R-:W-:-:S03]  /*6ebc0*/  MOV R5, R12 ;  /* 0x0000000c00057202 */ /* 0x000fc60000000f00 */
[----:B------:R-:W2:Y:S04]  /*6ebd0*/  LDL.LU R11, [R1+0xed0] ;  /* 0x000ed000010b7983 */ /* 0x000ea80000300800 */
[----:B------:R-:W-:Y:S04]  /*6ebe0*/  STL [R1+0xd90], R19 ;  /* 0x000d901301007387 */ /* 0x000fe80000100800 */
[----:B------:R-:W2:Y:S01]  /*6ebf0*/  LDL.LU R12, [R1+0xf10] ;  /* 0x000f1000010c7983 */ /* 0x000ea20000300800 */
[----:B------:R-:W-:Y:S02]  /*6ec00*/  IADD3 R13, P0, R13, UR8, RZ ;  /* 0x000000080d0d7c10 */ /* 0x000fe4000ff1e0ff */
[----:B------:R-:W-:Y:S01]  /*6ec10*/  IADD3 R15, P2, R15, UR8, RZ ;  /* 0x000000080f0f7c10 */ /* 0x000fe2000ff5e0ff */
[----:B------:R1:W-:Y:S04]  /*6ec20*/  LDGSTS.E [R24+0x48400], [R4.64], P1 ;  /* 0x4840000004187fae */ /* 0x0003e80008921846 */
[----:B------:R1:W-:Y:S02]  /*6ec30*/  STL [R1+0xdd4], R13 ;  /* 0x000dd40d01007387 */ /* 0x0003e40000100800 */
[----:B-1----:R-:W-:-:S02]  /*6ec40*/  IMAD.MOV.U32 R4, RZ, RZ, R18 ;  /* 0x000000ffff047224 */ /* 0x002fc400078e0012 */
[----:B------:R-:W-:-:S05]  /*6ec50*/  IMAD.MOV.U32 R5, RZ, RZ, R19 ;  /* 0x000000ffff057224 */ /* 0x000fca00078e0013 */
[----:B------:R1:W-:Y:S01]  /*6ec60*/  LDGSTS.E [R24+0x49400], [R4.64], P1 ;  /* 0x4940000004187fae */ /* 0x0003e20008921846 */
[----:B------:R-:W-:Y:S02]  /*6ec70*/  IADD3.X R17, R17, UR5, RZ, P0, !PT ;  /* 0x0000000511117c10 */ /* 0x000fe400087fe4ff */
[----:B-1----:R-:W-:-:S03]  /*6ec80*/  MOV R4, R13 ;  /* 0x0000000d00047202 */ /* 0x002fc60000000f00 */
[----:B------:R1:W-:Y:S01]  /*6ec90*/  STL [R1+0xdd0], R17 ;  /* 0x000dd01101007387 */ /* 0x0003e20000100800 */
[----:B------:R-:W-:-:S03]  /*6eca0*/  IADD3.X R16, R16, UR5, RZ, P2, !PT ;  /* 0x0000000510107c10 */ /* 0x000fc600097fe4ff */
[----:B------:R-:W-:Y:S01]  /*6ecb0*/  STL [R1+0xe14], R15 ;  /* 0x000e140f01007387 */ /* 0x000fe20000100800 */
[----:B------:R-:W-:-:S03]  /*6ecc0*/  IMAD.MOV.U32 R5, RZ, RZ, R17 ;  /* 0x000000ffff057224 */ /* 0x000fc600078e0011 */
[----:B------:R-:W2:Y:S01]  /*6ecd0*/  LDL.LU R13, [R1+0xb5c] ;  /* 0x000b5c00010d7983 */ /* 0x000ea20000300800 */
[----:B------:R-:W-:-:S03]  /*6ece0*/  IADD3 R7, P0, R7, UR8, RZ ;  /* 0x0000000807077c10 */ /* 0x000fc6000ff1e0ff */
[----:B------:R-:W-:Y:S04]  /*6ecf0*/  STL [R1+0xe10], R16 ;  /* 0x000e101001007387 */ /* 0x000fe80000100800 */
[----:B------:R-:W2:Y:S04]  /*6ed00*/  LDL.LU R19, [R1+0xb9c] ;  /* 0x000b9c0001137983 */ /* 0x000ea80000300800 */
[----:B-1----:R-:W2:Y:S01]  /*6ed10*/  LDL.LU R17, [R1+0xb58] ;  /* 0x000b580001117983 */ /* 0x002ea20000300800 */
[----:B------:R-:W-:-:S03]  /*6ed20*/  IADD3 R10, P2, R10, UR8, RZ ;  /* 0x000000080a0a7c10 */ /* 0x000fc6000ff5e0ff */
[----:B------:R1:W-:Y:S04]  /*6ed30*/  LDGSTS.E [R24+0x4a400], [R4.64], P1 ;  /* 0x4a40000004187fae */ /* 0x0003e80008921846 */
[----:B------:R-:W2:Y:S01]  /*6ed40*/  LDL.LU R20, [R1+0xb98] ;  /* 0x000b980001147983 */ /* 0x000ea20000300800 */
[----:B-1----:R-:W-:Y:S01]  /*6ed50*/  IMAD.MOV.U32 R4, RZ, RZ, R15 ;  /* 0x000000ffff047224 */ /* 0x002fe200078e000f */
[----:B------:R-:W-:Y:S02]  /*6ed60*/  MOV R5, R16 ;  /* 0x0000001000057202 */ /* 0x000fe40000000f00 */
[----:B------:R1:W-:Y:S04]  /*6ed70*/  STL [R1+0xe54], R7 ;  /* 0x000e540701007387 */ /* 0x0003e80000100800 */
[----:B------:R1:W-:Y:S02]  /*6ed80*/  LDGSTS.E [R24+0x4b400], [R4.64], P1 ;  /* 0x4b40000004187fae */ /* 0x0003e40008921846 */
[----:B-1----:R-:W-:Y:S01]  /*6ed90*/  IMAD.MOV.U32 R4, RZ, RZ, R7 ;  /* 0x000000ffff047224 */ /* 0x002fe200078e0007 */
[----:B----4-:R-:W-:-:S05]  /*6eda0*/  IADD3.X R9, R9, UR5, RZ, P0, !PT ;  /* 0x0000000509097c10 */ /* 0x010fca00087fe4ff */
[----:B------:R-:W-:Y:S01]  /*6edb0*/  IMAD.MOV.U32 R5, RZ, RZ, R9 ;  /* 0x000000ffff057224 */ /* 0x000fe200078e0009 */
[----:B------:R1:W-:Y:S01]  /*6edc0*/  STL [R1+0xe50], R9 ;  /* 0x000e500901007387 */ /* 0x0003e20000100800 */
[----:B------:R-:W-:-:S03]  /*6edd0*/  IADD3.X R14, R14, UR5, RZ, P2, !PT ;  /* 0x000000050e0e7c10 */ /* 0x000fc600097fe4ff */
[----:B------:R4:W-:Y:S04]  /*6ede0*/  STL [R1+0xe94], R10 ;  /* 0x000e940a01007387 */ /* 0x0009e80000100800 */
[----:B------:R-:W3:Y:S04]  /*6edf0*/  LDL.LU R7, [R1+0xbdc] ;  /* 0x000bdc0001077983 */ /* 0x000ee80000300800 */
[----:B------:R-:W-:Y:S04]  /*6ee00*/  STL [R1+0xe90], R14 ;  /* 0x000e900e01007387 */ /* 0x000fe80000100800 */
[----:B------:R4:W-:Y:S04]  /*6ee10*/  LDGSTS.E [R24+0x4c400], [R4.64], P1 ;  /* 0x4c40000004187fae */ /* 0x0009e80008921846 */
[----:B-1----:R-:W3:Y:S01]  /*6ee20*/  LDL.LU R9, [R1+0xc1c] ;  /* 0x000c1c0001097983 */ /* 0x002ee20000300800 */
[----:B----4-:R-:W-:-:S03]  /*6ee30*/  MOV R4, R10 ;  /* 0x0000000a00047202 */ /* 0x010fc60000000f00 */
[----:B------:R-:W4:Y:S04]  /*6ee40*/  LDL.LU R10, [R1+0xbd8] ;  /* 0x000bd800010a7983 */ /* 0x000f280000300800 */
[----:B------:R-:W4:Y:S01]  /*6ee50*/  LDL.LU R18, [R1+0xc18] ;  /* 0x000c180001127983 */ /* 0x000f220000300800 */
[----:B--2---:R-:W-:Y:S01]  /*6ee60*/  IADD3 R6, P0, R6, UR8, RZ ;  /* 0x0000000806067c10 */ /* 0x004fe2000ff1e0ff */
[----:B------:R-:W-:Y:S01]  /*6ee70*/  IMAD.MOV.U32 R5, RZ, RZ, R14 ;  /* 0x000000ffff057224 */ /* 0x000fe200078e000e */
[----:B------:R-:W-:-:S03]  /*6ee80*/  IADD3 R8, P2, R8, UR8, RZ ;  /* 0x0000000808087c10 */ /* 0x000fc6000ff5e0ff */
[----:B------:R1:W-:Y:S04]  /*6ee90*/  STL [R1+0xed4], R6 ;  /* 0x000ed40601007387 */ /* 0x0003e80000100800 */
[----:B------:R2:W-:Y:S01]  /*6eea0*/  LDGSTS.E [R24+0x4d400], [R4.64], P1 ;  /* 0x4d40000004187fae */ /* 0x0005e20008921846 */
[----:B------:R-:W-:-:S05]  /*6eeb0*/  IADD3.X R11, R11, UR5, RZ, P0, !PT ;  /* 0x000000050b0b7c10 */ /* 0x000fca00087fe4ff */
[----:B------:R2:W-:Y:S02]  /*6eec0*/  STL [R1+0xed0], R11 ;  /* 0x000ed00b01007387 */ /* 0x0005e40000100800 */
[----:B--2---:R-:W-:Y:S01]  /*6eed0*/  IMAD.MOV.U32 R4, RZ, RZ, R6 ;  /* 0x000000ffff047224 */ /* 0x004fe200078e0006 */
[----:B------:R-:W-:Y:S01]  /*6eee0*/  IADD3.X R12, R12, UR5, RZ, P2, !PT ;  /* 0x000000050c0c7c10 */ /* 0x000fe200097fe4ff */
[----:B------:R-:W-:Y:S01]  /*6eef0*/  STL [R1+0xf14], R8 ;  /* 0x000f140801007387 */ /* 0x000fe20000100800 */
[----:B------:R-:W-:-:S03]  /*6ef00*/  MOV R5, R11 ;  /* 0x0000000b00057202 */ /* 0x000fc60000000f00 */
[----:B-1----:R-:W2:Y:S04]  /*6ef10*/  LDL.LU R6, [R1+0xc5c] ;  /* 0x000c5c0001067983 */ /* 0x002ea80000300800 */
[----:B------:R1:W-:Y:S04]  /*6ef20*/  STL [R1+0xf10], R12 ;  /* 0x000f100c01007387 */ /* 0x0003e80000100800 */
[----:B------:R-:W2:Y:S04]  /*6ef30*/  LDL.LU R11, [R1+0xc9c] ;  /* 0x000c9c00010b7983 */ /* 0x000ea80000300800 */
[----:B------:R-:W2:Y:S04]  /*6ef40*/  LDL.LU R14, [R1+0xc58] ;  /* 0x000c5800010e7983 */ /* 0x000ea80000300800 */
[----:B------:R-:W2:Y:S04]  /*6ef50*/  LDL.LU R16, [R1+0xc98] ;  /* 0x000c980001107983 */ /* 0x000ea80000300800 */
[----:B------:R1:W-:Y:S01]  /*6ef60*/  LDGSTS.E [R24+0x4e400], [R4.64], P1 ;  /* 0x4e40000004187fae */ /* 0x0003e20008921846 */
[----:B------:R-:W-:Y:S01]  /*6ef70*/  LOP3.LUT R15, R3, 0x30, RZ, 0x3c, !PT ;  /* 0x00000030030f7812 */ /* 0x000fe200078e3cff */
[----:B-1----:R-:W-:-:S02]  /*6ef80*/  IMAD.MOV.U32 R4, RZ, RZ, R8 ;  /* 0x000000ffff047224 */ /* 0x002fc400078e0008 */
[----:B------:R-:W-:Y:S02]  /*6ef90*/  IMAD.MOV.U32 R5, RZ, RZ, R12 ;  /* 0x000000ffff057224 */ /* 0x000fe400078e000c */
[----:B------:R-:W2:Y:S01]  /*6efa0*/  LDL.LU R12, [R1+0xcdc] ;  /* 0x000cdc00010c7983 */ /* 0x000ea20000300800 */
[----:B------:R-:W-:-:S03]  /*6efb0*/  IADD3 R13, P0, R13, UR8, RZ ;  /* 0x000000080d0d7c10 */ /* 0x000fc6000ff1e0ff */
[----:B------:R-:W2:Y:S01]  /*6efc0*/  LDL.LU R8, [R1+0xd1c] ;  /* 0x000d1c0001087983 */ /* 0x000ea20000300800 */
[----:B------:R-:W-:-:S03]  /*6efd0*/  IADD3 R19, P2, R19, UR8, RZ ;  /* 0x0000000813137c10 */ /* 0x000fc6000ff5e0ff */
[----:B------:R-:W-:Y:S01]  /*6efe0*/  STL [R1+0xb5c], R13 ;  /* 0x000b5c0d01007387 */ /* 0x000fe20000100800 */
[----:B------:R-:W-:-:S03]  /*6eff0*/  IADD3.X R17, R17, UR5, RZ, P0, !PT ;  /* 0x0000000511117c10 */ /* 0x000fc600087fe4ff */
[----:B------:R1:W-:Y:S04]  /*6f000*/  LDGSTS.E [R24+0x4f400], [R4.64], P1 ;  /* 0x4f40000004187fae */ /* 0x0003e80008921846 */
[----:B------:R-:W-:Y:S01]  /*6f010*/  STL [R1+0xb9c], R19 ;  /* 0x000b9c1301007387 */ /* 0x000fe20000100800 */
[----:B------:R-:W-:-:S03]  /*6f020*/  IADD3.X R20, R20, UR5, RZ, P2, !PT ;  /* 0x0000000514147c10 */ /* 0x000fc600097fe4ff */
[----:B------:R1:W-:Y:S02]  /*6f030*/  STL [R1+0xb58], R17 ;  /* 0x000b581101007387 */ /* 0x0003e40000100800 */
[----:B-1----:R-:W-:Y:S01]  /*6f040*/  IMAD.MOV.U32 R5, RZ, RZ, R17 ;  /* 0x000000ffff057224 */ /* 0x002fe200078e0011 */
[----:B------:R-:W-:Y:S01]  /*6f050*/  MOV R4, R13 ;  /* 0x0000000d00047202 */ /* 0x000fe20000000f00 */
[----:B------:R-:W2:Y:S04]  /*6f060*/  LDL.LU R17, [R1+0xcd8] ;  /* 0x000cd80001117983 */ /* 0x000ea80000300800 */
[----:B------:R-:W-:Y:S04]  /*6f070*/  STL [R1+0xb98], R20 ;  /* 0x000b981401007387 */ /* 0x000fe80000100800 */
[----:B------:R-:W2:Y:S04]  /*6f080*/  LDL.LU R13, [R1+0xd18] ;  /* 0x000d1800010d7983 */ /* 0x000ea80000300800 */
[----:B------:R1:W-:Y:S02]  /*6f090*/  LDGSTS.E [R15+0x40600], [R4.64], P1 ;  /* 0x40600000040f7fae */ /* 0x0003e40008921846 */
[----:B-1----:R-:W-:Y:S01]  /*6f0a0*/  IMAD.MOV.U32 R4, RZ, RZ, R19 ;  /* 0x000000ffff047224 */ /* 0x002fe200078e0013 */
[----:B------:R-:W-:-:S05]  /*6f0b0*/  MOV R5, R20 ;  /* 0x0000001400057202 */ /* 0x000fca0000000f00 */
[----:B------:R1:W-:Y:S01]  /*6f0c0*/  LDGSTS.E [R15+0x41600], [R4.64], P1 ;  /* 0x41600000040f7fae */ /* 0x0003e20008921846 */
[----:B---3--:R-:W-:-:S05]  /*6f0d0*/  IADD3 R7, P0, R7, UR8, RZ ;  /* 0x0000000807077c10 */ /* 0x008fca000ff1e0ff */
[----:B------:R-:W-:Y:S01]  /*6f0e0*/  STL [R1+0xbdc], R7 ;  /* 0x000bdc0701007387 */ /* 0x000fe20000100800 */
[----:B-1----:R-:W-:Y:S01]  /*6f0f0*/  IMAD.MOV.U32 R4, RZ, RZ, R7 ;  /* 0x000000ffff047224 */ /* 0x002fe200078e0007 */
[----:B------:R-:W-:Y:S02]  /*6f100*/  IADD3 R9, P2, R9, UR8, RZ ;  /* 0x0000000809097c10 */ /* 0x000fe4000ff5e0ff */
[----:B----4-:R-:W-:Y:S02]  /*6f110*/  IADD3.X R10, R10, UR5, RZ, P0, !PT ;  /* 0x000000050a0a7c10 */ /* 0x010fe400087fe4ff */
[----:B------:R-:W-:-:S03]  /*6f120*/  IADD3.X R18, R18, UR5, RZ, P2, !PT ;  /* 0x0000000512127c10 */ /* 0x000fc600097fe4ff */
[----:B------:R-:W-:Y:S01]  /*6f130*/  IMAD.MOV.U32 R5, RZ, RZ, R10 ;  /* 0x000000ffff057224 */ /* 0x000fe200078e000a */
[----:B------:R1:W-:Y:S04]  /*6f140*/  STL [R1+0xbd8], R10 ;  /* 0x000bd80a01007387 */ /* 0x0003e80000100800 */
        /* <DEDUP_REMOVED lines=9> */
[----:B--2---:R-:W-:-:S03]  /*6f1e0*/  IADD3 R6, P0, R6, UR8, RZ ;  /* 0x0000000806067c10 */ /* 0x004fc6000ff1e0ff */
[----:B------:R1:W-:Y:S01]  /*6f1f0*/  LDGSTS.E [R15+0x43600], [R4.64], P1 ;  /* 0x43600000040f7fae */ /* 0x0003e20008921846 */
[----:B------:R-:W-:Y:S02]  /*6f200*/  IADD3 R11, P2, R11, UR8, RZ ;  /* 0x000000080b0b7c10 */ /* 0x000fe4000ff5e0ff */
[----:B------:R-:W-:Y:S01]  /*6f210*/  IADD3.X R14, R14, UR5, RZ, P0, !PT ;  /* 0x000000050e0e7c10 */ /* 0x000fe200087fe4ff */
[----:B------:R-:W-:Y:S01]  /*6f220*/  STL [R1+0xc5c], R6 ;  /* 0x000c5c0601007387 */ /* 0x000fe20000100800 */
[----:B------:R-:W-:-:S03]  /*6f230*/  IADD3.X R16, R16, UR5, RZ, P2, !PT ;  /* 0x0000000510107c10 */ /* 0x000fc600097fe4ff */
[----:B------:R2:W-:Y:S01]  /*6f240*/  STL [R1+0xc58], R14 ;  /* 0x000c580e01007387 */ /* 0x0005e20000100800 */
[----:B-1----:R-:W-:Y:S01]  /*6f250*/  IMAD.MOV.U32 R4, RZ, RZ, R6 ;  /* 0x000000ffff047224 */ /* 0x002fe200078e0006 */
[----:B------:R-:W-:Y:S02]  /*6f260*/  MOV R5, R14 ;  /* 0x0000000e00057202 */ /* 0x000fe40000000f00 */
[----:B------:R-:W-:Y:S04]  /*6f270*/  STL [R1+0xc9c], R11 ;  /* 0x000c9c0b01007387 */ /* 0x000fe80000100800 */
[----:B------:R1:W-:Y:S04]  /*6f280*/  LDGSTS.E [R15+0x44600], [R4.64], P1 ;  /* 0x44600000040f7fae */ /* 0x0003e80008921846 */
[----:B--2---:R-:W2:Y:S04]  /*6f290*/  LDL.LU R14, [R1+0xddc] ;  /* 0x000ddc00010e7983 */ /* 0x004ea80000300800 */
[----:B------:R1:W-:Y:S04]  /*6f2a0*/  STL [R1+0xc98], R16 ;  /* 0x000c981001007387 */ /* 0x0003e80000100800 */
[----:B------:R-:W2:Y:S01]  /*6f2b0*/  LDL.LU R6, [R1+0xe1c] ;  /* 0x000e1c0001067983 */ /* 0x000ea20000300800 */
[----:B-1----:R-:W-:-:S03]  /*6f2c0*/  IMAD.MOV.U32 R5, RZ, RZ, R16 ;  /* 0x000000ffff057224 */ /* 0x002fc600078e0010 */
[----:B------:R-:W2:Y:S01]  /*6f2d0*/  LDL.LU R16, [R1+0xdd8] ;  /* 0x000dd80001107983 */ /* 0x000ea20000300800 */
[----:B------:R-:W-:-:S03]  /*6f2e0*/  IMAD.MOV.U32 R4, RZ, RZ, R11 ;  /* 0x000000ffff047224 */ /* 0x000fc600078e000b */
[----:B------:R-:W2:Y:S01]  /*6f2f0*/  LDL.LU R11, [R1+0xe18] ;  /* 0x000e1800010b7983 */ /* 0x000ea20000300800 */
[----:B------:R-:W-:Y:S02]  /*6f300*/  IADD3 R12, P0, R12, UR8, RZ ;  /* 0x000000080c0c7c10 */ /* 0x000fe4000ff1e0ff */
[----:B------:R-:W-:Y:S01]  /*6f310*/  IADD3 R8, P2, R8, UR8, RZ ;  /* 0x0000000808087c10 */ /* 0x000fe2000ff5e0ff */
[----:B------:R1:W-:Y:S04]  /*6f320*/  LDGSTS.E [R15+0x45600], [R4.64], P1 ;  /* 0x45600000040f7fae */ /* 0x0003e80008921846 */
[----:B------:R1:W-:Y:S02]  /*6f330*/  STL [R1+0xcdc], R12 ;  /* 0x000cdc0c01007387 */ /* 0x0003e40000100800 */
[----:B-1----:R-:W-:-:S02]  /*6f340*/  MOV R4, R12 ;  /* 0x0000000c00047202 */ /* 0x002fc40000000f00 */
[----:B------:R-:W-:-:S05]  /*6f350*/  IADD3.X R17, R17, UR5, RZ, P0, !PT ;  /* 0x0000000511117c10 */ /* 0x000fca00087fe4ff */
[----:B------:R-:W-:Y:S01]  /*6f360*/  IMAD.MOV.U32 R5, RZ, RZ, R17 ;  /* 0x000000ffff057224 */ /* 0x000fe200078e0011 */
[----:B------:R-:W-:Y:S01]  /*6f370*/  STL [R1+0xcd8], R17 ;  /* 0x000cd81101007387 */ /* 0x000fe20000100800 */
[----:B------:R-:W-:-:S03]  /*6f380*/  IADD3.X R13, R13, UR5, RZ, P2, !PT ;  /* 0x000000050d0d7c10 */ /* 0x000fc600097fe4ff */
[----:B------:R-:W-:Y:S04]  /*6f390*/  STL [R1+0xd1c], R8 ;  /* 0x000d1c0801007387 */ /* 0x000fe80000100800 */
[----:B------:R-:W2:Y:S04]  /*6f3a0*/  LDL.LU R12, [R1+0xe5c] ;  /* 0x000e5c00010c7983 */ /* 0x000ea80000300800 */
[----:B------:R1:W-:Y:S04]  /*6f3b0*/  STL [R1+0xd18], R13 ;  /* 0x000d180d01007387 */ /* 0x0003e80000100800 */
[----:B------:R1:W-:Y:S04]  /*6f3c0*/  LDGSTS.E [R15+0x46600], [R4.64], P1 ;  /* 0x46600000040f7fae */ /* 0x0003e80008921846 */
[----:B------:R-:W2:Y:S01]  /*6f3d0*/  LDL.LU R19, [R1+0xe9c] ;  /* 0x000e9c0001137983 */ /* 0x000ea20000300800 */
[----:B-1----:R-:W-:-:S03]  /*6f3e0*/  MOV R5, R13 ;  /* 0x0000000d00057202 */ /* 0x002fc60000000f00 */
[----:B------:R-:W2:Y:S01]  /*6f3f0*/  LDL.LU R13, [R1+0xe58] ;  /* 0x000e5800010d7983 */ /* 0x000ea20000300800 */
[----:B------:R-:W-:-:S03]  /*6f400*/  IMAD.MOV.U32 R4, RZ, RZ, R8 ;  /* 0x000000ffff047224 */ /* 0x000fc600078e0008 */
[----:B------:R-:W2:Y:S04]  /*6f410*/  LDL.LU R20, [R1+0xe98] ;  /* 0x000e980001147983 */ /* 0x000ea80000300800 */
[----:B------:R-:W2:Y:S04]  /*6f420*/  LDL.LU R8, [R1+0xedc] ;  /* 0x000edc0001087983 */ /* 0x000ea80000300800 */
[----:B------:R-:W2:Y:S04]  /*6f430*/  LDL.LU R17, [R1+0xf1c] ;  /* 0x000f1c0001117983 */ /* 0x000ea80000300800 */
        /* <DEDUP_REMOVED lines=17> */
[----:B------:R-:W-:Y:S01]  /*6f550*/  IADD3 R6, P2, R6, UR8, RZ ;  /* 0x0000000806067c10 */ /* 0x000fe2000ff5e0ff */
[----:B---3--:R-:W2:Y:S04]  /*6f560*/  LDL.LU R7, [R1+0xb64] ;  /* 0x000b640001077983 */ /* 0x008ea80000300800 */
[----:B------:R-:W4:Y:S01]  /*6f570*/  LDL.LU R9, [R1+0xba4] ;  /* 0x000ba40001097983 */ /* 0x000f220000300800 */
[----:B------:R-:W-:-:S03]  /*6f580*/  IADD3.X R16, R16, UR5, RZ, P0, !PT ;  /* 0x0000000510107c10 */ /* 0x000fc600087fe4ff */
[----:B------:R1:W-:Y:S01]  /*6f590*/  STL [R1+0xddc], R14 ;  /* 0x000ddc0e01007387 */ /* 0x0003e20000100800 */
[----:B------:R-:W-:-:S03]  /*6f5a0*/  IADD3.X R11, R11, UR5, RZ, P2, !PT ;  /* 0x000000050b0b7c10 */ /* 0x000fc600097fe4ff */
[----:B------:R1:W-:Y:S04]  /*6f5b0*/  LDGSTS.E [R15+0x49600], [R4.64], P1 ;  /* 0x49600000040f7fae */ /* 0x0003e80008921846 */
[----:B------:R1:W-:Y:S04]  /*6f5c0*/  STL [R1+0xdd8], R16 ;  /* 0x000dd81001007387 */ /* 0x0003e80000100800 */
[----:B------:R-:W-:Y:S01]  /*6f5d0*/  STL [R1+0xe1c], R6 ;  /* 0x000e1c0601007387 */ /* 0x000fe20000100800 */
[----:B-1----:R-:W-:-:S03]  /*6f5e0*/  IMAD.MOV.U32 R4, RZ, RZ, R14 ;  /* 0x000000ffff047224 */ /* 0x002fc600078e000e */
[----:B------:R-:W4:Y:S01]  /*6f5f0*/  LDL.LU R14, [R1+0xb60] ;  /* 0x000b6000010e7983 */ /* 0x000f220000300800 */
[----:B------:R-:W-:-:S03]  /*6f600*/  MOV R5, R16 ;  /* 0x0000001000057202 */ /* 0x000fc60000000f00 */
[----:B------:R1:W-:Y:S04]  /*6f610*/  STL [R1+0xe18], R11 ;  /* 0x000e180b01007387 */ /* 0x0003e80000100800 */
[----:B------:R-:W4:Y:S04]  /*6f620*/  LDL.LU R16, [R1+0xba0] ;  /* 0x000ba00001107983 */ /* 0x000f280000300800 */
[----:B------:R1:W-:Y:S01]  /*6f630*/  LDGSTS.E [R15+0x4a600], [R4.64], P1 ;  /* 0x4a600000040f7fae */ /* 0x0003e20008921846 */
[----:B------:R-:W-:Y:S01]  /*6f640*/  IADD3 R12, P0, R12, UR8, RZ ;  /* 0x000000080c0c7c10 */ /* 0x000fe2000ff1e0ff */
[----:B-1----:R-:W-:-:S02]  /*6f650*/  IMAD.MOV.U32 R4, RZ, RZ, R6 ;  /* 0x000000ffff047224 */ /* 0x002fc400078e0006 */
[----:B------:R-:W-:Y:S02]  /*6f660*/  IMAD.MOV.U32 R5, RZ, RZ, R11 ;  /* 0x000000ffff057224 */ /* 0x000fe400078e000b */
[----:B------:R-:W4:Y:S04]  /*6f670*/  LDL.LU R11, [R1+0xbe4] ;  /* 0x000be400010b7983 */ /* 0x000f280000300800 */
[----:B------:R-:W4:Y:S01]  /*6f680*/  LDL.LU R6, [R1+0xc24] ;  /* 0x000c240001067983 */ /* 0x000f220000300800 */
[----:B------:R-:W-:-:S03]  /*6f690*/  IADD3 R19, P2, R19, UR8, RZ ;  /* 0x0000000813137c10 */ /* 0x000fc6000ff5e0ff */
[----:B------:R-:W-:Y:S04]  /*6f6a0*/  STL [R1+0xe5c], R12 ;  /* 0x000e5c0c01007387 */ /* 0x000fe80000100800 */
[----:B------:R1:W-:Y:S01]  /*6f6b0*/  LDGSTS.E [R15+0x4b600], [R4.64], P1 ;  /* 0x4b600000040f7fae */ /* 0x0003e20008921846 */
[----:B------:R-:W-:Y:S02]  /*6f6c0*/  IADD3.X R13, R13, UR5, RZ, P0, !PT ;  /* 0x000000050d0d7c10 */ /* 0x000fe400087fe4ff */
[----:B------:R-:W-:-:S03]  /*6f6d0*/  IADD3.X R20, R20, UR5, RZ, P2, !PT ;  /* 0x0000000514147c10 */ /* 0x000fc600097fe4ff */
[----:B------:R1:W-:Y:S02]  /*6f6e0*/  STL [R1+0xe58], R13 ;  /* 0x000e580d01007387 */ /* 0x0003e40000100800 */
[----:B-1----:R-:W-:Y:S02]  /*6f6f0*/  IMAD.MOV.U32 R5, RZ, RZ, R13 ;  /* 0x000000ffff057224 */ /* 0x002fe400078e000d */
[----:B------:R-:W-:Y:S01]  /*6f700*/  STL [R1+0xe9c], R19 ;  /* 0x000e9c1301007387 */ /* 0x000fe20000100800 */
[----:B------:R-:W-:-:S03]  /*6f710*/  MOV R4, R12 ;  /* 0x0000000c00047202 */ /* 0x000fc60000000f00 */
[----:B------:R-:W4:Y:S01]  /*6f720*/  LDL.LU R13, [R1+0xbe0] ;  /* 0x000be000010d7983 */ /* 0x000f220000300800 */
[----:B------:R-:W-:-:S03]  /*6f730*/  IADD3 R8, P0, R8, UR8, RZ ;  /* 0x0000000808087c10 */ /* 0x000fc6000ff1e0ff */
[----:B------:R-:W-:Y:S04]  /*6f740*/  STL [R1+0xe98], R20 ;  /* 0x000e981401007387 */ /* 0x000fe80000100800 */
[----:B------:R-:W4:Y:S01]  /*6f750*/  LDL.LU R12, [R1+0xc20] ;  /* 0x000c2000010c7983 */ /* 0x000f220000300800 */
[----:B------:R-:W-:-:S03]  /*6f760*/  IADD3 R17, P2, R17, UR8, RZ ;  /* 0x0000000811117c10 */ /* 0x000fc6000ff5e0ff */
[----:B------:R1:W-:Y:S04]  /*6f770*/  LDGSTS.E [R15+0x4c600], [R4.64], P1 ;  /* 0x4c600000040f7fae */ /* 0x0003e80008921846 */
[----:B------:R-:W-:Y:S01]  /*6f780*/  STL [R1+0xedc], R8 ;  /* 0x000edc0801007387 */ /* 0x000fe20000100800 */
[----:B-1----:R-:W-:Y:S01]  /*6f790*/  IMAD.MOV.U32 R4, RZ, RZ, R19 ;  /* 0x000000ffff047224 */ /* 0x002fe200078e0013 */
[----:B------:R-:W-:-:S05]  /*6f7a0*/  MOV R5, R20 ;  /* 0x0000001400057202 */ /* 0x000fca0000000f00 */
[----:B------:R1:W-:Y:S02]  /*6f7b0*/  LDGSTS.E [R15+0x4d600], [R4.64], P1 ;  /* 0x4d600000040f7fae */ /* 0x0003e40008921846 */
[----:B-1----:R-:W-:Y:S01]  /*6f7c0*/  IMAD.MOV.U32 R4, RZ, RZ, R8 ;  /* 0x000000ffff047224 */ /* 0x002fe200078e0008 */
[----:B----4-:R-:W-:-:S05]  /*6f7d0*/  IADD3.X R10, R10, UR5, RZ, P0, !PT ;  /* 0x000000050a0a7c10 */ /* 0x010fca00087fe4ff */
[----:B------:R-:W-:Y:S01]  /*6f7e0*/  IMAD.MOV.U32 R5, RZ, RZ, R10 ;  /* 0x000000ffff057224 */ /* 0x000fe200078e000a */
[----:B------:R1:W-:Y:S01]  /*6f7f0*/  STL [R1+0xed8], R10 ;  /* 0x000ed80a01007387 */ /* 0x0003e20000100800 */
[----:B------:R-:W-:-:S03]  /*6f800*/  IADD3.X R18, R18, UR5, RZ, P2, !PT ;  /* 0x0000000512127c10 */ /* 0x000fc600097fe4ff */
[----:B------:R4:W-:Y:S04]  /*6f810*/  STL [R1+0xf1c], R17 ;  /* 0x000f1c1101007387 */ /* 0x0009e80000100800 */
[----:B------:R2:W-:Y:S04]  /*6f820*/  LDGSTS.E [R15+0x4e600], [R4.64], P1 ;  /* 0x4e600000040f7fae */ /* 0x0005e80008921846 */
[----:B-1----:R-:W3:Y:S04]  /*6f830*/  LDL.LU R10, [R1+0xc64] ;  /* 0x000c6400010a7983 */ /* 0x002ee80000300800 */
[----:B------:R-:W-:Y:S04]  /*6f840*/  STL [R1+0xf18], R18 ;  /* 0x000f181201007387 */ /* 0x000fe80000100800 */
[----:B------:R-:W3:Y:S01]  /*6f850*/  LDL.LU R8, [R1+0xca4] ;  /* 0x000ca40001087983 */ /* 0x000ee20000300800 */
[----:B--2---:R-:W-:Y:S01]  /*6f860*/  MOV R4, R17 ;  /* 0x0000001100047202 */ /* 0x004fe20000000f00 */
[----:B------:R-:W-:-:S02]  /*6f870*/  IMAD.MOV.U32 R5, RZ, RZ, R18 ;  /* 0x000000ffff057224 */ /* 0x000fc400078e0012 */
[----:B----4-:R-:W2:Y:S04]  /*6f880*/  LDL.LU R17, [R1+0xc60] ;  /* 0x000c600001117983 */ /* 0x010ea80000300800 */
[----:B------:R1:W-:Y:S01]  /*6f890*/  LDGSTS.E [R15+0x4f600], [R4.64], P1 ;  /* 0x4f600000040f7fae */ /* 0x0003e20008921846 */
[----:B------:R-:W-:Y:S02]  /*6f8a0*/  IADD3 R7, P0, R7, UR8, RZ ;  /* 0x0000000807077c10 */ /* 0x000fe4000ff1e0ff */
[----:B------:R-:W-:Y:S01]  /*6f8b0*/  IADD3 R9, P2, R9, UR8, RZ ;  /* 0x0000000809097c10 */ /* 0x000fe2000ff5e0ff */
[----:B-1----:R-:W4:Y:S02]  /*6f8c0*/  LDL.LU R15, [R1+0xca0] ;  /* 0x000ca000010f7983 */ /* 0x002f240000300800 */
[----:B------:R-:W-:Y:S01]  /*6f8d0*/  IMAD.MOV.U32 R4, RZ, RZ, R7 ;  /* 0x000000ffff047224 */ /* 0x000fe200078e0007 */
[----:B------:R-:W-:Y:S01]  /*6f8e0*/  IADD3.X R14, R14, UR5, RZ, P0, !PT ;  /* 0x000000050e0e7c10 */ /* 0x000fe200087fe4ff */
[----:B------:R-:W-:Y:S03]  /*6f8f0*/  STL [R1+0xb64], R7 ;  /* 0x000b640701007387 */ /* 0x000fe60000100800 */
[----:B------:R-:W-:Y:S01]  /*6f900*/  MOV R5, R14 ;  /* 0x0000000e00057202 */ /* 0x000fe20000000f00 */
[----:B------:R1:W-:Y:S01]  /*6f910*/  STL [R1+0xb60], R14 ;  /* 0x000b600e01007387 */ /* 0x0003e20000100800 */
[----:B------:R-:W-:-:S03]  /*6f920*/  IADD3.X R16, R16, UR5, RZ, P2, !PT ;  /* 0x0000000510107c10 */ /* 0x000fc600097fe4ff */
[----:B------:R-:W-:Y:S04]  /*6f930*/  STL [R1+0xba4], R9 ;  /* 0x000ba40901007387 */ /* 0x000fe80000100800 */
[----:B------:R1:W-:Y:S04]  /*6f940*/  LDGSTS.E [R23+0x40800], [R4.64], P1 ;  /* 0x4080000004177fae */ /* 0x0003e80008921846 */
[----:B-1----:R-:W4:Y:S04]  /*6f950*/  LDL.LU R14, [R1+0xce4] ;  /* 0x000ce400010e7983 */ /* 0x002f280000300800 */
[----:B------:R1:W-:Y:S04]  /*6f960*/  STL [R1+0xba0], R16 ;  /* 0x000ba01001007387 */ /* 0x0003e80000100800 */
[----:B------:R-:W4:Y:S01]  /*6f970*/  LDL.LU R7, [R1+0xd24] ;  /* 0x000d240001077983 */ /* 0x000f220000300800 */
[----:B------:R-:W-:-:S03]  /*6f980*/  IMAD.MOV.U32 R5, RZ, RZ, R16 ;  /* 0x000000ffff057224 */ /* 0x000fc600078e0010 */
[----:B-1----:R-:W4:Y:S01]  /*6f990*/  LDL.LU R16, [R1+0xce0] ;  /* 0x000ce00001107983 */ /* 0x002f220000300800 */
[----:B------:R-:W-:-:S03]  /*6f9a0*/  IMAD.MOV.U32 R4, RZ, RZ, R9 ;  /* 0x000000ffff047224 */ /* 0x000fc600078e0009 */
[----:B------:R-:W4:Y:S01]  /*6f9b0*/  LDL.LU R9, [R1+0xd20] ;  /* 0x000d200001097983 */ /* 0x000f220000300800 */
        /* <DEDUP_REMOVED lines=10> */
[----:B------:R-:W4:Y:S04]  /*6fa60*/  LDL.LU R11, [R1+0xd64] ;  /* 0x000d6400010b7983 */ /* 0x000f280000300800 */
[----:B------:R1:W-:Y:S04]  /*6fa70*/  STL [R1+0xc20], R12 ;  /* 0x000c200c01007387 */ /* 0x0003e80000100800 */
[----:B------:R1:W-:Y:S04]  /*6fa80*/  LDGSTS.E [R23+0x42800], [R4.64], P1 ;  /* 0x4280000004177fae */ /* 0x0003e80008921846 */
[----:B------:R-:W4:Y:S01]  /*6fa90*/  LDL.LU R18, [R1+0xda4] ;  /* 0x000da40001127983 */ /* 0x000f220000300800 */
[----:B-1----:R-:W-:-:S03]  /*6faa0*/  MOV R5, R12 ;  /* 0x0000000c00057202 */ /* 0x002fc60000000f00 */
[----:B------:R-:W4:Y:S04]  /*6fab0*/  LDL.LU R12, [R1+0xd60] ;  /* 0x000d6000010c7983 */ /* 0x000f280000300800 */
[----:B------:R-:W4:Y:S01]  /*6fac0*/  LDL.LU R19, [R1+0xda0] ;  /* 0x000da00001137983 */ /* 0x000f220000300800 */
[----:B------:R-:W-:-:S03]  /*6fad0*/  IMAD.MOV.U32 R4, RZ, RZ, R6 ;  /* 0x000000ffff047224 */ /* 0x000fc600078e0006 */
[----:B------:R-:W4:Y:S04]  /*6fae0*/  LDL.LU R6, [R1+0xde4] ;  /* 0x000de40001067983 */ /* 0x000f280000300800 */
[----:B------:R-:W4:Y:S04]  /*6faf0*/  LDL.LU R13, [R1+0xe24] ;  /* 0x000e2400010d7983 */ /* 0x000f280000300800 */
[----:B------:R1:W-:Y:S01]  /*6fb00*/  LDGSTS.E [R23+0x43800], [R4.64], P1 ;  /* 0x4380000004177fae */ /* 0x0003e20008921846 */
[----:B---3--:R-:W-:-:S05]  /*6fb10*/  IADD3 R10, P0, R10, UR8, RZ ;  /* 0x000000080a0a7c10 */ /* 0x008fca000ff1e0ff */
[----:B------:R3:W-:Y:S01]  /*6fb20*/  STL [R1+0xc64], R10 ;  /* 0x000c640a01007387 */ /* 0x0007e20000100800 */
[----:B------:R-:W-:Y:S02]  /*6fb30*/  IADD3 R8, P2, R8, UR8, RZ ;  /* 0x0000000808087c10 */ /* 0x000fe4000ff5e0ff */
[----:B--2---:R-:W-:Y:S01]  /*6fb40*/  IADD3.X R17, R17, UR5, RZ, P0, !PT ;  /* 0x0000000511117c10 */ /* 0x004fe200087fe4ff */
[----:B-1----:R-:W-:-:S04]  /*6fb50*/  IMAD.MOV.U32 R4, RZ, RZ, R10 ;  /* 0x000000ffff047224 */ /* 0x002fc800078e000a */
[----:B------:R1:W-:Y:S04]  /*6fb60*/  STL [R1+0xc60], R17 ;  /* 0x000c601101007387 */ /* 0x0003e80000100800 */
[----:B------:R-:W-:Y:S04]  /*6fb70*/  STL [R1+0xca4], R8 ;  /* 0x000ca40801007387 */ /* 0x000fe80000100800 */
[----:B---3--:R-:W2:Y:S01]  /*6fb80*/  LDL.LU R10, [R1+0xde0] ;  /* 0x000de000010a7983 */ /* 0x008ea20000300800 */
[----:B----4-:R-:W-:Y:S01]  /*6fb90*/  IADD3.X R15, R15, UR5, RZ, P2, !PT ;  /* 0x000000050f0f7c10 */ /* 0x010fe200097fe4ff */
[----:B------:R-:W-:-:S04]  /*6fba0*/  IMAD.MOV.U32 R5, RZ, RZ, R17 ;  /* 0x000000ffff057224 */ /* 0x000fc800078e0011 */
[----:B------:R3:W-:Y:S04]  /*6fbb0*/  STL [R1+0xca0], R15 ;  /* 0x000ca00f01007387 */ /* 0x0007e80000100800 */
[----:B-1----:R-:W4:Y:S04]  /*6fbc0*/  LDL.LU R17, [R1+0xe20] ;  /* 0x000e200001117983 */ /* 0x002f280000300800 */
[----:B------:R1:W-:Y:S01]  /*6fbd0*/  LDGSTS.E [R23+0x44800], [R4.64], P1 ;  /* 0x4480000004177fae */ /* 0x0003e20008921846 */
[----:B------:R-:W-:Y:S01]  /*6fbe0*/  IADD3 R14, P0, R14, UR8, RZ ;  /* 0x000000080e0e7c10 */ /* 0x000fe2000ff1e0ff */
[----:B-1----:R-:W-:Y:S01]  /*6fbf0*/  IMAD.MOV.U32 R5, RZ, RZ, R15 ;  /* 0x000000ffff057224 */ /* 0x002fe200078e000f */
[----:B------:R-:W-:Y:S01]  /*6fc00*/  MOV R4, R8 ;  /* 0x0000000800047202 */ /* 0x000fe20000000f00 */
[----:B---3--:R-:W3:Y:S04]  /*6fc10*/  LDL.LU R15, [R1+0xe64] ;  /* 0x000e6400010f7983 */ /* 0x008ee80000300800 */
[----:B------:R-:W3:Y:S01]  /*6fc20*/  LDL.LU R8, [R1+0xea4] ;  /* 0x000ea40001087983 */ /* 0x000ee20000300800 */
[----:B------:R-:W-:-:S02]  /*6fc30*/  IADD3 R7, P2, R7, UR8, RZ ;  /* 0x0000000807077c10 */ /* 0x000fc4000ff5e0ff */
[----:B------:R-:W-:Y:S01]  /*6fc40*/  IADD3.X R16, R16, UR5, RZ, P0, !PT ;  /* 0x0000000510107c10 */ /* 0x000fe200087fe4ff */
[----:B------:R-:W-:Y:S01]  /*6fc50*/  STL [R1+0xce4], R14 ;  /* 0x000ce40e01007387 */ /* 0x000fe20000100800 */
[----:B------:R-:W-:-:S03]  /*6fc60*/  IADD3.X R9, R9, UR5, RZ, P2, !PT ;  /* 0x0000000509097c10 */ /* 0x000fc600097fe4ff */
[----:B------:R1:W-:Y:S04]  /*6fc70*/  LDGSTS.E [R23+0x45800], [R4.64], P1 ;  /* 0x4580000004177fae */ /* 0x0003e80008921846 */
[----:B------:R1:W-:Y:S04]  /*6fc80*/  STL [R1+0xce0], R16 ;  /* 0x000ce01001007387 */ /* 0x0003e80000100800 */
[----:B------:R1:W-:Y:S02]  /*6fc90*/  STL [R1+0xd24], R7 ;  /* 0x000d240701007387 */ /* 0x0003e40000100800 */
[----:B-1----:R-:W-:-:S02]  /*6fca0*/  MOV R5, R16 ;  /* 0x0000001000057202 */ /* 0x002fc40000000f00 */
[----:B------:R-:W3:Y:S01]  /*6fcb0*/  LDL.LU R16, [R1+0xe60] ;  /* 0x000e600001107983 */ /* 0x000ee20000300800 */
[----:B------:R-:W-:-:S03]  /*6fcc0*/  IMAD.MOV.U32 R4, RZ, RZ, R14 ;  /* 0x000000ffff047224 */ /* 0x000fc600078e000e */
[----:B------:R1:W-:Y:S04]  /*6fcd0*/  STL [R1+0xd20], R9 ;  /* 0x000d200901007387 */ /* 0x0003e80000100800 */
[----:B------:R-:W3:Y:S04]  /*6fce0*/  LDL.LU R14, [R1+0xea0] ;  /* 0x000ea000010e7983 */ /* 0x000ee80000300800 */
[----:B------:R1:W-:Y:S01]  /*6fcf0*/  LDGSTS.E [R23+0x46800], [R4.64], P1 ;  /* 0x4680000004177fae */ /* 0x0003e20008921846 */
[----:B------:R-:W-:Y:S01]  /*6fd00*/  IADD3 R11, P0, R11, UR8, RZ ;  /* 0x000000080b0b7c10 */ /* 0x000fe2000ff1e0ff */
[----:B-1----:R-:W-:-:S02]  /*6fd10*/  IMAD.MOV.U32 R4, RZ, RZ, R7 ;  /* 0x000000ffff047224 */ /* 0x002fc400078e0007 */
[----:B------:R-:W-:Y:S01]  /*6fd20*/  IMAD.MOV.U32 R5, RZ, RZ, R9 ;  /* 0x000000ffff057224 */ /* 0x000fe200078e0009 */
[----:B------:R-:W3:Y:S04]  /*6fd30*/  LDL.LU R7, [R1+0xee4] ;  /* 0x000ee40001077983 */ /* 0x000ee80000300800 */
[----:B------:R-:W3:Y:S01]  /*6fd40*/  LDL.LU R9, [R1+0xf24] ;  /* 0x000f240001097983 */ /* 0x000ee20000300800 */
[----:B------:R-:W-:-:S03]  /*6fd50*/  IADD3 R18, P2, R18, UR8, RZ ;  /* 0x0000000812127c10 */ /* 0x000fc6000ff5e0ff */
[----:B------:R1:W-:Y:S04]  /*6fd60*/  STL [R1+0xd64], R11 ;  /* 0x000d640b01007387 */ /* 0x0003e80000100800 */
[----:B------:R1:W-:Y:S01]  /*6fd70*/  LDGSTS.E [R23+0x47800], [R4.64], P1 ;  /* 0x4780000004177fae */ /* 0x0003e20008921846 */
[----:B------:R-:W-:Y:S02]  /*6fd80*/  IADD3.X R12, R12, UR5, RZ, P0, !PT ;  /* 0x000000050c0c7c10 */ /* 0x000fe400087fe4ff */
[----:B------:R-:W-:-:S03]  /*6fd90*/  IADD3.X R19, R19, UR5, RZ, P2, !PT ;  /* 0x0000000513137c10 */ /* 0x000fc600097fe4ff */
[----:B------:R1:W-:Y:S02]  /*6fda0*/  STL [R1+0xd60], R12 ;  /* 0x000d600c01007387 */ /* 0x0003e40000100800 */
[----:B-1----:R-:W-:Y:S02]  /*6fdb0*/  MOV R4, R11 ;  /* 0x0000000b00047202 */ /* 0x002fe40000000f00 */
[----:B------:R-:W-:Y:S01]  /*6fdc0*/  STL [R1+0xda4], R18 ;  /* 0x000da41201007387 */ /* 0x000fe20000100800 */
[----:B------:R-:W-:-:S03]  /*6fdd0*/  IMAD.MOV.U32 R5, RZ, RZ, R12 ;  /* 0x000000ffff057224 */ /* 0x000fc600078e000c */
[----:B------:R-:W3:Y:S01]  /*6fde0*/  LDL.LU R11, [R1+0xee0] ;  /* 0x000ee000010b7983 */ /* 0x000ee20000300800 */
[----:B------:R-:W-:-:S03]  /*6fdf0*/  IADD3 R6, P0, R6, UR8, RZ ;  /* 0x0000000806067c10 */ /* 0x000fc6000ff1e0ff */
[----:B------:R-:W-:Y:S04]  /*6fe00*/  STL [R1+0xda0], R19 ;  /* 0x000da01301007387 */ /* 0x000fe80000100800 */
[----:B------:R-:W3:Y:S01]  /*6fe10*/  LDL.LU R12, [R1+0xf20] ;  /* 0x000f2000010c7983 */ /* 0x000ee20000300800 */
[----:B------:R-:W-:-:S03]  /*6fe20*/  IADD3 R13, P2, R13, UR8, RZ ;  /* 0x000000080d0d7c10 */ /* 0x000fc6000ff5e0ff */
[----:B------:R1:W-:Y:S04]  /*6fe30*/  LDGSTS.E [R23+0x48800], [R4.64], P1 ;  /* 0x4880000004177fae */ /* 0x0003e80008921846 */
[----:B------:R-:W-:Y:S01]  /*6fe40*/  STL [R1+0xde4], R6 ;  /* 0x000de40601007387 */ /* 0x000fe20000100800 */
[----:B-1----:R-:W-:Y:S01]  /*6fe50*/  IMAD.MOV.U32 R4, RZ, RZ, R18 ;  /* 0x000000ffff047224 */ /* 0x002fe200078e0012 */
[----:B------:R-:W-:-:S05]  /*6fe60*/  MOV R5, R19 ;  /* 0x0000001300057202 */ /* 0x000fca0000000f00 */
[----:B------:R1:W-:Y:S02]  /*6fe70*/  LDGSTS.E [R23+0x49800], [R4.64], P1 ;  /* 0x4980000004177fae */ /* 0x0003e40008921846 */
[----:B-1----:R-:W-:Y:S01]  /*6fe80*/  IMAD.MOV.U32 R4, RZ, RZ, R6 ;  /* 0x000000ffff047224 */ /* 0x002fe200078e0006 */
[----:B--2---:R-:W-:-:S05]  /*6fe90*/  IADD3.X R10, R10, UR5, RZ, P0, !PT ;  /* 0x000000050a0a7c10 */ /* 0x004fca00087fe4ff */
[----:B------:R-:W-:Y:S01]  /*6fea0*/  IMAD.MOV.U32 R5, RZ, RZ, R10 ;  /* 0x000000ffff057224 */ /* 0x000fe200078e000a */
[----:B------:R1:W-:Y:S04]  /*6feb0*/  STL [R1+0xde0], R10 ;  /* 0x000de00a01007387 */ /* 0x0003e80000100800 */
[----:B------:R-:W-:Y:S01]  /*6fec0*/  STL [R1+0xe24], R13 ;  /* 0x000e240d01007387 */ /* 0x000fe20000100800 */
[----:B----4-:R-:W-:-:S03]  /*6fed0*/  IADD3.X R17, R17, UR5, RZ, P2, !PT ;  /* 0x0000000511117c10 */ /* 0x010fc600097fe4ff */
[----:B------:R2:W-:Y:S04]  /*6fee0*/  LDGSTS.E [R23+0x4a800], [R4.64], P1 ;  /* 0x4a80000004177fae */ /* 0x0005e80008921846 */
[----:B-1----:R-:W4:Y:S04]  /*6fef0*/  LDL.LU R10, [R1+0xb6c] ;  /* 0x000b6c00010a7983 */ /* 0x002f280000300800 */
[----:B------:R1:W-:Y:S04]  /*6ff00*/  STL [R1+0xe20], R17 ;  /* 0x000e201101007387 */ /* 0x0003e80000100800 */
[----:B------:R-:W4:Y:S01]  /*6ff10*/  LDL.LU R6, [R1+0xbac] ;  /* 0x000bac0001067983 */ /* 0x000f220000300800 */
[----:B--2---:R-:W-:Y:S01]  /*6ff20*/  IMAD.MOV.U32 R5, RZ, RZ, R17 ;  /* 0x000000ffff057224 */ /* 0x004fe200078e0011 */
[----:B------:R-:W-:-:S02]  /*6ff30*/  MOV R4, R13 ;  /* 0x0000000d00047202 */ /* 0x000fc40000000f00 */
[----:B-1----:R-:W2:Y:S01]  /*6ff40*/  LDL.LU R17, [R1+0xb68] ;  /* 0x000b680001117983 */ /* 0x002ea20000300800 */
[----:B---3--:R-:W-:-:S03]  /*6ff50*/  IADD3 R15, P0, R15, UR8, RZ ;  /* 0x000000080f0f7c10 */ /* 0x008fc6000ff1e0ff */
[----:B------:R-:W3:Y:S01]  /*6ff60*/  LDL.LU R13, [R1+0xba8] ;  /* 0x000ba800010d7983 */ /* 0x000ee20000300800 */
[----:B------:R-:W-:-:S03]  /*6ff70*/  IADD3 R8, P2, R8, UR8, RZ ;  /* 0x0000000808087c10 */ /* 0x000fc6000ff5e0ff */
[----:B------:R1:W-:Y:S04]  /*6ff80*/  LDGSTS.E [R23+0x4b800], [R4.64], P1 ;  /* 0x4b80000004177fae */ /* 0x0003e80008921846 */
[----:B------:R-:W-:Y:S01]  /*6ff90*/  STL [R1+0xe64], R15 ;  /* 0x000e640f01007387 */ /* 0x000fe20000100800 */
[----:B-1----:R-:W-:Y:S01]  /*6ffa0*/  IMAD.MOV.U32 R4, RZ, RZ, R15 ;  /* 0x000000ffff047224 */ /* 0x002fe200078e000f */
[----:B------:R-:W-:-:S04]  /*6ffb0*/  IADD3.X R16, R16, UR5, RZ, P0, !PT ;  /* 0x0000000510107c10 */ /* 0x000fc800087fe4ff */
[----:B------:R-:W-:Y:S01]  /*6ffc0*/  MOV R5, R16 ;  /* 0x0000001000057202 */ /* 0x000fe20000000f00 */
[----:B------:R1:W-:Y:S01]  /*6ffd0*/  STL [R1+0xe60], R16 ;  /* 0x000e601001007387 */ /* 0x0003e20000100800 */
[----:B------:R-:W-:-:S03]  /*6ffe0*/  IADD3.X R14, R14, UR5, RZ, P2, !PT ;  /* 0x000000050e0e7c10 */ /* 0x000fc600097fe4ff */
[----:B------:R1:W-:Y:S04]  /*6fff0*/  STL [R1+0xea4], R8 ;  /* 0x000ea40801007387 */ /* 0x0003e80000100800 */
[----:B------:R1:W-:Y:S04]  /*70000*/  LDGSTS.E [R23+0x4c800], [R4.64], P1 ;  /* 0x4c80000004177fae */ /* 0x0003e80008921846 */
[----:B------:R-:W-:Y:S04]  /*70010*/  STL [R1+0xea0], R14 ;  /* 0x000ea00e01007387 */ /* 0x000fe80000100800 */
[----:B-1----:R-:W3:Y:S01]  /*70020*/  LDL.LU R16, [R1+0xbe8] ;  /* 0x000be80001107983 */ /* 0x002ee20000300800 */
[----:B------:R-:W-:-:S03]  /*70030*/  IMAD.MOV.U32 R4, RZ, RZ, R8 ;  /* 0x000000ffff047224 */ /* 0x000fc600078e0008 */
[----:B------:R-:W3:Y:S04]  /*70040*/  LDL.LU R8, [R1+0xbec] ;  /* 0x000bec0001087983 */ /* 0x000ee80000300800 */
[----:B------:R-:W3:Y:S04]  /*70050*/  LDL.LU R20, [R1+0xc28] ;  /* 0x000c280001147983 */ /* 0x000ee80000300800 */
[----:B------:R-:W3:Y:S01]  /*70060*/  LDL.LU R19, [R1+0xc2c] ;  /* 0x000c2c0001137983 */ /* 0x000ee20000300800 */
[----:B------:R-:W-:Y:S01]  /*70070*/  IADD3 R7, P0, R7, UR8, RZ ;  /* 0x0000000807077c10 */ /* 0x000fe2000ff1e0ff */
[----:B------:R-:W-:Y:S01]  /*70080*/  IMAD.MOV.U32 R5, RZ, RZ, R14 ;  /* 0x000000ffff057224 */ /* 0x000fe200078e000e */
[----:B------:R-:W-:-:S03]  /*70090*/  IADD3 R9, P2, R9, UR8, RZ ;  /* 0x0000000809097c10 */ /* 0x000fc6000ff5e0ff */
[----:B------:R1:W-:Y:S04]  /*700a0*/  STL [R1+0xee4], R7 ;  /* 0x000ee40701007387 */ /* 0x0003e80000100800 */
[----:B------:R1:W-:Y:S01]  /*700b0*/  LDGSTS.E [R23+0x4d800], [R4.64], P1 ;  /* 0x4d80000004177fae */ /* 0x0003e20008921846 */
[----:B------:R-:W-:Y:S02]  /*700c0*/  IADD3.X R11, R11, UR5, RZ, P0, !PT ;  /* 0x000000050b0b7c10 */ /* 0x000fe400087fe4ff */
[----:B-1----:R-:W-:-:S03]  /*700d0*/  MOV R4, R7 ;  /* 0x0000000700047202 */ /* 0x002fc60000000f00 */
[----:B------:R1:W-:Y:S01]  /*700e0*/  STL [R1+0xee0], R11 ;  /* 0x000ee00b01007387 */ /* 0x0003e20000100800 */
[----:B------:R-:W-:-:S03]  /*700f0*/  IADD3.X R12, R12, UR5, RZ, P2, !PT ;  /* 0x000000050c0c7c10 */ /* 0x000fc600097fe4ff */
[----:B------:R1:W-:Y:S01]  /*70100*/  STL [R1+0xf24], R9 ;  /* 0x000f240901007387 */ /* 0x0003e20000100800 */
[----:B------:R-:W-:-:S03]  /*70110*/  IMAD.MOV.U32 R5, RZ, RZ, R11 ;  /* 0x000000ffff057224 */ /* 0x000fc600078e000b */
[----:B------:R-:W3:Y:S04]  /*70120*/  LDL.LU R7, [R1+0xc6c] ;  /* 0x000c6c0001077983 */ /* 0x000ee80000300800 */
[----:B------:R1:W-:Y:S04]  /*70130*/  STL [R1+0xf20], R12 ;  /* 0x000f200c01007387 */ /* 0x0003e80000100800 */
[----:B-1----:R-:W3:Y:S04]  /*70140*/  LDL.LU R11, [R1+0xcac] ;  /* 0x000cac00010b7983 */ /* 0x002ee80000300800 */
[----:B------:R-:W3:Y:S04]  /*70150*/  LDL.LU R14, [R1+0xc68] ;  /* 0x000c6800010e7983 */ /* 0x000ee80000300800 */
[----:B------:R-:W3:Y:S04]  /*70160*/  LDL.LU R15, [R1+0xca8] ;  /* 0x000ca800010f7983 */ /* 0x000ee80000300800 */
[----:B------:R1:W-:Y:S02]  /*70170*/  LDGSTS.E [R23+0x4e800], [R4.64], P1 ;  /* 0x4e80000004177fae */ /* 0x0003e40008921846 */
[----:B-1----:R-:W-:Y:S01]  /*70180*/  IMAD.MOV.U32 R4, RZ, RZ, R9 ;  /* 0x000000ffff047224 */ /* 0x002fe200078e0009 */
[----:B------:R-:W-:Y:S01]  /*70190*/  MOV R5, R12 ;  /* 0x0000000c00057202 */ /* 0x000fe20000000f00 */
[----:B------:R-:W3:Y:S04]  /*701a0*/  LDL.LU R9, [R1+0xcec] ;  /* 0x000cec0001097983 */ /* 0x000ee80000300800 */
[----:B------:R-:W3:Y:S04]  /*701b0*/  LDL.LU R12, [R1+0xd2c] ;  /* 0x000d2c00010c7983 */ /* 0x000ee80000300800 */
[----:B------:R1:W-:Y:S01]  /*701c0*/  LDGSTS.E [R23+0x4f800], [R4.64], P1 ;  /* 0x4f80000004177fae */ /* 0x0003e20008921846 */
[----:B------:R-:W-:-:S02]  /*701d0*/  LOP3.LUT R18, R3, 0x50, RZ, 0x3c, !PT ;  /* 0x0000005003127812 */ /* 0x000fc400078e3cff */
[----:B----4-:R-:W-:Y:S02]  /*701e0*/  IADD3 R10, P0, R10, UR8, RZ ;  /* 0x000000080a0a7c10 */ /* 0x010fe4000ff1e0ff */
[----:B------:R-:W-:-:S03]  /*701f0*/  IADD3 R6, P2, R6, UR8, RZ ;  /* 0x0000000806067c10 */ /* 0x000fc6000ff5e0ff */
[----:B------:R4:W-:Y:S01]  /*70200*/  STL [R1+0xb6c], R10 ;  /* 0x000b6c0a01007387 */ /* 0x0009e20000100800 */
[----:B--2---:R-:W-:-:S03]  /*70210*/  IADD3.X R17, R17, UR5, RZ, P0, !PT ;  /* 0x0000000511117c10 */ /* 0x004fc600087fe4ff */
[----:B------:R-:W-:Y:S01]  /*70220*/  STL [R1+0xbac], R6 ;  /* 0x000bac0601007387 */ /* 0x000fe20000100800 */
[----:B-1----:R-:W-:Y:S01]  /*70230*/  IMAD.MOV.U32 R4, RZ, RZ, R10 ;  /* 0x000000ffff047224 */ /* 0x002fe200078e000a */
[----:B---3--:R-:W-:Y:S02]  /*70240*/  IADD3.X R13, R13, UR5, RZ, P2, !PT ;  /* 0x000000050d0d7c10 */ /* 0x008fe400097fe4ff */
[----:B------:R1:W-:Y:S04]  /*70250*/  STL [R1+0xb68], R17 ;  /* 0x000b681101007387 */ /* 0x0003e80000100800 */
[----:B----4-:R-:W2:Y:S01]  /*70260*/  LDL.LU R10, [R1+0xce8] ;  /* 0x000ce800010a7983 */ /* 0x010ea20000300800 */
[----:B------:R-:W-:-:S03]  /*70270*/  IMAD.MOV.U32 R5, RZ, RZ, R17 ;  /* 0x000000ffff057224 */ /* 0x000fc600078e0011 */
[----:B------:R3:W-:Y:S04]  /*70280*/  STL [R1+0xba8], R13 ;  /* 0x000ba80d01007387 */ /* 0x0007e80000100800 */
[----:B-1----:R-:W4:Y:S04]  /*70290*/  LDL.LU R17, [R1+0xd28] ;  /* 0x000d280001117983 */ /* 0x002f280000300800 */
[----:B------:R1:W-:Y:S02]  /*702a0*/  LDGSTS.E [R18+0x40a00], [R4.64], P1 ;  /* 0x40a0000004127fae */ /* 0x0003e40008921846 */
[----:B-1----:R-:W-:Y:S01]  /*702b0*/  MOV R4, R6 ;  /* 0x0000000600047202 */ /* 0x002fe20000000f00 */
[----:B------:R-:W-:-:S02]  /*702c0*/  IMAD.MOV.U32 R5, RZ, RZ, R13 ;  /* 0x000000ffff057224 */ /* 0x000fc400078e000d */
[----:B---3--:R-:W3:Y:S04]  /*702d0*/  LDL.LU R13, [R1+0xd6c] ;  /* 0x000d6c00010d7983 */ /* 0x008ee80000300800 */
[----:B------:R-:W3:Y:S04]  /*702e0*/  LDL.LU R6, [R1+0xdac] ;  /* 0x000dac0001067983 */ /* 0x000ee80000300800 */
[----:B------:R1:W-:Y:S01]  /*702f0*/  LDGSTS.E [R18+0x41a00], [R4.64], P1 ;  /* 0x41a0000004127fae */ /* 0x0003e20008921846 */
[----:B------:R-:W-:-:S04]  /*70300*/  IADD3 R8, P0, R8, UR8, RZ ;  /* 0x0000000808087c10 */ /* 0x000fc8000ff1e0ff */
[----:B------:R-:W-:Y:S01]  /*70310*/  IADD3.X R16, R16, UR5, RZ, P0, !PT ;  /* 0x0000000510107c10 */ /* 0x000fe200087fe4ff */
[----:B------:R-:W-:Y:S01]  /*70320*/  STL [R1+0xbec], R8 ;  /* 0x000bec0801007387 */ /* 0x000fe20000100800 */
[----:B------:R-:W-:-:S03]  /*70330*/  IADD3 R19, P2, R19, UR8, RZ ;  /* 0x0000000813137c10 */ /* 0x000fc6000ff5e0ff */
[----:B------:R1:W-:Y:S02]  /*70340*/  STL [R1+0xbe8], R16 ;  /* 0x000be81001007387 */ /* 0x0003e40000100800 */
[----:B-1----:R-:W-:Y:S02]  /*70350*/  MOV R5, R16 ;  /* 0x0000001000057202 */ /* 0x002fe40000000f00 */
[----:B------:R-:W-:Y:S01]  /*70360*/  IADD3.X R20, R20, UR5, RZ, P2, !PT ;  /* 0x0000000514147c10 */ /* 0x000fe200097fe4ff */
[----:B------:R-:W-:Y:S01]  /*70370*/  STL [R1+0xc2c], R19 ;  /* 0x000c2c1301007387 */ /* 0x000fe20000100800 */
[----:B------:R-:W-:-:S03]  /*70380*/  IMAD.MOV.U32 R4, RZ, RZ, R8 ;  /* 0x000000ffff047224 */ /* 0x000fc600078e0008 */
[----:B------:R-:W3:Y:S04]  /*70390*/  LDL.LU R16, [R1+0xd68] ;  /* 0x000d680001107983 */ /* 0x000ee80000300800 */
[----:B------:R-:W-:Y:S04]  /*703a0*/  STL [R1+0xc28], R20 ;  /* 0x000c281401007387 */ /* 0x000fe80000100800 */
[----:B------:R-:W3:Y:S04]  /*703b0*/  LDL.LU R8, [R1+0xda8] ;  /* 0x000da80001087983 */ /* 0x000ee80000300800 */
[----:B------:R1:W-:Y:S01]  /*703c0*/  LDGSTS.E [R18+0x42a00], [R4.64], P1 ;  /* 0x42a0000004127fae */ /* 0x0003e20008921846 */
[----:B------:R-:W-:Y:S01]  /*703d0*/  IADD3 R7, P0, R7, UR8, RZ ;  /* 0x0000000807077c10 */ /* 0x000fe2000ff1e0ff */
[----:B-1----:R-:W-:-:S02]  /*703e0*/  IMAD.MOV.U32 R4, RZ, RZ, R19 ;  /* 0x000000ffff047224 */ /* 0x002fc400078e0013 */
[----:B------:R-:W-:Y:S01]  /*703f0*/  IMAD.MOV.U32 R5, RZ, RZ, R20 ;  /* 0x000000ffff057224 */ /* 0x000fe200078e0014 */
[----:B------:R-:W-:-:S04]  /*70400*/  IADD3 R11, P2, R11, UR8, RZ ;  /* 0x000000080b0b7c10 */ /* 0x000fc8000ff5e0ff */
[----:B------:R1:W-:Y:S01]  /*70410*/  LDGSTS.E [R18+0x43a00], [R4.64], P1 ;  /* 0x43a0000004127fae */ /* 0x0003e20008921846 */
[----:B------:R-:W-:-:S03]  /*70420*/  IADD3.X R14, R14, UR5, RZ, P0, !PT ;  /* 0x000000050e0e7c10 */ /* 0x000fc600087fe4ff */
[----:B------:R-:W-:Y:S01]  /*70430*/  STL [R1+0xc6c], R7 ;  /* 0x000c6c0701007387 */ /* 0x000fe20000100800 */
[----:B------:R-:W-:-:S03]  /*70440*/  IADD3.X R15, R15, UR5, RZ, P2, !PT ;  /* 0x000000050f0f7c10 */ /* 0x000fc600097fe4ff */
[----:B------:R1:W-:Y:S02]  /*70450*/  STL [R1+0xc68], R14 ;  /* 0x000c680e01007387 */ /* 0x0003e40000100800 */
[----:B-1----:R-:W-:Y:S01]  /*70460*/  MOV R4, R7 ;  /* 0x0000000700047202 */ /* 0x002fe20000000f00 */
[----:B------:R-:W-:Y:S01]  /*70470*/  IMAD.MOV.U32 R5, RZ, RZ, R14 ;  /* 0x000000ffff057224 */ /* 0x000fe200078e000e */
[----:B------:R-:W-:Y:S04]  /*70480*/  STL [R1+0xcac], R11 ;  /* 0x000cac0b01007387 */ /* 0x000fe80000100800 */
[----:B------:R-:W3:Y:S04]  /*70490*/  LDL.LU R14, [R1+0xdec] ;  /* 0x000dec00010e7983 */ /* 0x000ee80000300800 */
[----:B------:R1:W-:Y:S04]  /*704a0*/  STL [R1+0xca8], R15 ;  /* 0x000ca80f01007387 */ /* 0x0003e80000100800 */
[----:B------:R1:W-:Y:S01]  /*704b0*/  LDGSTS.E [R18+0x44a00], [R4.64], P1 ;  /* 0x44a0000004127fae */ /* 0x0003e20008921846 */
[----:B------:R-:W-:-:S03]  /*704c0*/  IADD3 R9, P0, R9, UR8, RZ ;  /* 0x0000000809097c10 */ /* 0x000fc6000ff1e0ff */
[----:B------:R-:W3:Y:S01]  /*704d0*/  LDL.LU R7, [R1+0xe2c] ;  /* 0x000e2c0001077983 */ /* 0x000ee20000300800 */
[----:B------:R-:W-:Y:S02]  /*704e0*/  IADD3 R12, P2, R12, UR8, RZ ;  /* 0x000000080c0c7c10 */ /* 0x000fe4000ff5e0ff */
[----:B-1----:R-:W-:Y:S02]  /*704f0*/  MOV R5, R15 ;  /* 0x0000000f00057202 */ /* 0x002fe40000000f00 */
[----:B------:R-:W3:Y:S01]  /*70500*/  LDL.LU R15, [R1+0xde8] ;  /* 0x000de800010f7983 */ /* 0x000ee20000300800 */
[----:B------:R-:W-:-:S03]  /*70510*/  IMAD.MOV.U32 R4, RZ, RZ, R11 ;  /* 0x000000ffff047224 */ /* 0x000fc600078e000b */
[----:B------:R-:W3:Y:S04]  /*70520*/  LDL.LU R11, [R1+0xe28] ;  /* 0x000e2800010b7983 */ /* 0x000ee80000300800 */
[----:B------:R1:W-:Y:S04]  /*70530*/  LDGSTS.E [R18+0x45a00], [R4.64], P1 ;  /* 0x45a0000004127fae */ /* 0x0003e80008921846 */
[----:B------:R2:W-:Y:S01]  /*70540*/  STL [R1+0xcec], R9 ;  /* 0x000cec0901007387 */ /* 0x0005e20000100800 */
[----:B-1----:R-:W-:Y:S01]  /*70550*/  IMAD.MOV.U32 R4, RZ, RZ, R9 ;  /* 0x000000ffff047224 */ /* 0x002fe200078e0009 */
[----:B--2---:R-:W-:-:S05]  /*70560*/  IADD3.X R10, R10, UR5, RZ, P0, !PT ;  /* 0x000000050a0a7c10 */ /* 0x004fca00087fe4ff */
[----:B------:R-:W-:Y:S01]  /*70570*/  IMAD.MOV.U32 R5, RZ, RZ, R10 ;  /* 0x000000ffff057224 */ /* 0x000fe200078e000a */
[----:B------:R1:W-:Y:S01]  /*70580*/  STL [R1+0xce8], R10 ;  /* 0x000ce80a01007387 */ /* 0x0003e20000100800 */
[----:B----4-:R-:W-:-:S03]  /*70590*/  IADD3.X R17, R17, UR5, RZ, P2, !PT ;  /* 0x0000000511117c10 */ /* 0x010fc600097fe4ff */
[----:B------:R-:W-:Y:S04]  /*705a0*/  STL [R1+0xd2c], R12 ;  /* 0x000d2c0c01007387 */ /* 0x000fe80000100800 */
[----:B------:R-:W2:Y:S04]  /*705b0*/  LDL.LU R9, [R1+0xe6c] ;  /* 0x000e6c0001097983 */ /* 0x000ea80000300800 */
[----:B------:R4:W-:Y:S04]  /*705c0*/  STL [R1+0xd28], R17 ;  /* 0x000d281101007387 */ /* 0x0009e80000100800 */
[----:B------:R4:W-:Y:S04]  /*705d0*/  LDGSTS.E [R18+0x46a00], [R4.64], P1 ;  /* 0x46a0000004127fae */ /* 0x0009e80008921846 */
[----:B-1----:R-:W2:Y:S01]  /*705e0*/  LDL.LU R10, [R1+0xeac] ;  /* 0x000eac00010a7983 */ /* 0x002ea20000300800 */
[----:B----4-:R-:W-:-:S03]  /*705f0*/  IMAD.MOV.U32 R5, RZ, RZ, R17 ;  /* 0x000000ffff057224 */ /* 0x010fc600078e0011 */
[----:B------:R-:W4:Y:S01]  /*70600*/  LDL.LU R17, [R1+0xe68] ;  /* 0x000e680001117983 */ /* 0x000f220000300800 */
[----:B------:R-:W-:-:S03]  /*70610*/  MOV R4, R12 ;  /* 0x0000000c00047202 */ /* 0x000fc60000000f00 */
[----:B------:R-:W4:Y:S01]  /*70620*/  LDL.LU R12, [R1+0xea8] ;  /* 0x000ea800010c7983 */ /* 0x000f220000300800 */
[----:B---3--:R-:W-:Y:S02]  /*70630*/  IADD3 R13, P0, R13, UR8, RZ ;  /* 0x000000080d0d7c10 */ /* 0x008fe4000ff1e0ff */
[----:B------:R-:W-:Y:S01]  /*70640*/  IADD3 R6, P2, R6, UR8, RZ ;  /* 0x0000000806067c10 */ /* 0x000fe2000ff5e0ff */
[----:B------:R1:W-:Y:S04]  /*70650*/  LDGSTS.E [R18+0x47a00], [R4.64], P1 ;  /* 0x47a0000004127fae */ /* 0x0003e80008921846 */
[----:B------:R3:W-:Y:S01]  /*70660*/  STL [R1+0xd6c], R13 ;  /* 0x000d6c0d01007387 */ /* 0x0007e20000100800 */
[----:B-1----:R-:W-:Y:S01]  /*70670*/  IMAD.MOV.U32 R4, RZ, RZ, R13 ;  /* 0x000000ffff047224 */ /* 0x002fe200078e000d */
[----:B------:R-:W-:-:S05]  /*70680*/  IADD3.X R16, R16, UR5, RZ, P0, !PT ;  /* 0x0000000510107c10 */ /* 0x000fca00087fe4ff */
[----:B------:R1:W-:Y:S01]  /*70690*/  STL [R1+0xd68], R16 ;  /* 0x000d681001007387 */ /* 0x0003e20000100800 */
[----:B------:R-:W-:-:S03]  /*706a0*/  IADD3.X R8, R8, UR5, RZ, P2, !PT ;  /* 0x0000000508087c10 */ /* 0x000fc600097fe4ff */
[----:B------:R1:W-:Y:S01]  /*706b0*/  STL [R1+0xdac], R6 ;  /* 0x000dac0601007387 */ /* 0x0003e20000100800 */
[----:B------:R-:W-:-:S03]  /*706c0*/  MOV R5, R16 ;  /* 0x0000001000057202 */ /* 0x000fc60000000f00 */
[----:B---3--:R-:W3:Y:S04]  /*706d0*/  LDL.LU R13, [R1+0xeec] ;  /* 0x000eec00010d7983 */ /* 0x008ee80000300800 */
[----:B------:R1:W-:Y:S04]  /*706e0*/  STL [R1+0xda8], R8 ;  /* 0x000da80801007387 */ /* 0x0003e80000100800 */
[----:B------:R-:W3:Y:S04]  /*706f0*/  LDL.LU R19, [R1+0xf2c] ;  /* 0x000f2c0001137983 */ /* 0x000ee80000300800 */
[----:B-1----:R-:W3:Y:S04]  /*70700*/  LDL.LU R16, [R1+0xee8] ;  /* 0x000ee80001107983 */ /* 0x002ee80000300800 */
[----:B------:R-:W3:Y:S04]  /*70710*/  LDL.LU R20, [R1+0xf28] ;  /* 0x000f280001147983 */ /* 0x000ee80000300800 */
[----:B------:R1:W-:Y:S02]  /*70720*/  LDGSTS.E [R18+0x48a00], [R4.64], P1 ;  /* 0x48a0000004127fae */ /* 0x0003e40008921846 */
[----:B-1----:R-:W-:-:S02]  /*70730*/  IMAD.MOV.U32 R4, RZ, RZ, R6 ;  /* 0x000000ffff047224 */ /* 0x002fc400078e0006 */
[----:B------:R-:W-:Y:S01]  /*70740*/  IMAD.MOV.U32 R5, RZ, RZ, R8 ;  /* 0x000000ffff057224 */ /* 0x000fe200078e0008 */
[----:B------:R-:W3:Y:S01]  /*70750*/  LDL.LU R6, [R1+0xb74] ;  /* 0x000b740001067983 */ /* 0x000ee20000300800 */
[----:B------:R-:W-:-:S03]  /*70760*/  IADD3 R14, P0, R14, UR8, RZ ;  /* 0x000000080e0e7c10 */ /* 0x000fc6000ff1e0ff */
[----:B------:R-:W3:Y:S04]  /*70770*/  LDL.LU R8, [R1+0xbb4] ;  /* 0x000bb40001087983 */ /* 0x000ee80000300800 */
[----:B------:R1:W-:Y:S04]  /*70780*/  STL [R1+0xdec], R14 ;  /* 0x000dec0e01007387 */ /* 0x0003e80000100800 */
[----:B------:R1:W-:Y:S01]  /*70790*/  LDGSTS.E [R18+0x49a00], [R4.64], P1 ;  /* 0x49a0000004127fae */ /* 0x0003e20008921846 */
[----:B------:R-:W-:Y:S02]  /*707a0*/  IADD3 R7, P2, R7, UR8, RZ ;  /* 0x0000000807077c10 */ /* 0x000fe4000ff5e0ff */
[----:B------:R-:W-:-:S02]  /*707b0*/  IADD3.X R15, R15, UR5, RZ, P0, !PT ;  /* 0x000000050f0f7c10 */ /* 0x000fc400087fe4ff */
[----:B-1----:R-:W-:Y:S02]  /*707c0*/  MOV R4, R14 ;  /* 0x0000000e00047202 */ /* 0x002fe40000000f00 */
[----:B------:R-:W-:Y:S01]  /*707d0*/  IADD3.X R11, R11, UR5, RZ, P2, !PT ;  /* 0x000000050b0b7c10 */ /* 0x000fe200097fe4ff */
[----:B------:R1:W-:Y:S04]  /*707e0*/  STL [R1+0xde8], R15 ;  /* 0x000de80f01007387 */ /* 0x0003e80000100800 */
[----:B------:R1:W-:Y:S01]  /*707f0*/  STL [R1+0xe2c], R7 ;  /* 0x000e2c0701007387 */ /* 0x0003e20000100800 */
[----:B------:R-:W-:-:S03]  /*70800*/  IMAD.MOV.U32 R5, RZ, RZ, R15 ;  /* 0x000000ffff057224 */ /* 0x000fc600078e000f */
[----:B------:R-:W3:Y:S04]  /*70810*/  LDL.LU R14, [R1+0xb70] ;  /* 0x000b7000010e7983 */ /* 0x000ee80000300800 */
[----:B------:R1:W-:Y:S04]  /*70820*/  STL [R1+0xe28], R11 ;  /* 0x000e280b01007387 */ /* 0x0003e80000100800 */
[----:B-1----:R-:W3:Y:S04]  /*70830*/  LDL.LU R15, [R1+0xbb0] ;  /* 0x000bb000010f7983 */ /* 0x002ee80000300800 */
[----:B------:R1:W-:Y:S02]  /*70840*/  LDGSTS.E [R18+0x4aa00], [R4.64], P1 ;  /* 0x4aa0000004127fae */ /* 0x0003e40008921846 */
[----:B-1----:R-:W-:Y:S01]  /*70850*/  IMAD.MOV.U32 R4, RZ, RZ, R7 ;  /* 0x000000ffff047224 */ /* 0x002fe200078e0007 */
[----:B------:R-:W-:Y:S01]  /*70860*/  MOV R5, R11 ;  /* 0x0000000b00057202 */ /* 0x000fe20000000f00 */
[----:B------:R-:W3:Y:S04]  /*70870*/  LDL.LU R7, [R1+0xbf4] ;  /* 0x000bf40001077983 */ /* 0x000ee80000300800 */
[----:B------:R-:W3:Y:S04]  /*70880*/  LDL.LU R11, [R1+0xc34] ;  /* 0x000c3400010b7983 */ /* 0x000ee80000300800 */
[----:B------:R1:W-:Y:S01]  /*70890*/  LDGSTS.E [R18+0x4ba00], [R4.64], P1 ;  /* 0x4ba0000004127fae */ /* 0x0003e20008921846 */
[----:B--2---:R-:W-:-:S05]  /*708a0*/  IADD3 R9, P0, R9, UR8, RZ ;  /* 0x0000000809097c10 */ /* 0x004fca000ff1e0ff */
[----:B------:R2:W-:Y:S01]  /*708b0*/  STL [R1+0xe6c], R9 ;  /* 0x000e6c0901007387 */ /* 0x0005e20000100800 */
[----:B-1----:R-:W-:Y:S01]  /*708c0*/  IMAD.MOV.U32 R4, RZ, RZ, R9 ;  /* 0x000000ffff047224 */ /* 0x002fe200078e0009 */
[----:B------:R-:W-:Y:S02]  /*708d0*/  IADD3 R10, P2, R10, UR8, RZ ;  /* 0x000000080a0a7c10 */ /* 0x000fe4000ff5e0ff */
[----:B----4-:R-:W-:Y:S02]  /*708e0*/  IADD3.X R17, R17, UR5, RZ, P0, !PT ;  /* 0x0000000511117c10 */ /* 0x010fe400087fe4ff */
[----:B------:R-:W-:-:S03]  /*708f0*/  IADD3.X R12, R12, UR5, RZ, P2, !PT ;  /* 0x000000050c0c7c10 */ /* 0x000fc600097fe4ff */
[----:B------:R1:W-:Y:S04]  /*70900*/  STL [R1+0xe68], R17 ;  /* 0x000e681101007387 */ /* 0x0003e80000100800 */
[----:B------:R4:W-:Y:S04]  /*70910*/  STL [R1+0xeac], R10 ;  /* 0x000eac0a01007387 */ /* 0x0009e80000100800 */
[----:B--2---:R-:W2:Y:S01]  /*70920*/  LDL.LU R9, [R1+0xbf0] ;  /* 0x000bf00001097983 */ /* 0x004ea20000300800 */
[----:B------:R-:W-:-:S03]  /*70930*/  IMAD.MOV.U32 R5, RZ, RZ, R17 ;  /* 0x000000ffff057224 */ /* 0x000fc600078e0011 */
[----:B------:R3:W-:Y:S04]  /*70940*/  STL [R1+0xea8], R12 ;  /* 0x000ea80c01007387 */ /* 0x0007e80000100800 */
[----:B-1----:R-:W2:Y:S04]  /*70950*/  LDL.LU R17, [R1+0xc30] ;  /* 0x000c300001117983 */ /* 0x002ea80000300800 */
[----:B------:R1:W-:Y:S02]  /*70960*/  LDGSTS.E [R18+0x4ca00], [R4.64], P1 ;  /* 0x4ca0000004127fae */ /* 0x0003e40008921846 */
[----:B-1----:R-:W-:Y:S01]  /*70970*/  MOV R4, R10 ;  /* 0x0000000a00047202 */ /* 0x002fe20000000f00 */
[----:B------:R-:W-:Y:S01]  /*70980*/  IMAD.MOV.U32 R5, RZ, RZ, R12 ;  /* 0x000000ffff057224 */ /* 0x000fe200078e000c */
[----:B----4-:R-:W4:Y:S01]  /*70990*/  LDL.LU R10, [R1+0xc74] ;  /* 0x000c7400010a7983 */ /* 0x010f220000300800 */
[----:B---3--:R-:W-:-:S03]  /*709a0*/  IADD3 R13, P0, R13, UR8, RZ ;  /* 0x000000080d0d7c10 */ /* 0x008fc6000ff1e0ff */
[----:B------:R-:W4:Y:S01]  /*709b0*/  LDL.LU R12, [R1+0xcb4] ;  /* 0x000cb400010c7983 */ /* 0x000f220000300800 */
[----:B------:R-:W-:-:S03]  /*709c0*/  IADD3 R19, P2, R19, UR8, RZ ;  /* 0x0000000813137c10 */ /* 0x000fc6000ff5e0ff */
[----:B------:R1:W-:Y:S01]  /*709d0*/  LDGSTS.E [R18+0x4da00], [R4.64], P1 ;  /* 0x4da0000004127fae */ /* 0x0003e20008921846 */
[----:B------:R-:W-:-:S03]  /*709e0*/  IADD3.X R16, R16, UR5, RZ, P0, !PT ;  /* 0x0000000510107c10 */ /* 0x000fc600087fe4ff */
[----:B------:R-:W-:Y:S01]  /*709f0*/  STL [R1+0xeec], R13 ;  /* 0x000eec0d01007387 */ /* 0x000fe20000100800 */
[----:B------:R-:W-:-:S03]  /*70a00*/  IADD3.X R20, R20, UR5, RZ, P2, !PT ;  /* 0x0000000514147c10 */ /* 0x000fc600097fe4ff */
[----:B------:R1:W-:Y:S02]  /*70a10*/  STL [R1+0xee8], R16 ;  /* 0x000ee81001007387 */ /* 0x0003e40000100800 */
[----:B-1----:R-:W-:Y:S02]  /*70a20*/  MOV R5, R16 ;  /* 0x0000001000057202 */ /* 0x002fe40000000f00 */
[----:B------:R-:W-:Y:S01]  /*70a30*/  STL [R1+0xf2c], R19 ;  /* 0x000f2c1301007387 */ /* 0x000fe20000100800 */
[----:B------:R-:W-:-:S03]  /*70a40*/  IMAD.MOV.U32 R4, RZ, RZ, R13 ;  /* 0x000000ffff047224 */ /* 0x000fc600078e000d */
[----:B------:R-:W4:Y:S04]  /*70a50*/  LDL.LU R16, [R1+0xc70] ;  /* 0x000c700001107983 */ /* 0x000f280000300800 */
[----:B------:R-:W-:Y:S04]  /*70a60*/  STL [R1+0xf28], R20 ;  /* 0x000f281401007387 */ /* 0x000fe80000100800 */
[----:B------:R-:W4:Y:S01]  /*70a70*/  LDL.LU R13, [R1+0xcb0] ;  /* 0x000cb000010d7983 */ /* 0x000f220000300800 */
[----:B------:R-:W-:-:S03]  /*70a80*/  IADD3 R6, P0, R6, UR8, RZ ;  /* 0x0000000806067c10 */ /* 0x000fc6000ff1e0ff */
[----:B------:R1:W-:Y:S01]  /*70a90*/  LDGSTS.E [R18+0x4ea00], [R4.64], P1 ;  /* 0x4ea0000004127fae */ /* 0x0003e20008921846 */
[----:B------:R-:W-:-:S03]  /*70aa0*/  IADD3 R8, P2, R8, UR8, RZ ;  /* 0x0000000808087c10 */ /* 0x000fc6000ff5e0ff */
[----:B------:R-:W-:Y:S01]  /*70ab0*/  STL [R1+0xb74], R6 ;  /* 0x000b740601007387 */ /* 0x000fe20000100800 */
[----:B-1----:R-:W-:Y:S02]  /*70ac0*/  IMAD.MOV.U32 R4, RZ, RZ, R19 ;  /* 0x000000ffff047224 */ /* 0x002fe400078e0013 */
[----:B------:R-:W-:-:S05]  /*70ad0*/  IMAD.MOV.U32 R5, RZ, RZ, R20 ;  /* 0x000000ffff057224 */ /* 0x000fca00078e0014 */
[----:B------:R1:W-:Y:S01]  /*70ae0*/  LDGSTS.E [R18+0x4fa00], [R4.64], P1 ;  /* 0x4fa0000004127fae */ /* 0x0003e20008921846 */
[----:B------:R-:W-:Y:S02]  /*70af0*/  IADD3.X R14, R14, UR5, RZ, P0, !PT ;  /* 0x000000050e0e7c10 */ /* 0x000fe400087fe4ff */
[----:B-1----:R-:W-:-:S03]  /*70b00*/  MOV R4, R6 ;  /* 0x0000000600047202 */ /* 0x002fc60000000f00 */
        /* <DEDUP_REMOVED lines=8> */
[----:B------:R-:W-:-:S02]  /*70b90*/  MOV R5, R15 ;  /* 0x0000000f00057202 */ /* 0x000fc40000000f00 */
[----:B------:R-:W-:Y:S01]  /*70ba0*/  IADD3 R7, P0, R7, UR8, RZ ;  /* 0x0000000807077c10 */ /* 0x000fe2000ff1e0ff */
[----:B-1----:R-:W4:Y:S01]  /*70bb0*/  LDL.LU R15, [R1+0xcf0] ;  /* 0x000cf000010f7983 */ /* 0x002f220000300800 */
[----:B------:R-:W-:Y:S01]  /*70bc0*/  IMAD.MOV.U32 R4, RZ, RZ, R8 ;  /* 0x000000ffff047224 */ /* 0x000fe200078e0008 */
[----:B------:R-:W-:Y:S02]  /*70bd0*/  IADD3 R11, P2, R11, UR8, RZ ;  /* 0x000000080b0b7c10 */ /* 0x000fe4000ff5e0ff */
[----:B------:R-:W4:Y:S04]  /*70be0*/  LDL.LU R8, [R1+0xd30] ;  /* 0x000d300001087983 */ /* 0x000f280000300800 */
[----:B------:R1:W-:Y:S04]  /*70bf0*/  LDGSTS.E [R22+0x41c00], [R4.64], P1 ;  /* 0x41c0000004167fae */ /* 0x0003e80008921846 */
[----:B------:R2:W-:Y:S01]  /*70c00*/  STL [R1+0xbf4], R7 ;  /* 0x000bf40701007387 */ /* 0x0005e20000100800 */
[----:B-1----:R-:W-:Y:S01]  /*70c10*/  IMAD.MOV.U32 R4, RZ, RZ, R7 ;  /* 0x000000ffff047224 */ /* 0x002fe200078e0007 */
[----:B--2---:R-:W-:-:S05]  /*70c20*/  IADD3.X R9, R9, UR5, RZ, P0, !PT ;  /* 0x0000000509097c10 */ /* 0x004fca00087fe4ff */
[----:B------:R-:W-:Y:S01]  /*70c30*/  IMAD.MOV.U32 R5, RZ, RZ, R9 ;  /* 0x000000ffff057224 */ /* 0x000fe200078e0009 */
[----:B------:R1:W-:Y:S01]  /*70c40*/  STL [R1+0xbf0], R9 ;  /* 0x000bf00901007387 */ /* 0x0003e20000100800 */
[----:B------:R-:W-:-:S03]  /*70c50*/  IADD3.X R17, R17, UR5, RZ, P2, !PT ;  /* 0x0000000511117c10 */ /* 0x000fc600097fe4ff */
[----:B------:R2:W-:Y:S04]  /*70c60*/  STL [R1+0xc34], R11 ;  /* 0x000c340b01007387 */ /* 0x0005e80000100800 */
[----:B------:R-:W3:Y:S04]  /*70c70*/  LDL.LU R7, [R1+0xd74] ;  /* 0x000d740001077983 */ /* 0x000ee80000300800 */
[----:B------:R2:W-:Y:S04]  /*70c80*/  STL [R1+0xc30], R17 ;  /* 0x000c301101007387 */ /* 0x0005e80000100800 */
[----:B------:R2:W-:Y:S04]  /*70c90*/  LDGSTS.E [R22+0x42c00], [R4.64], P1 ;  /* 0x42c0000004167fae */ /* 0x0005e80008921846 */
[----:B-1----:R-:W3:Y:S01]  /*70ca0*/  LDL.LU R9, [R1+0xdb4] ;  /* 0x000db40001097983 */ /* 0x002ee20000300800 */
[----:B--2---:R-:W-:-:S03]  /*70cb0*/  MOV R4, R11 ;  /* 0x0000000b00047202 */ /* 0x004fc60000000f00 */
[----:B------:R-:W2:Y:S01]  /*70cc0*/  LDL.LU R11, [R1+0xd70] ;  /* 0x000d7000010b7983 */ /* 0x000ea20000300800 */
[----:B------:R-:W-:-:S03]  /*70cd0*/  IMAD.MOV.U32 R5, RZ, RZ, R17 ;  /* 0x000000ffff057224 */ /* 0x000fc600078e0011 */
[----:B------:R-:W2:Y:S01]  /*70ce0*/  LDL.LU R17, [R1+0xdb0] ;  /* 0x000db00001117983 */ /* 0x000ea20000300800 */
[----:B----4-:R-:W-:Y:S02]  /*70cf0*/  IADD3 R10, P0, R10, UR8, RZ ;  /* 0x000000080a0a7c10 */ /* 0x010fe4000ff1e0ff */
[----:B------:R-:W-:Y:S01]  /*70d00*/  IADD3 R12, P2, R12, UR8, RZ ;  /* 0x000000080c0c7c10 */ /* 0x000fe2000ff5e0ff */
[----:B------:R1:W-:Y:S04]  /*70d10*/  LDGSTS.E [R22+0x43c00], [R4.64], P1 ;  /* 0x43c0000004167fae */ /* 0x0003e80008921846 */
[----:B------:R4:W-:Y:S01]  /*70d20*/  STL [R1+0xc74], R10 ;  /* 0x000c740a01007387 */ /* 0x0009e20000100800 */
[----:B------:R-:W-:Y:S01]  /*70d30*/  IADD3.X R16, R16, UR5, RZ, P0, !PT ;  /* 0x0000000510107c10 */ /* 0x000fe200087fe4ff */
[----:B-1----:R-:W-:-:S04]  /*70d40*/  IMAD.MOV.U32 R4, RZ, RZ, R10 ;  /* 0x000000ffff047224 */ /* 0x002fc800078e000a */
[----:B------:R1:W-:Y:S01]  /*70d50*/  STL [R1+0xc70], R16 ;  /* 0x000c701001007387 */ /* 0x0003e20000100800 */
[----:B------:R-:W-:-:S03]  /*70d60*/  IADD3.X R13, R13, UR5, RZ, P2, !PT ;  /* 0x000000050d0d7c10 */ /* 0x000fc600097fe4ff */
[----:B------:R-:W-:Y:S04]  /*70d70*/  STL [R1+0xcb4], R12 ;  /* 0x000cb40c01007387 */ /* 0x000fe80000100800 */
[----:B------:R-:W2:Y:S04]  /*70d80*/  LDL.LU R18, [R1+0xdf4] ;  /* 0x000df40001127983 */ /* 0x000ea80000300800 */
[----:B------:R1:W-:Y:S01]  /*70d90*/  STL [R1+0xcb0], R13 ;  /* 0x000cb00d01007387 */ /* 0x0003e20000100800 */
[----:B------:R-:W-:-:S03]  /*70da0*/  MOV R5, R16 ;  /* 0x0000001000057202 */ /* 0x000fc60000000f00 */
[----:B----4-:R-:W4:Y:S04]  /*70db0*/  LDL.LU R10, [R1+0xe34] ;  /* 0x000e3400010a7983 */ /* 0x010f280000300800 */
[----:B------:R-:W4:Y:S04]  /*70dc0*/  LDL.LU R19, [R1+0xdf0] ;  /* 0x000df00001137983 */ /* 0x000f280000300800 */
[----:B-1----:R-:W4:Y:S04]  /*70dd0*/  LDL.LU R16, [R1+0xe30] ;  /* 0x000e300001107983 */ /* 0x002f280000300800 */
[----:B------:R1:W-:Y:S02]  /*70de0*/  LDGSTS.E [R22+0x44c00], [R4.64], P1 ;  /* 0x44c0000004167fae */ /* 0x0003e40008921846 */
[----:B-1----:R-:W-:-:S02]  /*70df0*/  IMAD.MOV.U32 R4, RZ, RZ, R12 ;  /* 0x000000ffff047224 */ /* 0x002fc400078e000c */
[----:B------:R-:W-:Y:S02]  /*70e00*/  IMAD.MOV.U32 R5, RZ, RZ, R13 ;  /* 0x000000ffff057224 */ /* 0x000fe400078e000d */
[----:B------:R-:W4:Y:S04]  /*70e10*/  LDL.LU R13, [R1+0xe74] ;  /* 0x000e7400010d7983 */ /* 0x000f280000300800 */
[----:B------:R-:W4:Y:S04]  /*70e20*/  LDL.LU R12, [R1+0xeb4] ;  /* 0x000eb400010c7983 */ /* 0x000f280000300800 */
[----:B------:R1:W-:Y:S01]  /*70e30*/  LDGSTS.E [R22+0x45c00], [R4.64], P1 ;  /* 0x45c0000004167fae */ /* 0x0003e20008921846 */
[----:B------:R-:W-:-:S02]  /*70e40*/  IADD3 R14, P0, R14, UR8, RZ ;  /* 0x000000080e0e7c10 */ /* 0x000fc4000ff1e0ff */
[----:B------:R-:W-:-:S03]  /*70e50*/  IADD3 R6, P2, R6, UR8, RZ ;  /* 0x0000000806067c10 */ /* 0x000fc6000ff5e0ff */
[----:B------:R-:W-:Y:S01]  /*70e60*/  STL [R1+0xcf4], R14 ;  /* 0x000cf40e01007387 */ /* 0x000fe20000100800 */
[----:B------:R-:W-:Y:S02]  /*70e70*/  IADD3.X R15, R15, UR5, RZ, P0, !PT ;  /* 0x000000050f0f7c10 */ /* 0x000fe400087fe4ff */
[----:B------:R-:W-:-:S03]  /*70e80*/  IADD3.X R8, R8, UR5, RZ, P2, !PT ;  /* 0x0000000508087c10 */ /* 0x000fc600097fe4ff */
[----:B------:R1:W-:Y:S02]  /*70e90*/  STL [R1+0xcf0], R15 ;  /* 0x000cf00f01007387 */ /* 0x0003e40000100800 */
[----:B-1----:R-:W-:Y:S02]  /*70ea0*/  IMAD.MOV.U32 R5, RZ, RZ, R15 ;  /* 0x000000ffff057224 */ /* 0x002fe400078e000f */
[----:B------:R-:W-:Y:S01]  /*70eb0*/  STL [R1+0xd34], R6 ;  /* 0x000d340601007387 */ /* 0x000fe20000100800 */
[----:B------:R-:W-:-:S03]  /*70ec0*/  MOV R4, R14 ;  /* 0x0000000e00047202 */ /* 0x000fc60000000f00 */
        /* <DEDUP_REMOVED lines=9> */
[----:B---3--:R-:W-:-:S05]  /*70f60*/  IADD3 R7, P0, R7, UR8, RZ ;  /* 0x0000000807077c10 */ /* 0x008fca000ff1e0ff */
[----:B------:R-:W-:Y:S01]  /*70f70*/  STL [R1+0xd74], R7 ;  /* 0x000d740701007387 */ /* 0x000fe20000100800 */
[----:B------:R-:W-:Y:S01]  /*70f80*/  IADD3 R9, P2, R9, UR8, RZ ;  /* 0x0000000809097c10 */ /* 0x000fe2000ff5e0ff */
[----:B-1----:R-:W-:Y:S01]  /*70f90*/  IMAD.MOV.U32 R4, RZ, RZ, R7 ;  /* 0x000000ffff047224 */ /* 0x002fe200078e0007 */
[----:B--2---:R-:W-:Y:S02]  /*70fa0*/  IADD3.X R11, R11, UR5, RZ, P0, !PT ;  /* 0x000000050b0b7c10 */ /* 0x004fe400087fe4ff */
[----:B------:R-:W-:-:S03]  /*70fb0*/  IADD3.X R17, R17, UR5, RZ, P2, !PT ;  /* 0x0000000511117c10 */ /* 0x000fc600097fe4ff */
[----:B------:R1:W-:Y:S01]  /*70fc0*/  STL [R1+0xd70], R11 ;  /* 0x000d700b01007387 */ /* 0x0003e20000100800 */
[----:B------:R-:W-:-:S03]  /*70fd0*/  IMAD.MOV.U32 R5, RZ, RZ, R11 ;  /* 0x000000ffff057224 */ /* 0x000fc600078e000b */
[----:B------:R-:W-:Y:S04]  /*70fe0*/  STL [R1+0xdb4], R9 ;  /* 0x000db40901007387 */ /* 0x000fe80000100800 */
[----:B------:R2:W-:Y:S04]  /*70ff0*/  LDGSTS.E [R22+0x48c00], [R4.64], P1 ;  /* 0x48c0000004167fae */ /* 0x0005e80008921846 */
[----:B-1----:R-:W3:Y:S04]  /*71000*/  LDL.LU R11, [R1+0xef0] ;  /* 0x000ef000010b7983 */ /* 0x002ee80000300800 */
[----:B------:R1:W-:Y:S04]  /*71010*/  STL [R1+0xdb0], R17 ;  /* 0x000db01101007387 */ /* 0x0003e80000100800 */
[----:B------:R-:W3:Y:S01]  /*71020*/  LDL.LU R7, [R1+0xf30] ;  /* 0x000f300001077983 */ /* 0x000ee20000300800 */
[----:B--2---:R-:W-:Y:S01]  /*71030*/  MOV R4, R9 ;  /* 0x0000000900047202 */ /* 0x004fe20000000f00 */
[----:B------:R-:W-:-:S02]  /*71040*/  IMAD.MOV.U32 R5, RZ, RZ, R17 ;  /* 0x000000ffff057224 */ /* 0x000fc400078e0011 */
[----:B-1----:R-:W2:Y:S01]  /*71050*/  LDL.LU R17, [R1+0xb7c] ;  /* 0x000b7c0001117983 */ /* 0x002ea20000300800 */
[----:B------:R-:W-:-:S03]  /*71060*/  IADD3 R18, P0, R18, UR8, RZ ;  /* 0x0000000812127c10 */ /* 0x000fc6000ff1e0ff */
[----:B------:R-:W2:Y:S01]  /*71070*/  LDL.LU R9, [R1+0xbbc] ;  /* 0x000bbc0001097983 */ /* 0x000ea20000300800 */
[----:B----4-:R-:W-:-:S03]  /*71080*/  IADD3 R10, P2, R10, UR8, RZ ;  /* 0x000000080a0a7c10 */ /* 0x010fc6000ff5e0ff */
[----:B------:R1:W-:Y:S01]  /*71090*/  LDGSTS.E [R22+0x49c00], [R4.64], P1 ;  /* 0x49c0000004167fae */ /* 0x0003e20008921846 */
[----:B------:R-:W-:-:S03]  /*710a0*/  IADD3.X R19, R19, UR5, RZ, P0, !PT ;  /* 0x0000000513137c10 */ /* 0x000fc600087fe4ff */
[----:B------:R4:W-:Y:S01]  /*710b0*/  STL [R1+0xdf4], R18 ;  /* 0x000df41201007387 */ /* 0x0009e20000100800 */
[----:B------:R-:W-:-:S03]  /*710c0*/  IADD3.X R16, R16, UR5, RZ, P2, !PT ;  /* 0x0000000510107c10 */ /* 0x000fc600097fe4ff */
[----:B------:R-:W-:Y:S01]  /*710d0*/  STL [R1+0xdf0], R19 ;  /* 0x000df01301007387 */ /* 0x000fe20000100800 */
[----:B-1----:R-:W-:Y:S01]  /*710e0*/  IMAD.MOV.U32 R4, RZ, RZ, R18 ;  /* 0x000000ffff047224 */ /* 0x002fe200078e0012 */
[----:B------:R-:W-:Y:S02]  /*710f0*/  MOV R5, R19 ;  /* 0x0000001300057202 */ /* 0x000fe40000000f00 */
[----:B------:R1:W-:Y:S04]  /*71100*/  STL [R1+0xe34], R10 ;  /* 0x000e340a01007387 */ /* 0x0003e80000100800 */
[----:B------:R-:W-:Y:S04]  /*71110*/  STL [R1+0xe30], R16 ;  /* 0x000e301001007387 */ /* 0x000fe80000100800 */
[----:B----4-:R-:W2:Y:S04]  /*71120*/  LDL.LU R18, [R1+0xb78] ;  /* 0x000b780001127983 */ /* 0x010ea80000300800 */
[----:B------:R1:W-:Y:S02]  /*71130*/  LDGSTS.E [R22+0x4ac00], [R4.64], P1 ;  /* 0x4ac0000004167fae */ /* 0x0003e40008921846 */
[----:B-1----:R-:W-:-:S02]  /*71140*/  IMAD.MOV.U32 R4, RZ, RZ, R10 ;  /* 0x000000ffff047224 */ /* 0x002fc400078e000a */
[----:B------:R-:W2:Y:S01]  /*71150*/  LDL.LU R10, [R1+0xbb8] ;  /* 0x000bb800010a7983 */ /* 0x000ea20000300800 */
[----:B------:R-:W-:Y:S01]  /*71160*/  IADD3 R13, P0, R13, UR8, RZ ;  /* 0x000000080d0d7c10 */ /* 0x000fe2000ff1e0ff */
[----:B------:R-:W-:Y:S01]  /*71170*/  IMAD.MOV.U32 R5, RZ, RZ, R16 ;  /* 0x000000ffff057224 */ /* 0x000fe200078e0010 */
[----:B------:R-:W-:-:S03]  /*71180*/  IADD3 R12, P2, R12, UR8, RZ ;  /* 0x000000080c0c7c10 */ /* 0x000fc6000ff5e0ff */
[----:B------:R-:W-:Y:S04]  /*71190*/  STL [R1+0xe74], R13 ;  /* 0x000e740d01007387 */ /* 0x000fe80000100800 */
[----:B------:R1:W-:Y:S02]  /*711a0*/  LDGSTS.E [R22+0x4bc00], [R4.64], P1 ;  /* 0x4bc0000004167fae */ /* 0x0003e40008921846 */
[----:B-1----:R-:W-:Y:S02]  /*711b0*/  MOV R4, R13 ;  /* 0x0000000d00047202 */ /* 0x002fe40000000f00 */
[----:B------:R-:W-:-:S05]  /*711c0*/  IADD3.X R15, R15, UR5, RZ, P0, !PT ;  /* 0x000000050f0f7c10 */ /* 0x000fca00087fe4ff */
[----:B------:R1:W-:Y:S01]  /*711d0*/  STL [R1+0xe70], R15 ;  /* 0x000e700f01007387 */ /* 0x0003e20000100800 */
[----:B------:R-:W-:Y:S01]  /*711e0*/  IADD3.X R14, R14, UR5, RZ, P2, !PT ;  /* 0x000000050e0e7c10 */ /* 0x000fe200097fe4ff */
[----:B------:R-:W-:Y:S02]  /*711f0*/  IMAD.MOV.U32 R5, RZ, RZ, R15 ;  /* 0x000000ffff057224 */ /* 0x000fe400078e000f */
[----:B------:R-:W-:Y:S04]  /*71200*/  STL [R1+0xeb4], R12 ;  /* 0x000eb40c01007387 */ /* 0x000fe80000100800 */
[----:B------:R1:W-:Y:S04]  /*71210*/  LDGSTS.E [R22+0x4cc00], [R4.64], P1 ;  /* 0x4cc0000004167fae */ /* 0x0003e80008921846 */
[----:B-1----:R-:W2:Y:S04]  /*71220*/  LDL.LU R15, [R1+0xbfc] ;  /* 0x000bfc00010f7983 */ /* 0x002ea80000300800 */
[----:B------:R1:W-:Y:S04]  /*71230*/  STL [R1+0xeb0], R14 ;  /* 0x000eb00e01007387 */ /* 0x0003e80000100800 */
[----:B------:R-:W2:Y:S01]  /*71240*/  LDL.LU R13, [R1+0xc3c] ;  /* 0x000c3c00010d7983 */ /* 0x000ea20000300800 */
[----:B------:R-:W-:-:S02]  /*71250*/  MOV R5, R14 ;  /* 0x0000000e00057202 */ /* 0x000fc40000000f00 */
[----:B------:R-:W-:Y:S01]  /*71260*/  IADD3 R8, P0, R8, UR8, RZ ;  /* 0x0000000808087c10 */ /* 0x000fe2000ff1e0ff */
[----:B------:R-:W2:Y:S01]  /*71270*/  LDL.LU R16, [R1+0xbf8] ;  /* 0x000bf80001107983 */ /* 0x000ea20000300800 */
[----:B------:R-:W-:Y:S01]  /*71280*/  IMAD.MOV.U32 R4, RZ, RZ, R12 ;  /* 0x000000ffff047224 */ /* 0x000fe200078e000c */
[----:B------:R-:W-:Y:S02]  /*71290*/  IADD3 R6, P2, R6, UR8, RZ ;  /* 0x0000000806067c10 */ /* 0x000fe4000ff5e0ff */
[----:B-1----:R-:W2:Y:S04]  /*712a0*/  LDL.LU R14, [R1+0xc38] ;  /* 0x000c3800010e7983 */ /* 0x002ea80000300800 */
[----:B------:R1:W-:Y:S04]  /*712b0*/  LDGSTS.E [R22+0x4dc00], [R4.64], P1 ;  /* 0x4dc0000004167fae */ /* 0x0003e80008921846 */
[----:B------:R-:W-:Y:S01]  /*712c0*/  STL [R1+0xef4], R8 ;  /* 0x000ef40801007387 */ /* 0x000fe20000100800 */
[----:B-1----:R-:W-:Y:S01]  /*712d0*/  IMAD.MOV.U32 R4, RZ, RZ, R8 ;  /* 0x000000ffff047224 */ /* 0x002fe200078e0008 */
[----:B---3--:R-:W-:-:S05]  /*712e0*/  IADD3.X R11, R11, UR5, RZ, P0, !PT ;  /* 0x000000050b0b7c10 */ /* 0x008fca00087fe4ff */
[----:B------:R-:W-:Y:S01]  /*712f0*/  IMAD.MOV.U32 R5, RZ, RZ, R11 ;  /* 0x000000ffff057224 */ /* 0x000fe200078e000b */
[----:B------:R-:W-:Y:S01]  /*71300*/  IADD3.X R7, R7, UR5, RZ, P2, !PT ;  /* 0x0000000507077c10 */ /* 0x000fe200097fe4ff */
[----:B------:R1:W-:Y:S04]  /*71310*/  STL [R1+0xef0], R11 ;  /* 0x000ef00b01007387 */ /* 0x0003e80000100800 */
[----:B------:R3:W-:Y:S04]  /*71320*/  STL [R1+0xf34], R6 ;  /* 0x000f340601007387 */ /* 0x0007e80000100800 */
[----:B------:R2:W-:Y:S04]  /*71330*/  STL [R1+0xf30], R7 ;  /* 0x000f300701007387 */ /* 0x0005e80000100800 */
[----:B-1----:R-:W4:Y:S04]  /*71340*/  LDL.LU R11, [R1+0xc7c] ;  /* 0x000c7c00010b7983 */ /* 0x002f280000300800 */
[----:B------:R1:W-:Y:S02]  /*71350*/  LDGSTS.E [R22+0x4ec00], [R4.64], P1 ;  /* 0x4ec0000004167fae */ /* 0x0003e40008921846 */
[----:B-1----:R-:W-:-:S02]  /*71360*/  MOV R4, R6 ;  /* 0x0000000600047202 */ /* 0x002fc40000000f00 */
[----:B---3--:R-:W3:Y:S04]  /*71370*/  LDL.LU R6, [R1+0xcbc] ;  /* 0x000cbc0001067983 */ /* 0x008ee80000300800 */
[----:B------:R-:W3:Y:S01]  /*71380*/  LDL.LU R12, [R1+0xc78] ;  /* 0x000c7800010c7983 */ /* 0x000ee20000300800 */
[----:B--2---:R-:W-:-:S03]  /*71390*/  IADD3 R17, P0, R17, UR8, RZ ;  /* 0x0000000811117c10 */ /* 0x004fc6000ff1e0ff */
[----:B------:R-:W2:Y:S01]  /*713a0*/  LDL.LU R8, [R1+0xcb8] ;  /* 0x000cb80001087983 */ /* 0x000ea20000300800 */
[----:B------:R-:W-:Y:S01]  /*713b0*/  IMAD.MOV.U32 R5, RZ, RZ, R7 ;  /* 0x000000ffff057224 */ /* 0x000fe200078e0007 */
[----:B------:R-:W-:Y:S02]  /*713c0*/  IADD3.X R18, R18, UR5, RZ, P0, !PT ;  /* 0x0000000512127c10 */ /* 0x000fe400087fe4ff */
[----:B------:R-:W-:Y:S02]  /*713d0*/  IADD3 R9, P2, R9, UR8, RZ ;  /* 0x0000000809097c10 */ /* 0x000fe4000ff5e0ff */
[----:B------:R1:W-:Y:S01]  /*713e0*/  LDGSTS.E [R22+0x4fc00], [R4.64], P1 ;  /* 0x4fc0000004167fae */ /* 0x0003e20008921846 */
[----:B------:R-:W-:-:S03]  /*713f0*/  LOP3.LUT R7, R3, 0x70, RZ, 0x3c, !PT ;  /* 0x0000007003077812 */ /* 0x000fc600078e3cff */
[----:B------:R-:W-:Y:S04]  /*71400*/  STL [R1+0xb7c], R17 ;  /* 0x000b7c1101007387 */ /* 0x000fe80000100800 */
[----:B------:R-:W-:Y:S01]  /*71410*/  STL [R1+0xbbc], R9 ;  /* 0x000bbc0901007387 */ /* 0x000fe20000100800 */
[----:B-1----:R-:W-:Y:S01]  /*71420*/  IMAD.MOV.U32 R4, RZ, RZ, R17 ;  /* 0x000000ffff047224 */ /* 0x002fe200078e0011 */
[----:B------:R-:W-:Y:S02]  /*71430*/  MOV R5, R18 ;  /* 0x0000001200057202 */ /* 0x000fe40000000f00 */
[----:B------:R-:W-:Y:S01]  /*71440*/  IADD3.X R10, R10, UR5, RZ, P2, !PT ;  /* 0x000000050a0a7c10 */ /* 0x000fe200097fe4ff */
[----:B------:R-:W-:Y:S04]  /*71450*/  STL [R1+0xb78], R18 ;  /* 0x000b781201007387 */ /* 0x000fe80000100800 */
[----:B------:R1:W-:Y:S04]  /*71460*/  LDGSTS.E [R7+0x40e00], [R4.64], P1 ;  /* 0x40e0000004077fae */ /* 0x0003e80008921846 */
[----:B------:R1:W-:Y:S02]  /*71470*/  STL [R1+0xbb8], R10 ;  /* 0x000bb80a01007387 */ /* 0x0003e40000100800 */
[----:B-1----:R-:W-:-:S02]  /*71480*/  IMAD.MOV.U32 R5, RZ, RZ, R10 ;  /* 0x000000ffff057224 */ /* 0x002fc400078e000a */
[----:B------:R-:W-:Y:S01]  /*71490*/  IMAD.MOV.U32 R4, RZ, RZ, R9 ;  /* 0x000000ffff047224 */ /* 0x000fe200078e0009 */
[----:B------:R-:W2:Y:S04]  /*714a0*/  LDL.LU R10, [R1+0xcf8] ;  /* 0x000cf800010a7983 */ /* 0x000ea80000300800 */
[----:B------:R-:W2:Y:S04]  /*714b0*/  LDL.LU R9, [R1+0xcfc] ;  /* 0x000cfc0001097983 */ /* 0x000ea80000300800 */
[----:B------:R-:W2:Y:S04]  /*714c0*/  LDL.LU R25, [R1+0xd38] ;  /* 0x000d380001197983 */ /* 0x000ea80000300800 */
[----:B------:R-:W2:Y:S04]  /*714d0*/  LDL.LU R24, [R1+0xd3c] ;  /* 0x000d3c0001187983 */ /* 0x000ea80000300800 */
[----:B------:R1:W-:Y:S01]  /*714e0*/  LDGSTS.E [R7+0x41e00], [R4.64], P1 ;  /* 0x41e0000004077fae */ /* 0x0003e20008921846 */
[----:B------:R-:W-:-:S02]  /*714f0*/  IADD3 R15, P0, R15, UR8, RZ ;  /* 0x000000080f0f7c10 */ /* 0x000fc4000ff1e0ff */
[----:B------:R-:W-:Y:S02]  /*71500*/  IADD3 R13, P2, R13, UR8, RZ ;  /* 0x000000080d0d7c10 */ /* 0x000fe4000ff5e0ff */
[----:B------:R-:W-:Y:S01]  /*71510*/  IADD3.X R16, R16, UR5, RZ, P0, !PT ;  /* 0x0000000510107c10 */ /* 0x000fe200087fe4ff */
[----:B------:R1:W-:Y:S01]  /*71520*/  STL [R1+0xbfc], R15 ;  /* 0x000bfc0f01007387 */ /* 0x0003e20000100800 */
[----:B------:R-:W-:-:S03]  /*71530*/  IADD3.X R14, R14, UR5, RZ, P2, !PT ;  /* 0x000000050e0e7c10 */ /* 0x000fc600097fe4ff */
[----:B------:R1:W-:Y:S04]  /*71540*/  STL [R1+0xbf8], R16 ;  /* 0x000bf81001007387 */ /* 0x0003e80000100800 */
[----:B------:R-:W-:Y:S04]  /*71550*/  STL [R1+0xc3c], R13 ;  /* 0x000c3c0d01007387 */ /* 0x000fe80000100800 */
[----:B------:R1:W-:Y:S04]  /*71560*/  STL [R1+0xc38], R14 ;  /* 0x000c380e01007387 */ /* 0x0003e80000100800 */
[----:B------:R-:W2:Y:S04]  /*71570*/  LDL.LU R23, [R1+0xd78] ;  /* 0x000d780001177983 */ /* 0x000ea80000300800 */
[----:B------:R-:W2:Y:S04]  /*71580*/  LDL.LU R22, [R1+0xd7c] ;  /* 0x000d7c0001167983 */ /* 0x000ea80000300800 */
[----:B------:R-:W2:Y:S04]  /*71590*/  LDL.LU R20, [R1+0xdb8] ;  /* 0x000db80001147983 */ /* 0x000ea80000300800 */
[----:B------:R-:W2:Y:S01]  /*715a0*/  LDL.LU R19, [R1+0xdbc] ;  /* 0x000dbc0001137983 */ /* 0x000ea20000300800 */
[----:B-1----:R-:W-:-:S03]  /*715b0*/  MOV R4, R15 ;  /* 0x0000000f00047202 */ /* 0x002fc60000000f00 */
[----:B------:R-:W2:Y:S04]  /*715c0*/  LDL.LU R17, [R1+0xdfc] ;  /* 0x000dfc0001117983 */ /* 0x000ea80000300800 */
[----:B------:R-:W2:Y:S01]  /*715d0*/  LDL.LU R15, [R1+0xe3c] ;  /* 0x000e3c00010f7983 */ /* 0x000ea20000300800 */
[----:B------:R-:W-:-:S05]  /*715e0*/  IMAD.MOV.U32 R5, RZ, RZ, R16 ;  /* 0x000000ffff057224 */ /* 0x000fca00078e0010 */
[----:B------:R1:W-:Y:S02]  /*715f0*/  LDGSTS.E [R7+0x42e00], [R4.64], P1 ;  /* 0x42e0000004077fae */ /* 0x0003e40008921846 */
[----:B-1----:R-:W-:Y:S01]  /*71600*/  IMAD.MOV.U32 R4, RZ, RZ, R13 ;  /* 0x000000ffff047224 */ /* 0x002fe200078e000d */
[----:B------:R-:W-:-:S05]  /*71610*/  MOV R5, R14 ;  /* 0x0000000e00057202 */ /* 0x000fca0000000f00 */
[----:B------:R1:W-:Y:S01]  /*71620*/  LDGSTS.E [R7+0x43e00], [R4.64], P1 ;  /* 0x43e0000004077fae */ /* 0x0003e20008921846 */
[----:B----4-:R-:W-:-:S05]  /*71630*/  IADD3 R11, P0, R11, UR8, RZ ;  /* 0x000000080b0b7c10 */ /* 0x010fca000ff1e0ff */
[----:B------:R-:W-:Y:S01]  /*71640*/  STL [R1+0xc7c], R11 ;  /* 0x000c7c0b01007387 */ /* 0x000fe20000100800 */
[----:B---3--:R-:W-:Y:S02]  /*71650*/  IADD3 R6, P2, R6, UR8, RZ ;  /* 0x0000000806067c10 */ /* 0x008fe4000ff5e0ff */
[----:B------:R-:W-:-:S05]  /*71660*/  IADD3.X R12, R12, UR5, RZ, P0, !PT ;  /* 0x000000050c0c7c10 */ /* 0x000fca00087fe4ff */
[----:B------:R3:W-:Y:S01]  /*71670*/  STL [R1+0xc78], R12 ;  /* 0x000c780c01007387 */ /* 0x0007e20000100800 */
[----:B--2---:R-:W-:-:S03]  /*71680*/  IADD3.X R8, R8, UR5, RZ, P2, !PT ;  /* 0x0000000508087c10 */ /* 0x004fc600097fe4ff */
[----:B------:R2:W-:Y:S04]  /*71690*/  STL [R1+0xcbc], R6 ;  /* 0x000cbc0601007387 */ /* 0x0005e80000100800 */
[----:B------:R-:W4:Y:S04]  /*716a0*/  LDL.LU R18, [R1+0xdf8] ;  /* 0x000df80001127983 */ /* 0x000f280000300800 */
[----:B------:R2:W-:Y:S04]  /*716b0*/  STL [R1+0xcb8], R8 ;  /* 0x000cb80801007387 */ /* 0x0005e80000100800 */
[----:B------:R-:W4:Y:S04]  /*716c0*/  LDL.LU R16, [R1+0xe38] ;  /* 0x000e380001107983 */ /* 0x000f280000300800 */
[----:B------:R-:W4:Y:S01]  /*716d0*/  LDL.LU R14, [R1+0xe78] ;  /* 0x000e7800010e7983 */ /* 0x000f220000300800 */
[----:B-1----:R-:W-:-:S03]  /*716e0*/  IMAD.MOV.U32 R5, RZ, RZ, R12 ;  /* 0x000000ffff057224 */ /* 0x002fc600078e000c */
[----:B------:R-:W4:Y:S01]  /*716f0*/  LDL.LU R13, [R1+0xe7c] ;  /* 0x000e7c00010d7983 */ /* 0x000f220000300800 */
[----:B------:R-:W-:-:S03]  /*71700*/  IMAD.MOV.U32 R4, RZ, RZ, R11 ;  /* 0x000000ffff047224 */ /* 0x000fc600078e000b */
[----:B---3--:R-:W3:Y:S04]  /*71710*/  LDL.LU R12, [R1+0xeb8] ;  /* 0x000eb800010c7983 */ /* 0x008ee80000300800 */
[----:B------:R-:W3:Y:S04]  /*71720*/  LDL.LU R11, [R1+0xebc] ;  /* 0x000ebc00010b7983 */ /* 0x000ee80000300800 */
[----:B------:R1:W-:Y:S01]  /*71730*/  LDGSTS.E [R7+0x44e00], [R4.64], P1 ;  /* 0x44e0000004077fae */ /* 0x0003e20008921846 */
[----:B------:R-:W-:Y:S02]  /*71740*/  IADD3 R9, P0, R9, UR8, RZ ;  /* 0x0000000809097c10 */ /* 0x000fe4000ff1e0ff */
[----:B-1----:R-:W-:Y:S01]  /*71750*/  MOV R4, R6 ;  /* 0x0000000600047202 */ /* 0x002fe20000000f00 */
[----:B------:R-:W-:Y:S01]  /*71760*/  IMAD.MOV.U32 R5, RZ, RZ, R8 ;  /* 0x000000ffff057224 */ /* 0x000fe200078e0008 */
[----:B------:R-:W-:Y:S01]  /*71770*/  IADD3.X R10, R10, UR5, RZ, P0, !PT ;  /* 0x000000050a0a7c10 */ /* 0x000fe200087fe4ff */
[----:B--2---:R-:W2:Y:S01]  /*71780*/  LDL.LU R6, [R1+0xefc] ;  /* 0x000efc0001067983 */ /* 0x004ea20000300800 */
[----:B------:R-:W-:-:S03]  /*71790*/  IADD3 R24, P2, R24, UR8, RZ ;  /* 0x0000000818187c10 */ /* 0x000fc6000ff5e0ff */
[----:B------:R-:W2:Y:S01]  /*717a0*/  LDL.LU R8, [R1+0xf3c] ;  /* 0x000f3c0001087983 */ /* 0x000ea20000300800 */
[----:B------:R-:W-:-:S03]  /*717b0*/  IADD3.X R25, R25, UR5, RZ, P2, !PT ;  /* 0x0000000519197c10 */ /* 0x000fc600097fe4ff */
[----:B------:R-:W-:Y:S04]  /*717c0*/  STL [R1+0xcfc], R9 ;  /* 0x000cfc0901007387 */ /* 0x000fe80000100800 */
[----:B------:R1:W-:Y:S04]  /*717d0*/  LDGSTS.E [R7+0x45e00], [R4.64], P1 ;  /* 0x45e0000004077fae */ /* 0x0003e80008921846 */
[----:B------:R1:W-:Y:S04]  /*717e0*/  STL [R1+0xcf8], R10 ;  /* 0x000cf80a01007387 */ /* 0x0003e80000100800 */
[----:B------:R-:W-:Y:S01]  /*717f0*/  STL [R1+0xd3c], R24 ;  /* 0x000d3c1801007387 */ /* 0x000fe20000100800 */
[----:B-1----:R-:W-:Y:S01]  /*71800*/  MOV R5, R10 ;  /* 0x0000000a00057202 */ /* 0x002fe20000000f00 */
[----:B------:R-:W-:-:S02]  /*71810*/  IMAD.MOV.U32 R4, RZ, RZ, R9 ;  /* 0x000000ffff047224 */ /* 0x000fc400078e0009 */
[----:B------:R-:W2:Y:S04]  /*71820*/  LDL.LU R10, [R1+0xef8] ;  /* 0x000ef800010a7983 */ /* 0x000ea80000300800 */
[----:B------:R1:W-:Y:S04]  /*71830*/  STL [R1+0xd38], R25 ;  /* 0x000d381901007387 */ /* 0x0003e80000100800 */
[----:B------:R-:W2:Y:S04]  /*71840*/  LDL.LU R9, [R1+0xf38] ;  /* 0x000f380001097983 */ /* 0x000ea80000300800 */
[----:B------:R1:W-:Y:S01]  /*71850*/  LDGSTS.E [R7+0x46e00], [R4.64], P1 ;  /* 0x46e0000004077fae */ /* 0x0003e20008921846 */
[----:B------:R-:W-:Y:S01]  /*71860*/  IADD3 R22, P0, R22, UR8, RZ ;  /* 0x0000000816167c10 */ /* 0x000fe2000ff1e0ff */
[----:B-1----:R-:W-:-:S02]  /*71870*/  IMAD.MOV.U32 R4, RZ, RZ, R24 ;  /* 0x000000ffff047224 */ /* 0x002fc400078e0018 */
[----:B------:R-:W-:Y:S01]  /*71880*/  IMAD.MOV.U32 R5, RZ, RZ, R25 ;  /* 0x000000ffff057224 */ /* 0x000fe200078e0019 */
[----:B------:R-:W-:Y:S02]  /*71890*/  IADD3.X R23, R23, UR5, RZ, P0, !PT ;  /* 0x0000000517177c10 */ /* 0x000fe400087fe4ff */
[----:B------:R-:W-:Y:S02]  /*718a0*/  IADD3 R19, P2, R19, UR8, RZ ;  /* 0x0000000813137c10 */ /* 0x000fe4000ff5e0ff */
[----:B------:R1:W-:Y:S02]  /*718b0*/  LDGSTS.E [R7+0x47e00], [R4.64], P1 ;  /* 0x47e0000004077fae */ /* 0x0003e40008921846 */
[----:B------:R-:W-:Y:S02]  /*718c0*/  IADD3.X R20, R20, UR5, RZ, P2, !PT ;  /* 0x0000000514147c10 */ /* 0x000fe400097fe4ff */
[----:B------:R-:W-:Y:S02]  /*718d0*/  IADD3 R17, P0, R17, UR8, RZ ;  /* 0x0000000811117c10 */ /* 0x000fe4000ff1e0ff */
[----:B-1----:R-:W-:Y:S01]  /*718e0*/  MOV R4, R22 ;  /* 0x0000001600047202 */ /* 0x002fe20000000f00 */
[----:B------:R-:W-:Y:S01]  /*718f0*/  IMAD.MOV.U32 R5, RZ, RZ, R23 ;  /* 0x000000ffff057224 */ /* 0x000fe200078e0017 */
[----:B------:R-:W-:-:S04]  /*71900*/  IADD3 R15, P2, R15, UR8, RZ ;  /* 0x000000080f0f7c10 */ /* 0x000fc8000ff5e0ff */
[----:B------:R1:W-:Y:S02]  /*71910*/  LDGSTS.E [R7+0x48e00], [R4.64], P1 ;  /* 0x48e0000004077fae */ /* 0x0003e40008921846 */
[----:B-1----:R-:W-:Y:S01]  /*71920*/  IMAD.MOV.U32 R4, RZ, RZ, R19 ;  /* 0x000000ffff047224 */ /* 0x002fe200078e0013 */
[----:B------:R-:W-:-:S05]  /*71930*/  MOV R5, R20 ;  /* 0x0000001400057202 */ /* 0x000fca0000000f00 */
[----:B------:R1:W-:Y:S02]  /*71940*/  LDGSTS.E [R7+0x49e00], [R4.64], P1 ;  /* 0x49e0000004077fae */ /* 0x0003e40008921846 */
[----:B-1----:R-:W-:Y:S02]  /*71950*/  IMAD.MOV.U32 R4, RZ, RZ, R17 ;  /* 0x000000ffff047224 */ /* 0x002fe400078e0011 */
[----:B------:R-:W-:Y:S01]  /*71960*/  STL [R1+0xd7c], R22 ;  /* 0x000d7c1601007387 */ /* 0x000fe20000100800 */
[----:B------:R-:W-:-:S03]  /*71970*/  IMAD.MOV.U32 R25, RZ, RZ, 0x7f ;  /* 0x0000007fff197424 */ /* 0x000fc600078e00ff */
[----:B------:R-:W-:Y:S04]  /*71980*/  STL [R1+0xd78], R23 ;  /* 0x000d781701007387 */ /* 0x000fe80000100800 */
[----:B------:R-:W-:Y:S04]  /*71990*/  STL [R1+0xdbc], R19 ;  /* 0x000dbc1301007387 */ /* 0x000fe80000100800 */
[----:B------:R-:W-:Y:S04]  /*719a0*/  STL [R1+0xdb8], R20 ;  /* 0x000db81401007387 */ /* 0x000fe80000100800 */
[----:B------:R-:W-:Y:S01]  /*719b0*/  STL [R1+0xdfc], R17 ;  /* 0x000dfc1101007387 */ /* 0x000fe20000100800 */
[----:B------:R-:W-:-:S02]  /*719c0*/  IADD3 R25, R25, c[0x0][0x180], RZ ;  /* 0x0000600019197a10 */ /* 0x000fc40007ffe0ff */
[----:B----4-:R-:W-:-:S05]  /*719d0*/  IADD3.X R18, R18, UR5, RZ, P0, !PT ;  /* 0x0000000512127c10 */ /* 0x010fca00087fe4ff */
[----:B------:R-:W-:Y:S01]  /*719e0*/  IMAD.MOV.U32 R5, RZ, RZ, R18 ;  /* 0x000000ffff057224 */ /* 0x000fe200078e0012 */
[----:B------:R-:W-:-:S04]  /*719f0*/  IADD3.X R16, R16, UR5, RZ, P2, !PT ;  /* 0x0000000510107c10 */ /* 0x000fc800097fe4ff */
[----:B------:R1:W-:Y:S01]  /*71a00*/  LDGSTS.E [R7+0x4ae00], [R4.64], P1 ;  /* 0x4ae0000004077fae */ /* 0x0003e20008921846 */
[----:B------:R-:W-:-:S04]  /*71a10*/  IADD3 R13, P0, R13, UR8, RZ ;  /* 0x000000080d0d7c10 */ /* 0x000fc8000ff1e0ff */
[----:B------:R-:W-:Y:S02]  /*71a20*/  IADD3.X R14, R14, UR5, RZ, P0, !PT ;  /* 0x000000050e0e7c10 */ /* 0x000fe400087fe4ff */
[----:B-1----:R-:W-:Y:S01]  /*71a30*/  MOV R4, R15 ;  /* 0x0000000f00047202 */ /* 0x002fe20000000f00 */
[----:B------:R-:W-:Y:S01]  /*71a40*/  IMAD.MOV.U32 R5, RZ, RZ, R16 ;  /* 0x000000ffff057224 */ /* 0x000fe200078e0010 */
[----:B---3--:R-:W-:-:S04]  /*71a50*/  IADD3 R11, P2, R11, UR8, RZ ;  /* 0x000000080b0b7c10 */ /* 0x008fc8000ff5e0ff */
[----:B------:R1:W-:Y:S01]  /*71a60*/  LDGSTS.E [R7+0x4be00], [R4.64], P1 ;  /* 0x4be0000004077fae */ /* 0x0003e20008921846 */
[----:B------:R-:W-:-:S03]  /*71a70*/  IADD3.X R12, R12, UR5, RZ, P2, !PT ;  /* 0x000000050c0c7c10 */ /* 0x000fc600097fe4ff */
[----:B------:R-:W-:Y:S01]  /*71a80*/  STL [R1+0xdf8], R18 ;  /* 0x000df81201007387 */ /* 0x000fe20000100800 */
[----:B-1----:R-:W-:Y:S01]  /*71a90*/  IMAD.MOV.U32 R4, RZ, RZ, R13 ;  /* 0x000000ffff047224 */ /* 0x002fe200078e000d */
[----:B------:R-:W-:Y:S02]  /*71aa0*/  MOV R5, R14 ;  /* 0x0000000e00057202 */ /* 0x000fe40000000f00 */
[----:B------:R-:W-:Y:S01]  /*71ab0*/  STL [R1+0xe3c], R15 ;  /* 0x000e3c0f01007387 */ /* 0x000fe20000100800 */
[----:B--2---:R-:W-:-:S03]  /*71ac0*/  IADD3 R6, P0, R6, UR8, RZ ;  /* 0x0000000806067c10 */ /* 0x004fc6000ff1e0ff */
[----:B------:R1:W-:Y:S04]  /*71ad0*/  LDGSTS.E [R7+0x4ce00], [R4.64], P1 ;  /* 0x4ce0000004077fae */ /* 0x0003e80008921846 */
[----:B------:R-:W-:Y:S01]  /*71ae0*/  STL [R1+0xe38], R16 ;  /* 0x000e381001007387 */ /* 0x000fe20000100800 */
[----:B------:R-:W-:-:S03]  /*71af0*/  IADD3 R8, P2, R8, UR8, RZ ;  /* 0x0000000808087c10 */ /* 0x000fc6000ff5e0ff */
[----:B------:R-:W-:Y:S01]  /*71b00*/  STL [R1+0xe7c], R13 ;  /* 0x000e7c0d01007387 */ /* 0x000fe20000100800 */
[----:B-1----:R-:W-:Y:S02]  /*71b10*/  IMAD.MOV.U32 R4, RZ, RZ, R11 ;  /* 0x000000ffff047224 */ /* 0x002fe400078e000b */
[----:B------:R-:W-:Y:S01]  /*71b20*/  IMAD.MOV.U32 R5, RZ, RZ, R12 ;  /* 0x000000ffff057224 */ /* 0x000fe200078e000c */
[----:B------:R-:W-:Y:S04]  /*71b30*/  STL [R1+0xe78], R14 ;  /* 0x000e780e01007387 */ /* 0x000fe80000100800 */
[----:B------:R-:W-:Y:S04]  /*71b40*/  STL [R1+0xebc], R11 ;  /* 0x000ebc0b01007387 */ /* 0x000fe80000100800 */
[----:B------:R-:W-:Y:S01]  /*71b50*/  STL [R1+0xeb8], R12 ;  /* 0x000eb80c01007387 */ /* 0x000fe20000100800 */
[----:B------:R-:W-:-:S03]  /*71b60*/  IADD3.X R10, R10, UR5, RZ, P0, !PT ;  /* 0x000000050a0a7c10 */ /* 0x000fc600087fe4ff */
[----:B------:R1:W-:Y:S04]  /*71b70*/  LDGSTS.E [R7+0x4de00], [R4.64], P1 ;  /* 0x4de0000004077fae */ /* 0x0003e80008921846 */
[----:B------:R2:W-:Y:S01]  /*71b80*/  STL [R1+0xefc], R6 ;  /* 0x000efc0601007387 */ /* 0x0005e20000100800 */
[----:B------:R-:W-:Y:S02]  /*71b90*/  IADD3.X R9, R9, UR5, RZ, P2, !PT ;  /* 0x0000000509097c10 */ /* 0x000fe400097fe4ff */
[----:B-1----:R-:W-:Y:S02]  /*71ba0*/  MOV R4, R6 ;  /* 0x0000000600047202 */ /* 0x002fe40000000f00 */
[----:B--2---:R-:W-:Y:S01]  /*71bb0*/  SHF.R.S32.HI R6, RZ, 0x1f, R25 ;  /* 0x0000001fff067819 */ /* 0x004fe20000011419 */
[----:B------:R1:W-:Y:S03]  /*71bc0*/  STL [R1+0xef8], R10 ;  /* 0x000ef80a01007387 */ /* 0x0003e60000100800 */
[----:B------:R-:W-:Y:S01]  /*71bd0*/  LEA.HI R6, R6, R25, RZ, 0x7 ;  /* 0x0000001906067211 */ /* 0x000fe200078f38ff */
[----:B------:R1:W-:Y:S03]  /*71be0*/  STL [R1+0xf3c], R8 ;  /* 0x000f3c0801007387 */ /* 0x0003e60000100800 */
[----:B------:R-:W-:Y:S01]  /*71bf0*/  SHF.R.S32.HI R6, RZ, 0x7, R6 ;  /* 0x00000007ff067819 */ /* 0x000fe20000011406 */
[----:B------:R1:W-:Y:S01]  /*71c00*/  STL [R1+0xf38], R9 ;  /* 0x000f380901007387 */ /* 0x0003e20000100800 */
[----:B------:R-:W-:-:S02]  /*71c10*/  IMAD.MOV.U32 R5, RZ, RZ, R10 ;  /* 0x000000ffff057224 */ /* 0x000fc400078e000a */
[----:B------:R-:W-:-:S03]  /*71c20*/  ISETP.NE.U32.AND P0, PT, R21, R6, PT ;  /* 0x000000061500720c */ /* 0x000fc60003f05070 */
[----:B------:R2:W-:Y:S02]  /*71c30*/  LDGSTS.E [R7+0x4ee00], [R4.64], P1 ;  /* 0x4ee0000004077fae */ /* 0x0005e40008921846 */
[----:B--2---:R-:W-:Y:S01]  /*71c40*/  MOV R4, R8 ;  /* 0x0000000800047202 */ /* 0x004fe20000000f00 */
[----:B------:R-:W-:-:S05]  /*71c50*/  IMAD.MOV.U32 R5, RZ, RZ, R9 ;  /* 0x000000ffff057224 */ /* 0x000fca00078e0009 */
[----:B------:R1:W-:Y:S04]  /*71c60*/  LDGSTS.E [R7+0x4fe00], [R4.64], P1 ;  /* 0x4fe0000004077fae */ /* 0x0003e80008921846 */
[----:B------:R-:W0:Y:S01]  /*71c70*/  LDGDEPBAR ;  /* 0x00000000000079af */ /* 0x000e220000000000 */
[----:B------:R-:W-:Y:S01]  /*71c80*/  @!P0 CALL.REL.NOINC `(.L_x_0) ;  /* 0x0000001000008944 */ /* 0x000fe20003c00000 */
[----:B------:R-:W-:Y:S05]  /*71c90*/  BRA `(.L_x_1) ;  /* 0xfffaca5000007947 */ /* 0x000fea000383ffff */
.L_x_0:
[----:B-1----:R-:W2:Y:S01]  /*71ca0*/  LDL.LU R8, [R1+0x640] ;  /* 0x0006400001087983 */ /* 0x002ea20000300800 */
[----:B------:R-:W-:-:S04]  /*71cb0*/  DEPBAR.LE SB0, 0x0 ;  /* 0x000080000000791a */ /* 0x000fc80000000000 */
[----:B------:R-:W2:Y:S04]  /*71cc0*/  LDL.LU R9, [R1+0x644] ;  /* 0x0006440001097983 */ /* 0x000ea80000300800 */
[----:B------:R-:W2:Y:S04]  /*71cd0*/  LDL.LU R10, [R1+0x6a0] ;  /* 0x0006a000010a7983 */ /* 0x000ea80000300800 */
[----:B------:R-:W2:Y:S04]  /*71ce0*/  LDL.LU R11, [R1+0x6a4] ;  /* 0x0006a400010b7983 */ /* 0x000ea80000300800 */
[----:B------:R-:W3:Y:S04]  /*71cf0*/  LDL.LU R4, [R1+0x648] ;  /* 0x0006480001047983 */ /* 0x000ee80000300800 */
[----:B------:R-:W3:Y:S04]  /*71d00*/  LDL.LU R5, [R1+0x64c] ;  /* 0x00064c0001057983 */ /* 0x000ee80000300800 */
[----:B------:R-:W3:Y:S04]  /*71d10*/  LDL.LU R6, [R1+0x6a8] ;  /* 0x0006a80001067983 */ /* 0x000ee80000300800 */
[----:B------:R-:W3:Y:S04]  /*71d20*/  LDL.LU R7, [R1+0x6ac] ;  /* 0x0006ac0001077983 */ /* 0x000ee80000300800 */
[----:B-----5:R-:W1:Y:S02]  /*71d30*/  S2R R13, SR_TID.X ;  /* 0x00000000000d7919 */ /* 0x020e640000002100 */
[C---:B-1----:R-:W-:Y:S01]  /*71d40*/  IMAD.SHL.U32 R2, R13.reuse, 0x100, RZ ;  /* 0x000001000d027824 */ /* 0x042fe200078e00ff */
[C---:B------:R-:W-:Y:S01]  /*71d50*/  SHF.L.U32 R0, R13.reuse, 0x5, RZ ;  /* 0x000000050d007819 */ /* 0x040fe200000006ff */
[----:B------:R-:W-:-:S03]  /*71d60*/  IMAD.SHL.U32 R3, R13, 0x4, RZ ;  /* 0x000000040d037824 */ /* 0x000fc600078e00ff */
[----:B------:R-:W-:-:S04]  /*71d70*/  LOP3.LUT R2, R2, 0x1800, RZ, 0xc0, !PT ;  /* 0x0000180002027812 */ /* 0x000fc800078ec0ff */
[----:B------:R-:W-:Y:S01]  /*71d80*/  LOP3.LUT R2, R2, 0x60, R0, 0xf8, !PT ;  /* 0x0000006002027812 */ /* 0x000fe200078ef800 */
[----:B------:R-:W-:-:S05]  /*71d90*/  IMAD.SHL.U32 R0, R13, 0x8, RZ ;  /* 0x000000080d007824 */ /* 0x000fca00078e00ff */
[----:B------:R-:W-:-:S04]  /*71da0*/  LOP3.LUT R0, R0, 0x300, RZ, 0xc0, !PT ;  /* 0x0000030000007812 */ /* 0x000fc800078ec0ff */
[----:B------:R-:W-:-:S04]  /*71db0*/  LOP3.LUT R0, R0, 0x70, R3, 0xf8, !PT ;  /* 0x0000007000007812 */ /* 0x000fc800078ef803 */
[----:B------:R-:W-:Y:S01]  /*71dc0*/  LOP3.LUT R0, R2, R0, RZ, 0x3c, !PT ;  /* 0x0000000002007212 */ /* 0x000fe200078e3cff */
[----:B------:R-:W-:Y:S01]  /*71dd0*/  BAR.SYNC.DEFER_BLOCKING 0x0 ;  /* 0x0000000000007b1d */ /* 0x000fe20000010000 */
[C---:B------:R-:W-:Y:S02]  /*71de0*/  SHF.L.U32 R2, R13.reuse, 0xa, RZ ;  /* 0x0000000a0d027819 */ /* 0x040fe400000006ff */
[----:B------:R-:W-:Y:S02]  /*71df0*/  LOP3.LUT R12, R13, 0x7f, RZ, 0xc0, !PT ;  /* 0x0000007f0d0c7812 */ /* 0x000fe400078ec0ff */
[----:B------:R-:W-:-:S05]  /*71e00*/  LOP3.LUT R2, R2, 0x1800, RZ, 0xc0, !PT ;  /* 0x0000180002027812 */ /* 0x000fca00078ec0ff */
[----:B------:R-:W-:-:S05]  /*71e10*/  IMAD R2, R12, 0x10, R2 ;  /* 0x000000100c027824 */ /* 0x000fca00078e0202 */
[C---:B------:R-:W-:Y:S02]  /*71e20*/  LOP3.LUT R224, R2.reuse, 0x20, RZ, 0x3c, !PT ;  /* 0x0000002002e07812 */ /* 0x040fe400078e3cff */
[C---:B------:R-:W-:Y:S02]  /*71e30*/  LOP3.LUT R3, R2.reuse, 0x40, RZ, 0x3c, !PT ;  /* 0x0000004002037812 */ /* 0x040fe400078e3cff */
[----:B------:R-:W-:Y:S01]  /*71e40*/  LOP3.LUT R252, R2, 0x60, RZ, 0x3c, !PT ;  /* 0x0000006002fc7812 */ /* 0x000fe200078e3cff */
[----:B--2---:R1:W-:Y:S04]  /*71e50*/  STS.128 [R0], R8 ;  /* 0x0000000800007388 */ /* 0x0043e80000000c00 */
[----:B---3--:R2:W-:Y:S04]  /*71e60*/  STS.128 [R0+0x80], R4 ;  /* 0x0000800400007388 */ /* 0x0085e80000000c00 */
[----:B-1----:R-:W3:Y:S04]  /*71e70*/  LDL.LU R8, [R1+0x800] ;  /* 0x0008000001087983 */ /* 0x002ee80000300800 */
[----:B------:R-:W3:Y:S04]  /*71e80*/  LDL.LU R9, [R1+0x804] ;  /* 0x0008040001097983 */ /* 0x000ee80000300800 */
[----:B------:R-:W3:Y:S01]  /*71e90*/  LDL.LU R10, [R1+0x7f0] ;  /* 0x0007f000010a7983 */ /* 0x000ee20000300800 */
[----:B--2---:R-:W-:Y:S01]  /*71ea0*/  IMAD.MOV.U32 R6, RZ, RZ, R200 ;  /* 0x000000ffff067224 */ /* 0x004fe200078e00c8 */
[----:B------:R-:W-:Y:S01]  /*71eb0*/  MOV R7, R201 ;  /* 0x000000c900077202 */ /* 0x000fe20000000f00 */
[----:B------:R-:W-:Y:S01]  /*71ec0*/  IMAD.MOV.U32 R5, RZ, RZ, R205 ;  /* 0x000000ffff057224 */ /* 0x000fe200078e00cd */
[----:B------:R-:W-:Y:S01]  /*71ed0*/  MOV R4, R204 ;  /* 0x000000cc00047202 */ /* 0x000fe20000000f00 */
[----:B------:R-:W-:Y:S01]  /*71ee0*/  IMAD.MOV.U32 R200, RZ, RZ, R206 ;  /* 0x000000ffffc87224 */ /* 0x000fe200078e00ce */
[----:B------:R-:W3:Y:S01]  /*71ef0*/  LDL.LU R11, [R1+0x7f4] ;  /* 0x0007f400010b7983 */ /* 0x000ee20000300800 */
[----:B------:R-:W-:-:S03]  /*71f00*/  IMAD.MOV.U32 R201, RZ, RZ, R207 ;  /* 0x000000ffffc97224 */ /* 0x000fc600078e00cf */
[----:B------:R-:W-:Y:S04]  /*71f10*/  STS.128 [R0+0x400], R4 ;  /* 0x0004000400007388 */ /* 0x000fe80000000c00 */
[----:B------:R-:W-:Y:S04]  /*71f20*/  STS.128 [R0+0x480], R200 ;  /* 0x000480c800007388 */ /* 0x000fe80000000c00 */
[----:B------:R-:W-:Y:S06]  /*71f30*/  BAR.SYNC.DEFER_BLOCKING 0x0 ;  /* 0x0000000000007b1d */ /* 0x000fec0000010000 */
[----:B------:R-:W1:Y:S04]  /*71f40*/  LDS.128 R4, [R2] ;  /* 0x0000000002047984 */ /* 0x000e680000000c00 */
[----:B------:R-:W2:Y:S04]  /*71f50*/  LDS.128 R16, [R224] ;  /* 0x00000000e0107984 */ /* 0x000ea80000000c00 */
[----:B------:R-:W4:Y:S04]  /*71f60*/  LDS.128 R12, [R3] ;  /* 0x00000000030c7984 */ /* 0x000f280000000c00 */
[----:B-1----:R-:W-:Y:S04]  /*71f70*/  STL.64 [R1+0x50], R4 ;  /* 0x0000500401007387 */ /* 0x002fe80000100a00 */
[----:B------:R-:W-:Y:S04]  /*71f80*/  STL.64 [R1+0x58], R6 ;  /* 0x0000580601007387 */ /* 0x000fe80000100a00 */
[----:B------:R-:W1:Y:S04]  /*71f90*/  LDS.128 R4, [R252] ;  /* 0x00000000fc047984 */ /* 0x000e680000000c00 */
[----:B--2---:R-:W-:Y:S04]  /*71fa0*/  STL.64 [R1+0xa0], R16 ;  /* 0x0000a01001007387 */ /* 0x004fe80000100a00 */
[----:B------:R-:W-:Y:S04]  /*71fb0*/  STL.64 [R1+0xa8], R18 ;  /* 0x0000a81201007387 */ /* 0x000fe80000100a00 */
[----:B----4-:R-:W-:Y:S04]  /*71fc0*/  STL.64 [R1+0x250], R12 ;  /* 0x0002500c01007387 */ /* 0x010fe80000100a00 */
[----:B------:R-:W-:Y:S04]  /*71fd0*/  STL.64 [R1+0x258], R14 ;  /* 0x0002580e01007387 */ /* 0x000fe80000100a00 */
[----:B------:R-:W-:Y:S06]  /*71fe0*/  BAR.SYNC.DEFER_BLOCKING 0x0 ;  /* 0x0000000000007b1d */ /* 0x000fec0000010000 */
[----:B-1----:R1:W-:Y:S04]  /*71ff0*/  STL.64 [R1+0x270], R4 ;  /* 0x0002700401007387 */ /* 0x0023e80000100a00 */
[----:B------:R2:W-:Y:S04]  /*72000*/  STL.64 [R1+0x278], R6 ;  /* 0x0002780601007387 */ /* 0x0005e80000100a00 */
[----:B-1----:R-:W4:Y:S04]  /*72010*/  LDL.LU R4, [R1+0x808] ;  /* 0x0008080001047983 */ /* 0x002f280000300800 */
[----:B------:R-:W4:Y:S04]  /*72020*/  LDL.LU R5, [R1+0x80c] ;  /* 0x00080c0001057983 */ /* 0x000f280000300800 */
[----:B--2---:R-:W4:Y:S04]  /*72030*/  LDL.LU R6, [R1+0x7f8] ;  /* 0x0007f80001067983 */ /* 0x004f280000300800 */
[----:B------:R-:W4:Y:S04]  /*72040*/  LDL.LU R7, [R1+0x7fc] ;  /* 0x0007fc0001077983 */ /* 0x000f280000300800 */
[----:B---3--:R1:W-:Y:S04]  /*72050*/  STS.128 [R0], R8 ;  /* 0x0000000800007388 */ /* 0x0083e80000000c00 */
[----:B-1----:R-:W2:Y:S04]  /*72060*/  LDL.LU R8, [R1+0x140] ;  /* 0x0001400001087983 */ /* 0x002ea80000300800 */
[----:B------:R-:W2:Y:S04]  /*72070*/  LDL.LU R9, [R1+0x144] ;  /* 0x0001440001097983 */ /* 0x000ea80000300800 */
[----:B------:R-:W2:Y:S04]  /*72080*/  LDL.LU R10, [R1+0x130] ;  /* 0x00013000010a7983 */ /* 0x000ea80000300800 */
[----:B------:R-:W2:Y:S04]  /*72090*/  LDL.LU R11, [R1+0x134] ;  /* 0x00013400010b7983 */ /* 0x000ea80000300800 */
[----:B----4-:R1:W-:Y:S02]  /*720a0*/  STS.128 [R0+0x80], R4 ;  /* 0x0000800400007388 */ /* 0x0103e40000000c00 */
[----:B-1----:R-:W-:Y:S01]  /*720b0*/  IMAD.MOV.U32 R6, RZ, RZ, R144 ;  /* 0x000000ffff067224 */ /* 0x002fe200078e0090 */
[----:B------:R-:W-:Y:S01]  /*720c0*/  MOV R5, R149 ;  /* 0x0000009500057202 */ /* 0x000fe20000000f00 */
[----:B------:R-:W-:Y:S01]  /*720d0*/  IMAD.MOV.U32 R7, RZ, RZ, R145 ;  /* 0x000000ffff077224 */ /* 0x000fe200078e0091 */
[----:B------:R-:W-:Y:S01]  /*720e0*/  MOV R144, R150 ;  /* 0x0000009600907202 */ /* 0x000fe20000000f00 */
[----:B------:R-:W-:-:S02]  /*720f0*/  IMAD.MOV.U32 R4, RZ, RZ, R148 ;  /* 0x000000ffff047224 */ /* 0x000fc400078e0094 */
[----:B------:R-:W-:-:S03]  /*72100*/  IMAD.MOV.U32 R145, RZ, RZ, R151 ;  /* 0x000000ffff917224 */ /* 0x000fc600078e0097 */
[----:B------:R-:W-:Y:S04]  /*72110*/  STS.128 [R0+0x400], R4 ;  /* 0x0004000400007388 */ /* 0x000fe80000000c00 */
[----:B------:R-:W-:Y:S04]  /*72120*/  STS.128 [R0+0x480], R144 ;  /* 0x0004809000007388 */ /* 0x000fe80000000c00 */
[----:B------:R-:W-:Y:S06]  /*72130*/  BAR.SYNC.DEFER_BLOCKING 0x0 ;  /* 0x0000000000007b1d */ /* 0x000fec0000010000 */
[----:B------:R-:W1:Y:S04]  /*72140*/  LDS.128 R4, [R2] ;  /* 0x0000000002047984 */ /* 0x000e680000000c00 */
[----:B------:R-:W3:Y:S04]  /*72150*/  LDS.128 R16, [R224] ;  /* 0x00000000e0107984 */ /* 0x000ee80000000c00 */
[----:B------:R-:W4:Y:S04]  /*72160*/  LDS.128 R12, [R3] ;  /* 0x00000000030c7984 */ /* 0x000f280000000c00 */
[----:B-1----:R-:W-:Y:S04]  /*72170*/  STL.64 [R1+0x30], R4 ;  /* 0x0000300401007387 */ /* 0x002fe80000100a00 */
[----:B------:R-:W-:Y:S04]  /*72180*/  STL.64 [R1+0x38], R6 ;  /* 0x0000380601007387 */ /* 0x000fe80000100a00 */
[----:B------:R-:W1:Y:S04]  /*72190*/  LDS.128 R4, [R252] ;  /* 0x00000000fc047984 */ /* 0x000e680000000c00 */
[----:B---3--:R-:W-:Y:S04]  /*721a0*/  STL.64 [R1+0x60], R16 ;  /* 0x0000601001007387 */ /* 0x008fe80000100a00 */
        /* <DEDUP_REMOVED lines=8> */
[----:B---3--:R-:W4:Y:S04]  /*72230*/  LDL.LU R6, [R1+0x138] ;  /* 0x0001380001067983 */ /* 0x008f280000300800 */
[----:B------:R-:W4:Y:S04]  /*72240*/  LDL.LU R7, [R1+0x13c] ;  /* 0x00013c0001077983 */ /* 0x000f280000300800 */
[----:B--2---:R-:W-:Y:S04]  /*72250*/  STS.128 [R0], R8 ;  /* 0x0000000800007388 */ /* 0x004fe80000000c00 */
[----:B----4-:R1:W-:Y:S02]  /*72260*/  STS.128 [R0+0x80], R4 ;  /* 0x0000800400007388 */ /* 0x0103e40000000c00 */
[----:B-1----:R-:W-:Y:S01]  /*72270*/  IMAD.MOV.U32 R4, RZ, RZ, R92 ;  /* 0x000000ffff047224 */ /* 0x002fe200078e005c */
[----:B------:R-:W-:Y:S01]  /*72280*/  MOV R5, R93 ;  /* 0x0000005d00057202 */ /* 0x000fe20000000f00 */
[----:B------:R-:W-:-:S02]  /*72290*/  IMAD.MOV.U32 R6, RZ, RZ, R88 ;  /* 0x000000ffff067224 */ /* 0x000fc400078e0058 */
[----:B------:R-:W-:-:S05]  /*722a0*/  IMAD.MOV.U32 R7, RZ, RZ, R89 ;  /* 0x000000ffff077224 */ /* 0x000fca00078e0059 */
[----:B------:R1:W-:Y:S04]  /*722b0*/  STS.128 [R0+0x400], R4 ;  /* 0x0004000400007388 */ /* 0x0003e80000000c00 */
[----:B-1----:R-:W2:Y:S04]  /*722c0*/  LDL.LU R4, [R1+0x740] ;  /* 0x0007400001047983 */ /* 0x002ea80000300800 */
[----:B------:R-:W2:Y:S04]  /*722d0*/  LDL.LU R5, [R1+0x744] ;  /* 0x0007440001057983 */ /* 0x000ea80000300800 */
[----:B------:R-:W2:Y:S04]  /*722e0*/  LDL.LU R6, [R1+0x730] ;  /* 0x0007300001067983 */ /* 0x000ea80000300800 */
[----:B------:R-:W2:Y:S01]  /*722f0*/  LDL.LU R7, [R1+0x734] ;  /* 0x0007340001077983 */ /* 0x000ea20000300800 */
[----:B------:R-:W-:Y:S01]  /*72300*/  MOV R88, R94 ;  /* 0x0000005e00587202 */ /* 0x000fe20000000f00 */
[----:B------:R-:W-:-:S05]  /*72310*/  IMAD.MOV.U32 R89, RZ, RZ, R95 ;  /* 0x000000ffff597224 */ /* 0x000fca00078e005f */
        /* <DEDUP_REMOVED lines=8> */
[----:B------:R-:W-:Y:S06]  /*723a0*/  BAR.SYNC.DEFER_BLOCKING 0x0 ;  /* 0x0000000000007b1d */ /* 0x000fec0000010000 */
[----:B---3--:R-:W-:Y:S04]  /*723b0*/  STL.64 [R1+0x40], R16 ;  /* 0x0000401001007387 */ /* 0x008fe80000100a00 */
[----:B------:R-:W-:Y:S04]  /*723c0*/  STL.64 [R1+0x48], R18 ;  /* 0x0000481201007387 */ /* 0x000fe80000100a00 */
[----:B----4-:R-:W-:Y:S04]  /*723d0*/  STL.64 [R1+0x80], R12 ;  /* 0x0000800c01007387 */ /* 0x010fe80000100a00 */
[----:B------:R-:W-:Y:S04]  /*723e0*/  STL.64 [R1+0x88], R14 ;  /* 0x0000880e01007387 */ /* 0x000fe80000100a00 */
[----:B-1----:R1:W-:Y:S04]  /*723f0*/  STL.64 [R1+0x130], R8 ;  /* 0x0001300801007387 */ /* 0x0023e80000100a00 */
[----:B------:R3:W-:Y:S04]  /*72400*/  STL.64 [R1+0x138], R10 ;  /* 0x0001380a01007387 */ /* 0x0007e80000100a00 */
[----:B-1----:R-:W4:Y:S04]  /*72410*/  LDL.LU R8, [R1+0x748] ;  /* 0x0007480001087983 */ /* 0x002f280000300800 */
[----:B------:R-:W4:Y:S04]  /*72420*/  LDL.LU R9, [R1+0x74c] ;  /* 0x00074c0001097983 */ /* 0x000f280000300800 */
[----:B---3--:R-:W4:Y:S04]  /*72430*/  LDL.LU R10, [R1+0x738] ;  /* 0x00073800010a7983 */ /* 0x008f280000300800 */
[----:B------:R-:W4:Y:S04]  /*72440*/  LDL.LU R11, [R1+0x73c] ;  /* 0x00073c00010b7983 */ /* 0x000f280000300800 */
[----:B--2---:R1:W-:Y:S04]  /*72450*/  STS.128 [R0], R4 ;  /* 0x0000000400007388 */ /* 0x0043e80000000c00 */
[----:B-1----:R-:W2:Y:S04]  /*72460*/  LDL.LU R4, [R1+0x4f0] ;  /* 0x0004f00001047983 */ /* 0x002ea80000300800 */
[----:B------:R-:W2:Y:S04]  /*72470*/  LDL.LU R5, [R1+0x4f4] ;  /* 0x0004f40001057983 */ /* 0x000ea80000300800 */
[----:B------:R-:W2:Y:S04]  /*72480*/  LDL.LU R6, [R1+0x4d0] ;  /* 0x0004d00001067983 */ /* 0x000ea80000300800 */
[----:B------:R-:W2:Y:S04]  /*72490*/  LDL.LU R7, [R1+0x4d4] ;  /* 0x0004d40001077983 */ /* 0x000ea80000300800 */
[----:B--2---:R1:W-:Y:S04]  /*724a0*/  STS.128 [R0+0x400], R4 ;  /* 0x0004000400007388 */ /* 0x0043e80000000c00 */
[----:B-1----:R-:W2:Y:S04]  /*724b0*/  LDL.LU R4, [R1+0x4f8] ;  /* 0x0004f80001047983 */ /* 0x002ea80000300800 */
[----:B------:R-:W2:Y:S04]  /*724c0*/  LDL.LU R5, [R1+0x4fc] ;  /* 0x0004fc0001057983 */ /* 0x000ea80000300800 */
[----:B------:R-:W2:Y:S04]  /*724d0*/  LDL.LU R6, [R1+0x4d8] ;  /* 0x0004d80001067983 */ /* 0x000ea80000300800 */
[----:B------:R-:W2:Y:S04]  /*724e0*/  LDL.LU R7, [R1+0x4dc] ;  /* 0x0004dc0001077983 */ /* 0x000ea80000300800 */
[----:B----4-:R1:W-:Y:S04]  /*724f0*/  STS.128 [R0+0x80], R8 ;  /* 0x0000800800007388 */ /* 0x0103e80000000c00 */
[----:B-1----:R-:W3:Y:S04]  /*72500*/  LDL.LU R8, [R1+0x900] ;  /* 0x0009000001087983 */ /* 0x002ee80000300800 */
[----:B------:R-:W3:Y:S04]  /*72510*/  LDL.LU R9, [R1+0x904] ;  /* 0x0009040001097983 */ /* 0x000ee80000300800 */
[----:B------:R-:W3:Y:S04]  /*72520*/  LDL.LU R10, [R1+0x8f0] ;  /* 0x0008f000010a7983 */ /* 0x000ee80000300800 */
[----:B------:R-:W3:Y:S04]  /*72530*/  LDL.LU R11, [R1+0x8f4] ;  /* 0x0008f400010b7983 */ /* 0x000ee80000300800 */
[----:B--2---:R-:W-:Y:S04]  /*72540*/  STS.128 [R0+0x480], R4 ;  /* 0x0004800400007388 */ /* 0x004fe80000000c00 */
[----:B------:R-:W-:Y:S06]  /*72550*/  BAR.SYNC.DEFER_BLOCKING 0x0 ;  /* 0x0000000000007b1d */ /* 0x000fec0000010000 */
[----:B------:R-:W1:Y:S04]  /*72560*/  LDS.128 R12, [R2] ;  /* 0x00000000020c7984 */ /* 0x000e680000000c00 */
[----:B------:R-:W2:Y:S04]  /*72570*/  LDS.128 R240, [R3] ;  /* 0x0000000003f07984 */ /* 0x000ea80000000c00 */
[----:B------:R-:W4:Y:S04]  /*72580*/  LDS.128 R4, [R224] ;  /* 0x00000000e0047984 */ /* 0x000f280000000c00 */
[----:B-1----:R-:W-:Y:S04]  /*72590*/  STL.64 [R1+0x10], R12 ;  /* 0x0000100c01007387 */ /* 0x002fe80000100a00 */
[----:B------:R-:W-:Y:S04]  /*725a0*/  STL.64 [R1+0x18], R14 ;  /* 0x0000180e01007387 */ /* 0x000fe80000100a00 */
[----:B--2---:R-:W-:Y:S04]  /*725b0*/  STL [R1+0x2154], R242 ;  /* 0x002154f201007387 */ /* 0x004fe80000100800 */
[----:B----4-:R-:W-:Y:S04]  /*725c0*/  STL.64 [R1], R4 ;  /* 0x0000000401007387 */ /* 0x010fe80000100a00 */
[----:B------:R-:W-:Y:S04]  /*725d0*/  STL.64 [R1+0x8], R6 ;  /* 0x0000080601007387 */ /* 0x000fe80000100a00 */
[----:B------:R-:W1:Y:S04]  /*725e0*/  LDS.128 R4, [R252] ;  /* 0x00000000fc047984 */ /* 0x000e680000000c00 */
[----:B------:R-:W-:Y:S04]  /*725f0*/  STL [R1+0x2150], R243 ;  /* 0x002150f301007387 */ /* 0x000fe80000100800 */
[----:B------:R-:W-:Y:S06]  /*72600*/  BAR.SYNC.DEFER_BLOCKING 0x0 ;  /* 0x0000000000007b1d */ /* 0x000fec0000010000 */
[----:B-1----:R1:W-:Y:S01]  /*72610*/  STL [R1+0x90], R4 ;  /* 0x0000900401007387 */ /* 0x0023e20000100800 */
[----:B------:R-:W-:-:S03]  /*72620*/  IMAD.MOV.U32 R242, RZ, RZ, R5 ;  /* 0x000000fffff27224 */ /* 0x000fc600078e0005 */
        /* <DEDUP_REMOVED lines=16> */
[----:B------:R-:W-:Y:S02]  /*72730*/  IMAD.MOV.U32 R193, RZ, RZ, R199 ;  /* 0x000000ffffc17224 */ /* 0x000fe400078e00c7 */
        /* <DEDUP_REMOVED lines=54> */
[----:B-1----:R-:W-:Y:S01]  /*72aa0*/  MOV R4, R84 ;  /* 0x0000005400047202 */ /* 0x002fe20000000f00 */
[----:B------:R-:W-:Y:S01]  /*72ab0*/  IMAD.MOV.U32 R5, RZ, RZ, R85 ;  /* 0x000000ffff057224 */ /* 0x000fe200078e0055 */
[----:B------:R-:W-:Y:S01]  /*72ac0*/  MOV R7, R81 ;  /* 0x0000005100077202 */ /* 0x000fe20000000f00 */
[----:B------:R-:W-:-:S05]  /*72ad0*/  IMAD.MOV.U32 R6, RZ, RZ, R80 ;  /* 0x000000ffff067224 */ /* 0x000fca00078e0050 */
[----:B------:R1:W-:Y:S04]  /*72ae0*/  STS.128 [R0+0x400], R4 ;  /* 0x0004000400007388 */ /* 0x0003e80000000c00 */
[----:B-1----:R-:W2:Y:S04]  /*72af0*/  LDL.LU R4, [R1+0x720] ;  /* 0x0007200001047983 */ /* 0x002ea80000300800 */
[----:B------:R-:W2:Y:S04]  /*72b00*/  LDL.LU R5, [R1+0x724] ;  /* 0x0007240001057983 */ /* 0x000ea80000300800 */
[----:B------:R-:W2:Y:S04]  /*72b10*/  LDL.LU R6, [R1+0x710] ;  /* 0x0007100001067983 */ /* 0x000ea80000300800 */
[----:B------:R-:W2:Y:S01]  /*72b20*/  LDL.LU R7, [R1+0x714] ;  /* 0x0007140001077983 */ /* 0x000ea20000300800 */
[----:B------:R-:W-:-:S02]  /*72b30*/  IMAD.MOV.U32 R80, RZ, RZ, R86 ;  /* 0x000000ffff507224 */ /* 0x000fc400078e0056 */
        /* <DEDUP_REMOVED lines=173> */
[----:B----4-:R-:W-:Y:S04]  /*73610*/  STL.64 [R1+0x100], R4 ;  /* 0x0001000401007387 */ /* 0x010fe80000100a00 */
[----:B------:R-:W-:Y:S04]  /*73620*/  STL.64 [R1+0x108], R6 ;  /* 0x0001080601007387 */ /* 0x000fe80000100a00 */
[----:B------:R-:W1:Y:S04]  /*73630*/  LDS.128 R4, [R252] ;  /* 0x00000000fc047984 */ /* 0x000e680000000c00 */
[----:B------:R-:W-:Y:S04]  /*73640*/  STL [R1+0x2140], R249 ;  /* 0x002140f901007387 */ /* 0x000fe80000100800 */
[----:B------:R1:W-:Y:S04]  /*73650*/  STL [R1+0x213c], R250 ;  /* 0x00213cfa01007387 */ /* 0x0003e80000100800 */
[----:B------:R-:W-:Y:S04]  /*73660*/  STL [R1+0x2138], R251 ;  /* 0x002138fb01007387 */ /* 0x000fe80000100800 */
[----:B------:R-:W-:Y:S01]  /*73670*/  BAR.SYNC.DEFER_BLOCKING 0x0 ;  /* 0x0000000000007b1d */ /* 0x000fe20000010000 */
[----:B-1----:R-:W-:-:S05]  /*73680*/  MOV R250, R5 ;  /* 0x0000000500fa7202 */ /* 0x002fca0000000f00 */
[----:B------:R1:W-:Y:S04]  /*73690*/  STL [R1+0x370], R4 ;  /* 0x0003700401007387 */ /* 0x0003e80000100800 */
[----:B------:R2:W-:Y:S04]  /*736a0*/  STL.64 [R1+0x378], R6 ;  /* 0x0003780601007387 */ /* 0x0005e80000100a00 */
[----:B------:R-:W-:Y:S04]  /*736b0*/  STL [R1+0x2148], R250 ;  /* 0x002148fa01007387 */ /* 0x000fe80000100800 */
        /* <DEDUP_REMOVED lines=10> */
[----:B-1----:R-:W-:Y:S01]  /*73760*/  MOV R6, R176 ;  /* 0x000000b000067202 */ /* 0x002fe20000000f00 */
[----:B------:R-:W-:Y:S01]  /*73770*/  IMAD.MOV.U32 R7, RZ, RZ, R177 ;  /* 0x000000ffff077224 */ /* 0x000fe200078e00b1 */
[----:B------:R-:W-:Y:S01]  /*73780*/  MOV R177, R183 ;  /* 0x000000b700b17202 */ /* 0x000fe20000000f00 */
[----:B------:R-:W-:-:S02]  /*73790*/  IMAD.MOV.U32 R4, RZ, RZ, R180 ;  /* 0x000000ffff047224 */ /* 0x000fc400078e00b4 */
[----:B------:R-:W-:Y:S02]  /*737a0*/  IMAD.MOV.U32 R5, RZ, RZ, R181 ;  /* 0x000000ffff057224 */ /* 0x000fe400078e00b5 */
        /* <DEDUP_REMOVED lines=64> */
[----:B------:R-:W-:Y:S01]  /*73bb0*/  IMAD.MOV.U32 R68, RZ, RZ, R246 ;  /* 0x000000ffff447224 */ /* 0x000fe200078e00f6 */
[----:B------:R-:W-:-:S05]  /*73bc0*/  MOV R69, R247 ;  /* 0x000000f700457202 */ /* 0x000fca0000000f00 */
        /* <DEDUP_REMOVED lines=46> */
[----:B------:R-:W-:Y:S04]  /*73eb0*/  STL [R1+0x2130], R246 ;  /* 0x002130f601007387 */ /* 0x000fe80000100800 */
[----:B------:R2:W-:Y:S04]  /*73ec0*/  STL [R1+0x212c], R247 ;  /* 0x00212cf701007387 */ /* 0x0005e80000100800 */
[----:B------:R-:W-:Y:S06]  /*73ed0*/  BAR.SYNC.DEFER_BLOCKING 0x0 ;  /* 0x0000000000007b1d */ /* 0x000fec0000010000 */
[----:B-1----:R1:W-:Y:S01]  /*73ee0*/  STL [R1+0x430], R4 ;  /* 0x0004300401007387 */ /* 0x0023e20000100800 */
[----:B--2---:R-:W-:-:S03]  /*73ef0*/  IMAD.MOV.U32 R247, RZ, RZ, R5 ;  /* 0x000000fffff77224 */ /* 0x004fc600078e0005 */
[----:B------:R2:W-:Y:S04]  /*73f00*/  STL.64 [R1+0x438], R6 ;  /* 0x0004380601007387 */ /* 0x0005e80000100a00 */
[----:B-1----:R-:W4:Y:S04]  /*73f10*/  LDL.LU R4, [R1+0x8a8] ;  /* 0x0008a80001047983 */ /* 0x002f280000300800 */
[----:B------:R-:W4:Y:S04]  /*73f20*/  LDL.LU R5, [R1+0x8ac] ;  /* 0x0008ac0001057983 */ /* 0x000f280000300800 */
[----:B--2---:R-:W4:Y:S04]  /*73f30*/  LDL.LU R6, [R1+0x898] ;  /* 0x0008980001067983 */ /* 0x004f280000300800 */
[----:B------:R-:W4:Y:S04]  /*73f40*/  LDL.LU R7, [R1+0x89c] ;  /* 0x00089c0001077983 */ /* 0x000f280000300800 */
[----:B---3--:R-:W-:Y:S04]  /*73f50*/  STS.128 [R0], R8 ;  /* 0x0000000800007388 */ /* 0x008fe80000000c00 */
        /* <DEDUP_REMOVED lines=25> */
[----:B-1----:R-:W-:Y:S04]  /*740f0*/  STL.64 [R1+0x420], R8 ;  /* 0x0004200801007387 */ /* 0x002fe80000100a00 */
[----:B------:R-:W-:Y:S04]  /*74100*/  STL.64 [R1+0x428], R10 ;  /* 0x0004280a01007387 */ /* 0x000fe80000100a00 */
[----:B--2---:R1:W-:Y:S04]  /*74110*/  STS.128 [R0], R4 ;  /* 0x0000000400007388 */ /* 0x0043e80000000c00 */
[----:B-1----:R-:W2:Y:S04]  /*74120*/  LDL.LU R4, [R1+0x1e8] ;  /* 0x0001e80001047983 */ /* 0x002ea80000300800 */
[----:B------:R-:W2:Y:S04]  /*74130*/  LDL.LU R5, [R1+0x1ec] ;  /* 0x0001ec0001057983 */ /* 0x000ea80000300800 */
[----:B------:R-:W2:Y:S04]  /*74140*/  LDL.LU R6, [R1+0x1d8] ;  /* 0x0001d80001067983 */ /* 0x000ea80000300800 */
[----:B------:R-:W2:Y:S04]  /*74150*/  LDL.LU R7, [R1+0x1dc] ;  /* 0x0001dc0001077983 */ /* 0x000ea80000300800 */
[----:B------:R-:W3:Y:S04]  /*74160*/  LDL.LU R16, [R1+0xc0] ;  /* 0x0000c00001107983 */ /* 0x000ee80000300800 */
[----:B------:R-:W3:Y:S04]  /*74170*/  LDL.LU R17, [R1+0xc4] ;  /* 0x0000c40001117983 */ /* 0x000ee80000300800 */
[----:B------:R-:W3:Y:S04]  /*74180*/  LDL.LU R18, [R1+0x7d0] ;  /* 0x0007d00001127983 */ /* 0x000ee80000300800 */
[----:B------:R-:W3:Y:S01]  /*74190*/  LDL.LU R19, [R1+0x7d4] ;  /* 0x0007d40001137983 */ /* 0x000ee20000300800 */
[----:B------:R-:W-:Y:S01]  /*741a0*/  IMAD.MOV.U32 R10, RZ, RZ, R112 ;  /* 0x000000ffff0a7224 */ /* 0x000fe200078e0070 */
[----:B------:R-:W-:Y:S01]  /*741b0*/  MOV R9, R117 ;  /* 0x0000007500097202 */ /* 0x000fe20000000f00 */
[----:B------:R-:W-:Y:S01]  /*741c0*/  IMAD.MOV.U32 R11, RZ, RZ, R113 ;  /* 0x000000ffff0b7224 */ /* 0x000fe200078e0071 */
[----:B------:R-:W-:Y:S01]  /*741d0*/  MOV R112, R118 ;  /* 0x0000007600707202 */ /* 0x000fe20000000f00 */
[----:B------:R-:W-:-:S02]  /*741e0*/  IMAD.MOV.U32 R8, RZ, RZ, R116 ;  /* 0x000000ffff087224 */ /* 0x000fc400078e0074 */
[----:B------:R-:W-:-:S03]  /*741f0*/  IMAD.MOV.U32 R113, RZ, RZ, R119 ;  /* 0x000000ffff717224 */ /* 0x000fc600078e0077 */
[----:B------:R-:W-:Y:S04]  /*74200*/  STS.128 [R0+0x400], R8 ;  /* 0x0004000800007388 */ /* 0x000fe80000000c00 */
[----:B------:R-:W-:Y:S04]  /*74210*/  STS.128 [R0+0x480], R112 ;  /* 0x0004807000007388 */ /* 0x000fe80000000c00 */
[----:B--2---:R-:W-:Y:S04]  /*74220*/  STS.128 [R0+0x80], R4 ;  /* 0x0000800400007388 */ /* 0x004fe80000000c00 */
[----:B------:R-:W-:Y:S06]  /*74230*/  BAR.SYNC.DEFER_BLOCKING 0x0 ;  /* 0x0000000000007b1d */ /* 0x000fec0000010000 */
[----:B------:R-:W-:Y:S04]  /*74240*/  LDS.128 R236, [R2] ;  /* 0x0000000002ec7984 */ /* 0x000fe80000000c00 */
[----:B------:R-:W-:Y:S04]  /*74250*/  LDS.128 R12, [R224] ;  /* 0x00000000e00c7984 */ /* 0x000fe80000000c00 */
[----:B------:R-:W-:Y:S04]  /*74260*/  LDS.128 R8, [R3] ;  /* 0x0000000003087984 */ /* 0x000fe80000000c00 */
[----:B------:R-:W-:Y:S04]  /*74270*/  LDS.128 R4, [R252] ;  /* 0x00000000fc047984 */ /* 0x000fe80000000c00 */
[----:B------:R-:W-:Y:S06]  /*74280*/  BAR.SYNC.DEFER_BLOCKING 0x0 ;  /* 0x0000000000007b1d */ /* 0x000fec0000010000 */
[----:B---3--:R1:W-:Y:S04]  /*74290*/  STS.128 [R0], R16 ;  /* 0x0000001000007388 */ /* 0x0083e80000000c00 */
        /* <DEDUP_REMOVED lines=40> */
[----:B--2---:R-:W-:Y:S04]  /*74520*/  STS.128 [R0+0x80], R32 ;  /* 0x0000802000007388 */ /* 0x004fe80000000c00 */
[----:B---3--:R-:W-:Y:S04]  /*74530*/  STS.128 [R0+0x400], R36 ;  /* 0x0004002400007388 */ /* 0x008fe80000000c00 */
[----:B----4-:R-:W-:Y:S04]  /*74540*/  STS.128 [R0+0x480], R52 ;  /* 0x0004803400007388 */ /* 0x010fe80000000c00 */
[----:B------:R-:W-:Y:S06]  /*74550*/  BAR.SYNC.DEFER_BLOCKING 0x0 ;  /* 0x0000000000007b1d */ /* 0x000fec0000010000 */
[----:B------:R-:W-:Y:S04]  /*74560*/  LDS.128 R44, [R2] ;  /* 0x00000000022c7984 */ /* 0x000fe80000000c00 */
[----:B------:R-:W-:Y:S04]  /*74570*/  LDS.128 R40, [R224] ;  /* 0x00000000e0287984 */ /* 0x000fe80000000c00 */
[----:B------:R-:W-:Y:S04]  /*74580*/  LDS.128 R36, [R3] ;  /* 0x0000000003247984 */ /* 0x000fe80000000c00 */
[----:B------:R-:W-:Y:S04]  /*74590*/  LDS.128 R32, [R252] ;  /* 0x00000000fc207984 */ /* 0x000fe80000000c00 */
[----:B------:R-:W-:Y:S06]  /*745a0*/  BAR.SYNC.DEFER_BLOCKING 0x0 ;  /* 0x0000000000007b1d */ /* 0x000fec0000010000 */
[----:B------:R1:W-:Y:S04]  /*745b0*/  STS.128 [R0], R48 ;  /* 0x0000003000007388 */ /* 0x0003e80000000c00 */
        /* <DEDUP_REMOVED lines=191> */
[----:B------:R-:W-:Y:S01]  /*751b0*/  STS.128 [R0+0x480], R220 ;  /* 0x000480dc00007388 */ /* 0x000fe20000000c00 */
[----:B------:R-:W-:Y:S01]  /*751c0*/  IMAD.MOV.U32 R194, RZ, RZ, R208 ;  /* 0x000000ffffc27224 */ /* 0x000fe200078e00d0 */
[----:B------:R-:W-:Y:S02]  /*751d0*/  MOV R195, R209 ;  /* 0x000000d100c37202 */ /* 0x000fe40000000f00 */
[----:B------:R-:W4:Y:S04]  /*751e0*/  LDL.LU R208, [R1+0x848] ;  /* 0x0008480001d07983 */ /* 0x000f280000300800 */
[----:B------:R-:W4:Y:S04]  /*751f0*/  LDL.LU R209, [R1+0x84c] ;  /* 0x00084c0001d17983 */ /* 0x000f280000300800 */
        /* <DEDUP_REMOVED lines=10> */
[----:B------:R-:W3:Y:S04]  /*752a0*/  LDL.LU R212, [R1+0x818] ;  /* 0x0008180001d47983 */ /* 0x000ee80000300800 */
[----:B------:R-:W3:Y:S01]  /*752b0*/  LDL.LU R213, [R1+0x81c] ;  /* 0x00081c0001d57983 */ /* 0x000ee20000300800 */
[----:B------:R-:W-:Y:S01]  /*752c0*/  IMAD.MOV.U32 R194, RZ, RZ, R156 ;  /* 0x000000ffffc27224 */ /* 0x000fe200078e009c */
[----:B------:R-:W-:Y:S01]  /*752d0*/  MOV R214, R158 ;  /* 0x0000009e00d67202 */ /* 0x000fe20000000f00 */
[----:B------:R-:W-:-:S02]  /*752e0*/  IMAD.MOV.U32 R195, RZ, RZ, R157 ;  /* 0x000000ffffc37224 */ /* 0x000fc400078e009d */
[----:B------:R-:W-:Y:S01]  /*752f0*/  IMAD.MOV.U32 R215, RZ, RZ, R159 ;  /* 0x000000ffffd77224 */ /* 0x000fe200078e009f */
[----:B----4-:R-:W-:Y:S01]  /*75300*/  STS.128 [R0+0x80], R208 ;  /* 0x000080d000007388 */ /* 0x010fe20000000c00 */
[----:B------:R-:W-:-:S03]  /*75310*/  IMAD.MOV.U32 R206, RZ, RZ, R152 ;  /* 0x000000ffffce7224 */ /* 0x000fc600078e0098 */
[----:B------:R-:W4:Y:S01]  /*75320*/  LDL.LU R204, [R1+0x180] ;  /* 0x0001800001cc7983 */ /* 0x000f220000300800 */
[----:B------:R-:W-:-:S03]  /*75330*/  MOV R207, R153 ;  /* 0x0000009900cf7202 */ /* 0x000fc60000000f00 */
[----:B------:R-:W4:Y:S04]  /*75340*/  LDL.LU R205, [R1+0x184] ;  /* 0x0001840001cd7983 */ /* 0x000f280000300800 */
[----:B--2---:R-:W-:Y:S04]  /*75350*/  STS.128 [R0+0x400], R192 ;  /* 0x000400c000007388 */ /* 0x004fe80000000c00 */
[----:B---3--:R-:W-:Y:S04]  /*75360*/  STS.128 [R0+0x480], R212 ;  /* 0x000480d400007388 */ /* 0x008fe80000000c00 */
[----:B------:R-:W-:Y:S06]  /*75370*/  BAR.SYNC.DEFER_BLOCKING 0x0 ;  /* 0x0000000000007b1d */ /* 0x000fec0000010000 */
[----:B------:R-:W1:Y:S04]  /*75380*/  LDS.128 R196, [R252] ;  /* 0x00000000fcc47984 */ /* 0x000e680000000c00 */
[----:B------:R-:W-:Y:S04]  /*75390*/  LDS.128 R200, [R2] ;  /* 0x0000000002c87984 */ /* 0x000fe80000000c00 */
[----:B------:R-:W-:Y:S04]  /*753a0*/  LDS.128 R192, [R224] ;  /* 0x00000000e0c07984 */ /* 0x000fe80000000c00 */
[----:B------:R-:W-:Y:S04]  /*753b0*/  LDS.128 R156, [R3] ;  /* 0x00000000039c7984 */ /* 0x000fe80000000c00 */
[----:B------:R-:W-:Y:S06]  /*753c0*/  BAR.SYNC.DEFER_BLOCKING 0x0 ;  /* 0x0000000000007b1d */ /* 0x000fec0000010000 */
[----:B-1----:R-:W-:Y:S04]  /*753d0*/  STL [R1+0x211c], R199 ;  /* 0x00211cc701007387 */ /* 0x002fe80000100800 */
[----:B------:R-:W2:Y:S04]  /*753e0*/  LDL.LU R152, [R1+0x188] ;  /* 0x0001880001987983 */ /* 0x000ea80000300800 */
[----:B------:R-:W2:Y:S01]  /*753f0*/  LDL.LU R153, [R1+0x18c] ;  /* 0x00018c0001997983 */ /* 0x000ea20000300800 */
[----:B------:R-:W-:-:S03]  /*75400*/  MOV R218, R102 ;  /* 0x0000006600da7202 */ /* 0x000fc60000000f00 */
[----:B--2---:R1:W-:Y:S04]  /*75410*/  STS.128 [R0+0x80], R152 ;  /* 0x0000809800007388 */ /* 0x0043e80000000c00 */
[----:B-1----:R-:W2:Y:S04]  /*75420*/  LDL.LU R152, [R1+0x150] ;  /* 0x0001500001987983 */ /* 0x002ea80000300800 */
[----:B------:R-:W2:Y:S04]  /*75430*/  LDL.LU R153, [R1+0x154] ;  /* 0x0001540001997983 */ /* 0x000ea80000300800 */
[----:B------:R-:W3:Y:S04]  /*75440*/  LDL.LU R216, [R1+0x158] ;  /* 0x0001580001d87983 */ /* 0x000ee80000300800 */
[----:B------:R-:W3:Y:S01]  /*75450*/  LDL.LU R217, [R1+0x15c] ;  /* 0x00015c0001d97983 */ /* 0x000ee20000300800 */
[----:B------:R-:W-:-:S02]  /*75460*/  IMAD.MOV.U32 R154, RZ, RZ, R100 ;  /* 0x000000ffff9a7224 */ /* 0x000fc400078e0064 */
[----:B------:R-:W-:Y:S02]  /*75470*/  IMAD.MOV.U32 R155, RZ, RZ, R101 ;  /* 0x000000ffff9b7224 */ /* 0x000fe400078e0065 */
[----:B------:R-:W-:Y:S01]  /*75480*/  IMAD.MOV.U32 R219, RZ, RZ, R103 ;  /* 0x000000ffffdb7224 */ /* 0x000fe200078e0067 */
[----:B----4-:R-:W-:Y:S01]  /*75490*/  STS.128 [R0], R204 ;  /* 0x000000cc00007388 */ /* 0x010fe20000000c00 */
        /* <DEDUP_REMOVED lines=13> */
[----:B------:R-:W-:Y:S04]  /*75570*/  STL [R1+0x2120], R211 ;  /* 0x002120d301007387 */ /* 0x000fe80000100800 */
        /* <DEDUP_REMOVED lines=10> */
[----:B----4-:R-:W-:Y:S04]  /*75620*/  STS.128 [R0], R212 ;  /* 0x000000d400007388 */ /* 0x010fe80000000c00 */
[----:B--2---:R1:W-:Y:S04]  /*75630*/  STS.128 [R0+0x80], R96 ;  /* 0x0000806000007388 */ /* 0x0043e80000000c00 */
[----:B-1----:R-:W2:Y:S04]  /*75640*/  LDL.LU R96, [R1+0x650] ;  /* 0x0006500001607983 */ /* 0x002ea80000300800 */
[----:B------:R-:W2:Y:S04]  /*75650*/  LDL.LU R97, [R1+0x654] ;  /* 0x0006540001617983 */ /* 0x000ea80000300800 */
[----:B------:R-:W2:Y:S04]  /*75660*/  LDL.LU R98, [R1+0x500] ;  /* 0x0005000001627983 */ /* 0x000ea80000300800 */
[----:B------:R-:W2:Y:S04]  /*75670*/  LDL.LU R99, [R1+0x504] ;  /* 0x0005040001637983 */ /* 0x000ea80000300800 */
[----:B---3--:R-:W-:Y:S04]  /*75680*/  STS.128 [R0+0x400], R216 ;  /* 0x000400d800007388 */ /* 0x008fe80000000c00 */
[----:B------:R1:W-:Y:S04]  /*75690*/  STS.128 [R0+0x480], R228 ;  /* 0x000480e400007388 */ /* 0x0003e80000000c00 */
[----:B------:R-:W-:Y:S06]  /*756a0*/  BAR.SYNC.DEFER_BLOCKING 0x0 ;  /* 0x0000000000007b1d */ /* 0x000fec0000010000 */
[----:B------:R-:W3:Y:S04]  /*756b0*/  LDL.LU R199, [R1+0xb20] ;  /* 0x000b200001c77983 */ /* 0x000ee80000300800 */
[----:B------:R-:W4:Y:S04]  /*756c0*/  LDL.LU R243, [R1+0x50] ;  /* 0x0000500001f37983 */ /* 0x000f280000300800 */
[----:B------:R-:W-:Y:S04]  /*756d0*/  LDS.128 R216, [R224] ;  /* 0x00000000e0d87984 */ /* 0x000fe80000000c00 */
[----:B------:R-:W1:Y:S04]  /*756e0*/  LDS.128 R224, [R252] ;  /* 0x00000000fce07984 */ /* 0x000e680000000c00 */
[----:B------:R-:W2:Y:S04]  /*756f0*/  LDS.128 R212, [R2] ;  /* 0x0000000002d47984 */ /* 0x000ea80000000c00 */
[----:B------:R-:W-:Y:S04]  /*75700*/  LDS.128 R220, [R3] ;  /* 0x0000000003dc7984 */ /* 0x000fe80000000c00 */
[----:B------:R-:W-:Y:S01]  /*75710*/  BAR.SYNC.DEFER_BLOCKING 0x0 ;  /* 0x0000000000007b1d */ /* 0x000fe20000010000 */
[----:B-1----:R-:W-:-:S02]  /*75720*/  IMAD.MOV.U32 R230, RZ, RZ, R232 ;  /* 0x000000ffffe67224 */ /* 0x002fc400078e00e8 */
[----:B------:R-:W-:-:S03]  /*75730*/  IMAD.MOV.U32 R231, RZ, RZ, R233 ;  /* 0x000000ffffe77224 */ /* 0x000fc600078e00e9 */
[----:B------:R-:W-:Y:S04]  /*75740*/  STL [R1+0x2128], R227 ;  /* 0x002128e301007387 */ /* 0x000fe80000100800 */
[----:B--2---:R1:W-:Y:S04]  /*75750*/  STS.128 [R0], R96 ;  /* 0x0000006000007388 */ /* 0x0043e80000000c00 */
[----:B-1----:R-:W2:Y:S04]  /*75760*/  LDL.LU R96, [R1+0x658] ;  /* 0x0006580001607983 */ /* 0x002ea80000300800 */
        /* <DEDUP_REMOVED lines=12> */
[----:B---3--:R-:W-:-:S03]  /*75830*/  IMAD R3, R199, c[0x0][0x198], RZ ;  /* 0x00006600c7037a24 */ /* 0x008fc600078e02ff */
[----:B------:R-:W3:Y:S01]  /*75840*/  LDL.LU R211, [R1+0xb28] ;  /* 0x000b280001d37983 */ /* 0x000ee20000300800 */
[----:B--2---:R-:W-:-:S03]  /*75850*/  ISETP.GE.AND P0, PT, R227, c[0x0][0x178], PT ;  /* 0x00005e00e3007a0c */ /* 0x004fc60003f06270 */
[----:B----4-:R-:W-:Y:S04]  /*75860*/  STS.128 [R0+0x80], R96 ;  /* 0x0000806000007388 */ /* 0x010fe80000000c00 */
[----:B------:R-:W-:Y:S04]  /*75870*/  STS.128 [R0+0x400], R228 ;  /* 0x000400e400007388 */ /* 0x000fe80000000c00 */
[----:B------:R1:W-:Y:S04]  /*75880*/  STS.128 [R0+0x480], R232 ;  /* 0x000480e800007388 */ /* 0x0003e80000000c00 */
[----:B------:R-:W-:Y:S01]  /*75890*/  BAR.SYNC.DEFER_BLOCKING 0x0 ;  /* 0x0000000000007b1d */ /* 0x000fe20000010000 */
[----:B------:R-:W-:Y:S01]  /*758a0*/  ISETP.LT.AND P0, PT, R199, c[0x0][0x17c], !P0 ;  /* 0x00005f00c7007a0c */ /* 0x000fe20004701270 */
[----:B-1----:R-:W-:-:S05]  /*758b0*/  IMAD R0, R227, c[0x0][0x194], RZ ;  /* 0x00006500e3007a24 */ /* 0x002fca00078e02ff */
[----:B------:R-:W-:-:S04]  /*758c0*/  LEA R230, P1, R0, c[0x0][0x170], 0x2 ;  /* 0x00005c0000e67a11 */ /* 0x000fc800078210ff */
[----:B------:R-:W-:-:S05]  /*758d0*/  LEA.HI.X.SX32 R231, R0, c[0x0][0x174], 0x2, P1 ;  /* 0x00005d0000e77a11 */ /* 0x000fca00008f16ff */
[----:B------:R-:W-:-:S05]  /*758e0*/  IMAD.WIDE R96, R3, 0x4, R230 ;  /* 0x0000000403607825 */ /* 0x000fca00078e02e6 */
[----:B------:R1:W-:Y:S01]  /*758f0*/  @P0 STG.E [R96.64], R243 ;  /* 0x000000f360000986 */ /* 0x0003e2000c101906 */
[----:B------:R-:W-:-:S03]  /*75900*/  ISETP.GE.AND P0, PT, R199, c[0x0][0x17c], PT ;  /* 0x00005f00c7007a0c */ /* 0x000fc60003f06270 */
[----:B-1----:R-:W2:Y:S04]  /*75910*/  LDL.LU R243, [R1+0x1f94] ;  /* 0x001f940001f37983 */ /* 0x002ea80000300800 */
[----:B------:R-:W4:Y:S04]  /*75920*/  LDL.LU R249, [R1+0x54] ;  /* 0x0000540001f97983 */ /* 0x000f280000300800 */
[----:B------:R-:W2:Y:S04]  /*75930*/  LDL.LU R248, [R1+0x34] ;  /* 0x0000340001f87983 */ /* 0x000ea80000300800 */
[----:B------:R-:W2:Y:S04]  /*75940*/  LDL.LU R244, [R1+0x24] ;  /* 0x0000240001f47983 */ /* 0x000ea80000300800 */
[----:B------:R-:W2:Y:S04]  /*75950*/  LDL.LU R250, [R1+0x14] ;  /* 0x0000140001fa7983 */ /* 0x000ea80000300800 */
[----:B------:R-:W2:Y:S04]  /*75960*/  LDL.LU R234, [R1+0xa0] ;  /* 0x0000a00001ea7983 */ /* 0x000ea80000300800 */
[----:B------:R-:W2:Y:S04]  /*75970*/  LDL.LU R235, [R1+0x60] ;  /* 0x0000600001eb7983 */ /* 0x000ea80000300800 */
[----:B------:R-:W2:Y:S01]  /*75980*/  LDL.LU R199, [R1+0xb2c] ;  /* 0x000b2c0001c77983 */ /* 0x000ea20000300800 */
[----:B------:R-:W-:-:S05]  /*75990*/  MOV R232, c[0x0][0x194] ;  /* 0x0000650000e87a02 */ /* 0x000fca0000000f00 */
[----:B------:R-:W-:Y:S01]  /*759a0*/  IMAD R0, R232, 0x80, R0 ;  /* 0x00000080e8007824 */ /* 0x000fe200078e0200 */
[----:B------:R-:W-:-:S04]  /*759b0*/  ISETP.LT.AND P2, PT, R210, c[0x0][0x178], !P0 ;  /* 0x00005e00d2007a0c */ /* 0x000fc80004741270 */
[----:B------:R-:W-:-:S04]  /*759c0*/  LEA R228, P1, R0, c[0x0][0x170], 0x2 ;  /* 0x00005c0000e47a11 */ /* 0x000fc800078210ff */
[----:B------:R-:W-:Y:S01]  /*759d0*/  LEA.HI.X.SX32 R229, R0, c[0x0][0x174], 0x2, P1 ;  /* 0x00005d0000e57a11 */ /* 0x000fe200008f16ff */
[----:B------:R-:W-:-:S04]  /*759e0*/  IMAD R0, R232, 0x80, R0 ;  /* 0x00000080e8007824 */ /* 0x000fc800078e0200 */
[----:B------:R-:W-:Y:S01]  /*759f0*/  IMAD.WIDE R96, R3, 0x4, R228 ;  /* 0x0000000403607825 */ /* 0x000fe200078e02e4 */
[----:B------:R-:W-:-:S04]  /*75a00*/  LEA R98, P1, R0, c[0x0][0x170], 0x2 ;  /* 0x00005c0000627a11 */ /* 0x000fc800078210ff */
[----:B------:R1:W-:Y:S01]  /*75a10*/  @P2 STG.E [R96.64], R246 ;  /* 0x000000f660002986 */ /* 0x0003e2000c101906 */
[----:B---3--:R-:W-:Y:S02]  /*75a20*/  ISETP.LT.AND P2, PT, R211, c[0x0][0x178], !P0 ;  /* 0x00005e00d3007a0c */ /* 0x008fe40004741270 */
[----:B------:R-:W-:Y:S02]  /*75a30*/  LEA.HI.X.SX32 R99, R0, c[0x0][0x174], 0x2, P1 ;  /* 0x00005d0000637a11 */ /* 0x000fe400008f16ff */
[----:B------:R-:W-:-:S03]  /*75a40*/  LEA R0, R232, R0, 0x7 ;  /* 0x00000000e8007211 */ /* 0x000fc600078e38ff */
[----:B-1----:R-:W-:-:S06]  /*75a50*/  IMAD.WIDE R96, R3, 0x4, R98 ;  /* 0x0000000403607825 */ /* 0x002fcc00078e0262 */
[----:B------:R1:W-:Y:S02]  /*75a60*/  @P2 STG.E [R96.64], R245 ;  /* 0x000000f560002986 */ /* 0x0003e4000c101906 */
[----:B-1----:R-:W-:-:S04]  /*75a70*/  LEA R96, P1, R0, c[0x0][0x170], 0x2 ;  /* 0x00005c0000607a11 */ /* 0x002fc800078210ff */
[----:B------:R-:W-:-:S05]  /*75a80*/  LEA.HI.X.SX32 R97, R0, c[0x0][0x174], 0x2, P1 ;  /* 0x00005d0000617a11 */ /* 0x000fca00008f16ff */
[----:B------:R-:W-:Y:S01]  /*75a90*/  IMAD.WIDE R232, R3, 0x4, R96 ;  /* 0x0000000403e87825 */ /* 0x000fe200078e0260 */
[----:B--2---:R-:W-:-:S13]  /*75aa0*/  ISETP.LT.AND P0, PT, R199, c[0x0][0x178], !P0 ;  /* 0x00005e00c7007a0c */ /* 0x004fda0004701270 */
[----:B------:R1:W-:Y:S01]  /*75ab0*/  @P0 STG.E [R232.64], R251 ;  /* 0x000000fbe8000986 */ /* 0x0003e2000c101906 */
[----:B------:R-:W-:-:S03]  /*75ac0*/  ISETP.GE.AND P0, PT, R243, c[0x0][0x17c], PT ;  /* 0x00005f00f3007a0c */ /* 0x000fc60003f06270 */
[----:B------:R-:W2:Y:S01]  /*75ad0*/  LDL.LU R243, [R1+0x1f70] ;  /* 0x001f700001f37983 */ /* 0x000ea20000300800 */
[----:B------:R-:W-:Y:S02]  /*75ae0*/  ISETP.LT.AND P1, PT, R227, c[0x0][0x178], !P0 ;  /* 0x00005e00e3007a0c */ /* 0x000fe40004721270 */
[----:B------:R-:W-:Y:S01]  /*75af0*/  IADD3 R0, R3, c[0x0][0x198], RZ ;  /* 0x0000660003007a10 */ /* 0x000fe20007ffe0ff */
[----:B------:R-:W3:Y:S01]  /*75b00*/  LDL.LU R245, [R1+0x40] ;  /* 0x0000400001f57983 */ /* 0x000ee20000300800 */
[----:B------:R-:W-:-:S03]  /*75b10*/  ISETP.LT.AND P2, PT, R210, c[0x0][0x178], !P0 ;  /* 0x00005e00d2007a0c */ /* 0x000fc60004741270 */
[C---:B-1----:R-:W-:Y:S01]  /*75b20*/  IMAD.WIDE R232, R0.reuse, 0x4, R230 ;  /* 0x0000000400e87825 */ /* 0x042fe200078e02e6 */
[----:B------:R-:W3:Y:S05]  /*75b30*/  LDL.LU R251, [R1] ;  /* 0x0000000001fb7983 */ /* 0x000eea0000300800 */
[----:B----4-:R1:W-:Y:S02]  /*75b40*/  @P1 STG.E [R232.64], R249 ;  /* 0x000000f9e8001986 */ /* 0x0103e4000c101906 */
[----:B-1----:R-:W-:Y:S02]  /*75b50*/  IMAD.WIDE R232, R0, 0x4, R228 ;  /* 0x0000000400e87825 */ /* 0x002fe400078e02e4 */
[----:B------:R-:W4:Y:S04]  /*75b60*/  LDL.LU R249, [R1+0xa4] ;  /* 0x0000a40001f97983 */ /* 0x000f280000300800 */
[----:B------:R1:W-:Y:S04]  /*75b70*/  @P2 STG.E [R232.64], R248 ;  /* 0x000000f8e8002986 */ /* 0x0003e8000c101906 */
[----:B-1----:R-:W3:Y:S04]  /*75b80*/  LDL.LU R248, [R1+0x64] ;  /* 0x0000640001f87983 */ /* 0x002ee80000300800 */
[----:B------:R-:W3:Y:S01]  /*75b90*/  LDL.LU R3, [R1+0x1f58] ;  /* 0x001f580001037983 */ /* 0x000ee20000300800 */
[----:B------:R-:W-:-:S02]  /*75ba0*/  ISETP.LT.AND P1, PT, R211, c[0x0][0x178], !P0 ;  /* 0x00005e00d3007a0c */ /* 0x000fc40004721270 */
[----:B------:R-:W-:Y:S01]  /*75bb0*/  ISETP.LT.AND P0, PT, R199, c[0x0][0x178], !P0 ;  /* 0x00005e00c7007a0c */ /* 0x000fe20004701270 */
[----:B------:R-:W-:-:S10]  /*75bc0*/  IMAD.WIDE R232, R0, 0x4, R98 ;  /* 0x0000000400e87825 */ /* 0x000fd400078e0262 */
[----:B------:R1:W-:Y:S02]  /*75bd0*/  @P1 STG.E [R232.64], R244 ;  /* 0x000000f4e8001986 */ /* 0x0003e4000c101906 */
[C---:B-1----:R-:W-:Y:S02]  /*75be0*/  IMAD.WIDE R232, R0.reuse, 0x4, R96 ;  /* 0x0000000400e87825 */ /* 0x042fe400078e0260 */
[----:B------:R-:W4:Y:S04]  /*75bf0*/  LDL.LU R244, [R1+0x44] ;  /* 0x0000440001f47983 */ /* 0x000f280000300800 */
[----:B------:R1:W-:Y:S01]  /*75c00*/  @P0 STG.E [R232.64], R250 ;  /* 0x000000fae8000986 */ /* 0x0003e2000c101906 */
[----:B------:R-:W-:Y:S02]  /*75c10*/  IADD3 R0, R0, c[0x0][0x198], RZ ;  /* 0x0000660000007a10 */ /* 0x000fe40007ffe0ff */
[----:B--2---:R-:W-:-:S02]  /*75c20*/  ISETP.GE.AND P0, PT, R243, c[0x0][0x17c], PT ;  /* 0x00005f00f3007a0c */ /* 0x004fc40003f06270 */
[----:B------:R-:W2:Y:S02]  /*75c30*/  LDL.LU R243, [R1+0x4] ;  /* 0x0000040001f37983 */ /* 0x000ea40000300800 */
[----:B------:R-:W-:Y:S01]  /*75c40*/  ISETP.LT.AND P1, PT, R227, c[0x0][0x178], !P0 ;  /* 0x00005e00e3007a0c */ /* 0x000fe20004721270 */
[----:B-1----:R-:W-:Y:S01]  /*75c50*/  IMAD.WIDE R232, R0, 0x4, R230 ;  /* 0x0000000400e87825 */ /* 0x002fe200078e02e6 */
[----:B------:R-:W-:Y:S01]  /*75c60*/  ISETP.LT.AND P2, PT, R210, c[0x0][0x178], !P0 ;  /* 0x00005e00d2007a0c */ /* 0x000fe20004741270 */
[----:B------:R-:W2:Y:S04]  /*75c70*/  LDL.LU R246, [R1+0x250] ;  /* 0x0002500001f67983 */ /* 0x000ea80000300800 */
[----:B------:R-:W2:Y:S06]  /*75c80*/  LDL.LU R250, [R1+0xb0] ;  /* 0x0000b00001fa7983 */ /* 0x000eac0000300800 */
[----:B------:R1:W-:Y:S01]  /*75c90*/  @P1 STG.E [R232.64], R234 ;  /* 0x000000eae8001986 */ /* 0x0003e2000c101906 */
[----:B------:R-:W-:-:S02]  /*75ca0*/  ISETP.LT.AND P1, PT, R211, c[0x0][0x178], !P0 ;  /* 0x00005e00d3007a0c */ /* 0x000fc40004721270 */
[----:B------:R-:W-:Y:S01]  /*75cb0*/  ISETP.LT.AND P0, PT, R199, c[0x0][0x178], !P0 ;  /* 0x00005e00c7007a0c */ /* 0x000fe20004701270 */
[C---:B-1----:R-:W-:Y:S01]  /*75cc0*/  IMAD.WIDE R232, R0.reuse, 0x4, R228 ;  /* 0x0000000400e87825 */ /* 0x042fe200078e02e4 */
[----:B------:R-:W2:Y:S04]  /*75cd0*/  LDL.LU R234, [R1+0x1f44] ;  /* 0x001f440001ea7983 */ /* 0x000ea80000300800 */
[----:B------:R1:W-:Y:S02]  /*75ce0*/  @P2 STG.E [R232.64], R235 ;  /* 0x000000ebe8002986 */ /* 0x0003e4000c101906 */
[----:B-1----:R-:W-:-:S05]  /*75cf0*/  IMAD.WIDE R232, R0, 0x4, R98 ;  /* 0x0000000400e87825 */ /* 0x002fca00078e0262 */
[----:B---3--:R1:W-:Y:S02]  /*75d00*/  @P1 STG.E [R232.64], R245 ;  /* 0x000000f5e8001986 */ /* 0x0083e4000c101906 */
[----:B-1----:R-:W-:-:S05]  /*75d10*/  IMAD.WIDE R232, R0, 0x4, R96 ;  /* 0x0000000400e87825 */ /* 0x002fca00078e0260 */
[----:B------:R1:W-:Y:S01]  /*75d20*/  @P0 STG.E [R232.64], R251 ;  /* 0x000000fbe8000986 */ /* 0x0003e2000c101906 */
[----:B------:R-:W-:-:S04]  /*75d30*/  ISETP.GE.AND P0, PT, R3, c[0x0][0x17c], PT ;  /* 0x00005f0003007a0c */ /* 0x000fc80003f06270 */
[----:B------:R-:W-:Y:S02]  /*75d40*/  ISETP.LT.AND P1, PT, R227, c[0x0][0x178], !P0 ;  /* 0x00005e00e3007a0c */ /* 0x000fe40004721270 */
[----:B------:R-:W-:Y:S02]  /*75d50*/  IADD3 R0, R0, c[0x0][0x198], RZ ;  /* 0x0000660000007a10 */ /* 0x000fe40007ffe0ff */
[----:B------:R-:W-:-:S03]  /*75d60*/  ISETP.LT.AND P2, PT, R210, c[0x0][0x178], !P0 ;  /* 0x00005e00d2007a0c */ /* 0x000fc60004741270 */
[C---:B-1----:R-:W-:Y:S01]  /*75d70*/  IMAD.WIDE R232, R0.reuse, 0x4, R230 ;  /* 0x0000000400e87825 */ /* 0x042fe200078e02e6 */
[----:B------:R-:W3:Y:S05]  /*75d80*/  LDL.LU R251, [R1+0x80] ;  /* 0x0000800001fb7983 */ /* 0x000eea0000300800 */
[----:B----4-:R1:W-:Y:S02]  /*75d90*/  @P1 STG.E [R232.64], R249 ;  /* 0x000000f9e8001986 */ /* 0x0103e4000c101906 */
[----:B-1----:R-:W-:Y:S02]  /*75da0*/  IMAD.WIDE R232, R0, 0x4, R228 ;  /* 0x0000000400e87825 */ /* 0x002fe400078e02e4 */
[----:B------:R-:W4:Y:S04]  /*75db0*/  LDL.LU R249, [R1+0x254] ;  /* 0x0002540001f97983 */ /* 0x000f280000300800 */
[----:B------:R1:W-:Y:S04]  /*75dc0*/  @P2 STG.E [R232.64], R248 ;  /* 0x000000f8e8002986 */ /* 0x0003e8000c101906 */
[----:B-1----:R-:W4:Y:S04]  /*75dd0*/  LDL.LU R248, [R1+0xb4] ;  /* 0x0000b40001f87983 */ /* 0x002f280000300800 */
[----:B------:R-:W4:Y:S01]  /*75de0*/  LDL.LU R3, [R1+0x1f34] ;  /* 0x001f340001037983 */ /* 0x000f220000300800 */
[----:B------:R-:W-:-:S02]  /*75df0*/  ISETP.LT.AND P1, PT, R211, c[0x0][0x178], !P0 ;  /* 0x00005e00d3007a0c */ /* 0x000fc40004721270 */
[----:B------:R-:W-:Y:S01]  /*75e00*/  ISETP.LT.AND P0, PT, R199, c[0x0][0x178], !P0 ;  /* 0x00005e00c7007a0c */ /* 0x000fe20004701270 */
[----:B------:R-:W-:-:S10]  /*75e10*/  IMAD.WIDE R232, R0, 0x4, R98 ;  /* 0x0000000400e87825 */ /* 0x000fd400078e0262 */
[----:B------:R1:W-:Y:S02]  /*75e20*/  @P1 STG.E [R232.64], R244 ;  /* 0x000000f4e8001986 */ /* 0x0003e4000c101906 */
[----:B-1----:R-:W-:-:S05]  /*75e30*/  IMAD.WIDE R232, R0, 0x4, R96 ;  /* 0x0000000400e87825 */ /* 0x002fca00078e0260 */
[----:B--2---:R1:W-:Y:S04]  /*75e40*/  @P0 STG.E [R232.64], R243 ;  /* 0x000000f3e8000986 */ /* 0x0043e8000c101906 */
[----:B-1----:R-:W2:Y:S01]  /*75e50*/  LDL.LU R243, [R1+0x84] ;  /* 0x0000840001f37983 */ /* 0x002ea20000300800 */
[----:B------:R-:W-:-:S03]  /*75e60*/  IADD3 R0, R0, c[0x0][0x198], RZ ;  /* 0x0000660000007a10 */ /* 0x000fc60007ffe0ff */
[----:B------:R-:W2:Y:S01]  /*75e70*/  LDL.LU R245, [R1+0x270] ;  /* 0x0002700001f57983 */ /* 0x000ea20000300800 */
[----:B------:R-:W-:Y:S01]  /*75e80*/  ISETP.GE.AND P0, PT, R234, c[0x0][0x17c], PT ;  /* 0x00005f00ea007a0c */ /* 0x000fe20003f06270 */
[----:B------:R-:W-:Y:S02]  /*75e90*/  IMAD.WIDE R232, R0, 0x4, R230 ;  /* 0x0000000400e87825 */ /* 0x000fe400078e02e6 */
[----:B------:R-:W2:Y:S01]  /*75ea0*/  LDL.LU R244, [R1+0x260] ;  /* 0x0002600001f47983 */ /* 0x000ea20000300800 */
[----:B------:R-:W-:Y:S02]  /*75eb0*/  ISETP.LT.AND P1, PT, R227, c[0x0][0x178], !P0 ;  /* 0x00005e00e3007a0c */ /* 0x000fe40004721270 */
[----:B------:R-:W-:Y:S01]  /*75ec0*/  ISETP.LT.AND P2, PT, R210, c[0x0][0x178], !P0 ;  /* 0x00005e00d2007a0c */ /* 0x000fe20004741270 */
[----:B------:R-:W2:Y:S10]  /*75ed0*/  LDL.LU R235, [R1+0x1f28] ;  /* 0x001f280001eb7983 */ /* 0x000eb40000300800 */
[----:B------:R1:W-:Y:S01]  /*75ee0*/  @P1 STG.E [R232.64], R246 ;  /* 0x000000f6e8001986 */ /* 0x0003e2000c101906 */
[----:B------:R-:W-:-:S02]  /*75ef0*/  ISETP.LT.AND P1, PT, R211, c[0x0][0x178], !P0 ;  /* 0x00005e00d3007a0c */ /* 0x000fc40004721270 */
[----:B------:R-:W-:Y:S01]  /*75f00*/  ISETP.LT.AND P0, PT, R199, c[0x0][0x178], !P0 ;  /* 0x00005e00c7007a0c */ /* 0x000fe20004701270 */
[----:B-1----:R-:W-:-:S05]  /*75f10*/  IMAD.WIDE R232, R0, 0x4, R228 ;  /* 0x0000000400e87825 */ /* 0x002fca00078e02e4 */
[----:B------:R1:W-:Y:S02]  /*75f20*/  @P2 STG.E [R232.64], R250 ;  /* 0x000000fae8002986 */ /* 0x0003e4000c101906 */
[C---:B-1----:R-:W-:Y:S02]  /*75f30*/  IMAD.WIDE R232, R0.reuse, 0x4, R98 ;  /* 0x0000000400e87825 */ /* 0x042fe400078e0262 */
[----:B------:R-:W2:Y:S04]  /*75f40*/  LDL.LU R250, [R1+0x130] ;  /* 0x0001300001fa7983 */ /* 0x000ea80000300800 */
[----:B---3--:R1:W-:Y:S02]  /*75f50*/  @P1 STG.E [R232.64], R251 ;  /* 0x000000fbe8001986 */ /* 0x0083e4000c101906 */
[----:B-1----:R-:W-:-:S05]  /*75f60*/  IMAD.WIDE R232, R0, 0x4, R96 ;  /* 0x0000000400e87825 */ /* 0x002fca00078e0260 */
[----:B------:R1:W-:Y:S01]  /*75f70*/  @P0 STG.E [R232.64], R240 ;  /* 0x000000f0e8000986 */ /* 0x0003e2000c101906 */
[----:B------:R-:W-:Y:S02]  /*75f80*/  IADD3 R0, R0, c[0x0][0x198], RZ ;  /* 0x0000660000007a10 */ /* 0x000fe40007ffe0ff */
[----:B----4-:R-:W-:-:S03]  /*75f90*/  ISETP.GE.AND P0, PT, R3, c[0x0][0x17c], PT ;  /* 0x00005f0003007a0c */ /* 0x010fc60003f06270 */
[----:B-1----:R-:W-:Y:S01]  /*75fa0*/  IMAD.WIDE R232, R0, 0x4, R230 ;  /* 0x0000000400e87825 */ /* 0x002fe200078e02e6 */
[----:B------:R-:W3:Y:S01]  /*75fb0*/  LDL.LU R3, [R1+0x1f20] ;  /* 0x001f200001037983 */ /* 0x000ee20000300800 */
[----:B------:R-:W-:Y:S02]  /*75fc0*/  ISETP.LT.AND P1, PT, R227, c[0x0][0x178], !P0 ;  /* 0x00005e00e3007a0c */ /* 0x000fe40004721270 */
[----:B------:R-:W-:Y:S01]  /*75fd0*/  ISETP.LT.AND P2, PT, R210, c[0x0][0x178], !P0 ;  /* 0x00005e00d2007a0c */ /* 0x000fe20004741270 */
[----:B------:R-:W4:Y:S04]  /*75fe0*/  LDL.LU R251, [R1+0x90] ;  /* 0x0000900001fb7983 */ /* 0x000f280000300800 */
[----:B------:R-:W4:Y:S06]  /*75ff0*/  LDL.LU R234, [R1+0x1fe4] ;  /* 0x001fe40001ea7983 */ /* 0x000f2c0000300800 */
[----:B------:R1:W-:Y:S01]  /*76000*/  @P1 STG.E [R232.64], R249 ;  /* 0x000000f9e8001986 */ /* 0x0003e2000c101906 */
[----:B------:R-:W-:Y:S01]  /*76010*/  ISETP.LT.AND P1, PT, R211, c[0x0][0x178], !P0 ;  /* 0x00005e00d3007a0c */ /* 0x000fe20004721270 */
[----:B-1----:R-:W-:-:S02]  /*76020*/  IMAD.WIDE R232, R0, 0x4, R228 ;  /* 0x0000000400e87825 */ /* 0x002fc400078e02e4 */
[----:B------:R-:W4:Y:S04]  /*76030*/  LDL.LU R249, [R1+0x274] ;  /* 0x0002740001f97983 */ /* 0x000f280000300800 */
[----:B------:R1:W-:Y:S02]  /*76040*/  @P2 STG.E [R232.64], R248 ;  /* 0x000000f8e8002986 */ /* 0x0003e4000c101906 */
[----:B-1----:R-:W-:-:S05]  /*76050*/  IMAD.WIDE R232, R0, 0x4, R98 ;  /* 0x0000000400e87825 */ /* 0x002fca00078e0262 */
[----:B--2---:R1:W-:Y:S04]  /*76060*/  @P1 STG.E [R232.64], R243 ;  /* 0x000000f3e8001986 */ /* 0x0043e8000c101906 */
[----:B-1----:R-:W2:Y:S04]  /*76070*/  LDL.LU R243, [R1+0x264] ;  /* 0x0002640001f37983 */ /* 0x002ea80000300800 */
[----:B------:R-:W2:Y:S01]  /*76080*/  LDL.LU R248, [R1+0x134] ;  /* 0x0001340001f87983 */ /* 0x000ea20000300800 */
[----:B------:R-:W-:Y:S01]  /*76090*/  ISETP.LT.AND P0, PT, R199, c[0x0][0x178], !P0 ;  /* 0x00005e00c7007a0c */ /* 0x000fe20004701270 */
[C---:B------:R-:W-:Y:S01]  /*760a0*/  IMAD.WIDE R232, R0.reuse, 0x4, R96 ;  /* 0x0000000400e87825 */ /* 0x040fe200078e0260 */
[----:B------:R-:W-:Y:S01]  /*760b0*/  IADD3 R0, R0, c[0x0][0x198], RZ ;  /* 0x0000660000007a10 */ /* 0x000fe20007ffe0ff */
[----:B------:R-:W2:Y:S04]  /*760c0*/  LDL.LU R240, [R1+0x1fb0] ;  /* 0x001fb00001f07983 */ /* 0x000ea80000300800 */
[----:B------:R-:W2:Y:S06]  /*760d0*/  LDL.LU R246, [R1+0x58] ;  /* 0x0000580001f67983 */ /* 0x000eac0000300800 */
[----:B------:R1:W-:Y:S01]  /*760e0*/  @P0 STG.E [R232.64], R241 ;  /* 0x000000f1e8000986 */ /* 0x0003e2000c101906 */
[----:B------:R-:W-:-:S04]  /*760f0*/  ISETP.GE.AND P0, PT, R235, c[0x0][0x17c], PT ;  /* 0x00005f00eb007a0c */ /* 0x000fc80003f06270 */
[----:B------:R-:W-:Y:S02]  /*76100*/  ISETP.LT.AND P1, PT, R227, c[0x0][0x178], !P0 ;  /* 0x00005e00e3007a0c */ /* 0x000fe40004721270 */
[----:B------:R-:W-:Y:S01]  /*76110*/  ISETP.LT.AND P2, PT, R210, c[0x0][0x178], !P0 ;  /* 0x00005e00d2007a0c */ /* 0x000fe20004741270 */
[----:B-1----:R-:W-:Y:S01]  /*76120*/  IMAD.WIDE R232, R0, 0x4, R230 ;  /* 0x0000000400e87825 */ /* 0x002fe200078e02e6 */
[----:B------:R-:W-:-:S09]  /*76130*/  ISETP.LT.AND P3, PT, R211, c[0x0][0x178], !P0 ;  /* 0x00005e00d3007a0c */ /* 0x000fd20004761270 */
[----:B------:R1:W-:Y:S01]  /*76140*/  @P1 STG.E [R232.64], R245 ;  /* 0x000000f5e8001986 */ /* 0x0003e2000c101906 */
[----:B------:R-:W-:Y:S01]  /*76150*/  ISETP.LT.AND P1, PT, R199, c[0x0][0x178], !P0 ;  /* 0x00005e00c7007a0c */ /* 0x000fe20004721270 */
[C---:B-1----:R-:W-:Y:S02]  /*76160*/  IMAD.WIDE R232, R0.reuse, 0x4, R228 ;  /* 0x0000000400e87825 */ /* 0x042fe400078e02e4 */
[----:B------:R-:W2:Y:S04]  /*76170*/  LDL.LU R245, [R1+0x38] ;  /* 0x0000380001f57983 */ /* 0x000ea80000300800 */
[----:B------:R1:W-:Y:S02]  /*76180*/  @P2 STG.E [R232.64], R244 ;  /* 0x000000f4e8002986 */ /* 0x0003e4000c101906 */
[----:B-1----:R-:W-:-:S02]  /*76190*/  IMAD.WIDE R232, R0, 0x4, R98 ;  /* 0x0000000400e87825 */ /* 0x002fc400078e0262 */
[----:B------:R-:W2:Y:S04]  /*761a0*/  LDL.LU R244, [R1+0x28] ;  /* 0x0000280001f47983 */ /* 0x000ea80000300800 */
[----:B------:R1:W-:Y:S02]  /*761b0*/  @P3 STG.E [R232.64], R250 ;  /* 0x000000fae8003986 */ /* 0x0003e4000c101906 */
[C---:B-1----:R-:W-:Y:S01]  /*761c0*/  IMAD.WIDE R232, R0.reuse, 0x4, R96 ;  /* 0x0000000400e87825 */ /* 0x042fe200078e0260 */
[----:B---3--:R-:W-:Y:S02]  /*761d0*/  ISETP.GE.AND P2, PT, R3, c[0x0][0x17c], PT ;  /* 0x00005f0003007a0c */ /* 0x008fe40003f46270 */
[----:B------:R-:W-:Y:S02]  /*761e0*/  IADD3 R3, R0, c[0x0][0x198], RZ ;  /* 0x0000660000037a10 */ /* 0x000fe40007ffe0ff */
[----:B------:R-:W-:Y:S01]  /*761f0*/  ISETP.LT.AND P4, PT, R227, c[0x0][0x178], !P2 ;  /* 0x00005e00e3007a0c */ /* 0x000fe20005781270 */
[----:B------:R-:W3:Y:S01]  /*76200*/  LDL.LU R0, [R1+0x1f84] ;  /* 0x001f840001007983 */ /* 0x000ee20000300800 */
[----:B------:R-:W-:-:S02]  /*76210*/  ISETP.LT.AND P5, PT, R210, c[0x0][0x178], !P2 ;  /* 0x00005e00d2007a0c */ /* 0x000fc400057a1270 */
[----:B------:R-:W-:Y:S01]  /*76220*/  ISETP.LT.AND P3, PT, R211, c[0x0][0x178], !P2 ;  /* 0x00005e00d3007a0c */ /* 0x000fe20005761270 */
[----:B----4-:R1:W-:Y:S01]  /*76230*/  @P1 STG.E [R232.64], R251 ;  /* 0x000000fbe8001986 */ /* 0x0103e2000c101906 */
[----:B------:R-:W-:Y:S02]  /*76240*/  ISETP.LT.AND P2, PT, R199, c[0x0][0x178], !P2 ;  /* 0x00005e00c7007a0c */ /* 0x000fe40005741270 */
[----:B------:R-:W-:Y:S01]  /*76250*/  ISETP.GE.AND P0, PT, R234, c[0x0][0x17c], PT ;  /* 0x00005f00ea007a0c */ /* 0x000fe20003f06270 */
[C---:B------:R-:W-:Y:S01]  /*76260*/  IMAD.WIDE R234, R3.reuse, 0x4, R228 ;  /* 0x0000000403ea7825 */ /* 0x040fe200078e02e4 */
[----:B------:R-:W3:Y:S03]  /*76270*/  LDL.LU R250, [R1+0x18] ;  /* 0x0000180001fa7983 */ /* 0x000ee60000300800 */
[C---:B-1----:R-:W-:Y:S01]  /*76280*/  IMAD.WIDE R232, R3.reuse, 0x4, R230 ;  /* 0x0000000403e87825 */ /* 0x042fe200078e02e6 */
[----:B------:R-:W3:Y:S04]  /*76290*/  LDL.LU R251, [R1+0x5c] ;  /* 0x00005c0001fb7983 */ /* 0x000ee80000300800 */
[----:B------:R1:W-:Y:S02]  /*762a0*/  @P4 STG.E [R232.64], R249 ;  /* 0x000000f9e8004986 */ /* 0x0003e4000c101906 */
[----:B-1----:R-:W-:-:S02]  /*762b0*/  IMAD.WIDE R232, R3, 0x4, R98 ;  /* 0x0000000403e87825 */ /* 0x002fc400078e0262 */
[----:B--2---:R1:W-:Y:S04]  /*762c0*/  @P5 STG.E [R234.64], R243 ;  /* 0x000000f3ea005986 */ /* 0x0043e8000c101906 */
[----:B------:R2:W-:Y:S04]  /*762d0*/  @P3 STG.E [R232.64], R248 ;  /* 0x000000f8e8003986 */ /* 0x0005e8000c101906 */
[----:B-1----:R-:W4:Y:S01]  /*762e0*/  LDL.LU R243, [R1+0x3c] ;  /* 0x00003c0001f37983 */ /* 0x002f220000300800 */
[----:B------:R-:W-:-:S03]  /*762f0*/  IMAD.WIDE R234, R3, 0x4, R96 ;  /* 0x0000000403ea7825 */ /* 0x000fc600078e0260 */
[----:B------:R-:W4:Y:S04]  /*76300*/  LDL.LU R249, [R1+0x2c] ;  /* 0x00002c0001f97983 */ /* 0x000f280000300800 */
[----:B------:R1:W-:Y:S04]  /*76310*/  @P2 STG.E [R234.64], R242 ;  /* 0x000000f2ea002986 */ /* 0x0003e8000c101906 */
[----:B--2---:R-:W2:Y:S04]  /*76320*/  LDL.LU R248, [R1+0x1c] ;  /* 0x00001c0001f87983 */ /* 0x004ea80000300800 */
[----:B-1----:R-:W2:Y:S01]  /*76330*/  LDL.LU R242, [R1+0xa8] ;  /* 0x0000a80001f27983 */ /* 0x002ea20000300800 */
[----:B------:R-:W-:-:S02]  /*76340*/  ISETP.LT.AND P4, PT, R227, c[0x0][0x178], !P0 ;  /* 0x00005e00e3007a0c */ /* 0x000fc40004781270 */
[----:B------:R-:W-:Y:S02]  /*76350*/  IADD3 R3, R3, c[0x0][0x198], RZ ;  /* 0x0000660003037a10 */ /* 0x000fe40007ffe0ff */
[----:B------:R-:W-:Y:S02]  /*76360*/  ISETP.LT.AND P5, PT, R210, c[0x0][0x178], !P0 ;  /* 0x00005e00d2007a0c */ /* 0x000fe400047a1270 */
[----:B------:R-:W-:Y:S02]  /*76370*/  ISETP.LT.AND P6, PT, R211, c[0x0][0x178], !P0 ;  /* 0x00005e00d3007a0c */ /* 0x000fe400047c1270 */
[----:B------:R-:W-:Y:S01]  /*76380*/  ISETP.GE.AND P1, PT, R240, c[0x0][0x17c], PT ;  /* 0x00005f00f0007a0c */ /* 0x000fe20003f26270 */
[----:B------:R-:W-:Y:S01]  /*76390*/  IMAD.WIDE R240, R3, 0x4, R230 ;  /* 0x0000000403f07825 */ /* 0x000fe200078e02e6 */
[----:B------:R-:W-:Y:S02]  /*763a0*/  ISETP.LT.AND P0, PT, R199, c[0x0][0x178], !P0 ;  /* 0x00005e00c7007a0c */ /* 0x000fe40004701270 */
[----:B------:R-:W-:Y:S01]  /*763b0*/  ISETP.LT.AND P2, PT, R227, c[0x0][0x178], !P1 ;  /* 0x00005e00e3007a0c */ /* 0x000fe20004f41270 */
[----:B------:R-:W-:Y:S01]  /*763c0*/  IMAD.WIDE R232, R3, 0x4, R228 ;  /* 0x0000000403e87825 */ /* 0x000fe200078e02e4 */
[----:B------:R-:W-:Y:S01]  /*763d0*/  @P4 STG.E [R240.64], R246 ;  /* 0x000000f6f0004986 */ /* 0x000fe2000c101906 */
[----:B------:R-:W-:-:S02]  /*763e0*/  ISETP.LT.AND P4, PT, R210, c[0x0][0x178], !P1 ;  /* 0x00005e00d2007a0c */ /* 0x000fc40004f81270 */
[----:B------:R-:W-:Y:S01]  /*763f0*/  IMAD.WIDE R234, R3, 0x4, R98 ;  /* 0x0000000403ea7825 */ /* 0x000fe200078e0262 */
[----:B------:R1:W-:Y:S01]  /*76400*/  @P5 STG.E [R232.64], R245 ;  /* 0x000000f5e8005986 */ /* 0x0003e2000c101906 */
[----:B------:R-:W-:Y:S02]  /*76410*/  ISETP.LT.AND P5, PT, R211, c[0x0][0x178], !P1 ;  /* 0x00005e00d3007a0c */ /* 0x000fe40004fa1270 */
[----:B------:R-:W-:Y:S01]  /*76420*/  ISETP.LT.AND P1, PT, R199, c[0x0][0x178], !P1 ;  /* 0x00005e00c7007a0c */ /* 0x000fe20004f21270 */
[----:B-1----:R-:W-:Y:S01]  /*76430*/  IMAD.WIDE R232, R3, 0x4, R96 ;  /* 0x0000000403e87825 */ /* 0x002fe200078e0260 */
[----:B------:R-:W2:Y:S04]  /*76440*/  LDL.LU R245, [R1+0x1f6c] ;  /* 0x001f6c0001f57983 */ /* 0x000ea80000300800 */
[----:B------:R1:W-:Y:S04]  /*76450*/  @P6 STG.E [R234.64], R244 ;  /* 0x000000f4ea006986 */ /* 0x0003e8000c101906 */
[----:B-1----:R-:W2:Y:S01]  /*76460*/  LDL.LU R244, [R1+0x1f54] ;  /* 0x001f540001f47983 */ /* 0x002ea20000300800 */
[----:B---3--:R-:W-:-:S02]  /*76470*/  ISETP.GE.AND P3, PT, R0, c[0x0][0x17c], PT ;  /* 0x00005f0000007a0c */ /* 0x008fc40003f66270 */
[----:B------:R-:W-:Y:S02]  /*76480*/  IADD3 R0, R3, c[0x0][0x198], RZ ;  /* 0x0000660003007a10 */ /* 0x000fe40007ffe0ff */
[----:B------:R-:W-:-:S03]  /*76490*/  ISETP.LT.AND P6, PT, R227, c[0x0][0x178], !P3 ;  /* 0x00005e00e3007a0c */ /* 0x000fc60005fc1270 */
[C---:B------:R-:W-:Y:S01]  /*764a0*/  IMAD.WIDE R234, R0.reuse, 0x4, R230 ;  /* 0x0000000400ea7825 */ /* 0x040fe200078e02e6 */
[----:B------:R-:W-:-:S03]  /*764b0*/  IADD3 R3, R0, c[0x0][0x198], RZ ;  /* 0x0000660000037a10 */ /* 0x000fc60007ffe0ff */
[C---:B------:R-:W-:Y:S01]  /*764c0*/  IMAD.WIDE R240, R0.reuse, 0x4, R228 ;  /* 0x0000000400f07825 */ /* 0x040fe200078e02e4 */
[----:B------:R1:W-:Y:S04]  /*764d0*/  @P0 STG.E [R232.64], R250 ;  /* 0x000000fae8000986 */ /* 0x0003e8000c101906 */
[----:B------:R3:W-:Y:S01]  /*764e0*/  @P2 STG.E [R234.64], R251 ;  /* 0x000000fbea002986 */ /* 0x0007e2000c101906 */
[----:B-1----:R-:W-:-:S04]  /*764f0*/  IMAD.WIDE R232, R0, 0x4, R98 ;  /* 0x0000000400e87825 */ /* 0x002fc800078e0262 */
[----:B---3--:R-:W-:Y:S01]  /*76500*/  IMAD.WIDE R234, R0, 0x4, R96 ;  /* 0x0000000400ea7825 */ /* 0x008fe200078e0260 */
[----:B----4-:R1:W-:Y:S04]  /*76510*/  @P4 STG.E [R240.64], R243 ;  /* 0x000000f3f0004986 */ /* 0x0103e8000c101906 */
[----:B------:R-:W-:Y:S01]  /*76520*/  @P5 STG.E [R232.64], R249 ;  /* 0x000000f9e8005986 */ /* 0x000fe2000c101906 */
[----:B-1----:R-:W-:-:S03]  /*76530*/  IMAD.WIDE R240, R3, 0x4, R230 ;  /* 0x0000000403f07825 */ /* 0x002fc600078e02e6 */
[----:B------:R-:W3:Y:S04]  /*76540*/  LDL.LU R243, [R1+0x8] ;  /* 0x0000080001f37983 */ /* 0x000ee80000300800 */
[----:B------:R-:W4:Y:S04]  /*76550*/  LDL.LU R250, [R1+0xac] ;  /* 0x0000ac0001fa7983 */ /* 0x000f280000300800 */
[----:B------:R-:W3:Y:S04]  /*76560*/  LDL.LU R251, [R1+0x6c] ;  /* 0x00006c0001fb7983 */ /* 0x000ee80000300800 */
[----:B--2---:R1:W-:Y:S04]  /*76570*/  @P1 STG.E [R234.64], R248 ;  /* 0x000000f8ea001986 */ /* 0x0043e8000c101906 */
[----:B------:R2:W-:Y:S04]  /*76580*/  @P6 STG.E [R240.64], R242 ;  /* 0x000000f2f0006986 */ /* 0x0005e8000c101906 */
[----:B-1----:R-:W3:Y:S04]  /*76590*/  LDL.LU R248, [R1+0xc] ;  /* 0x00000c0001f87983 */ /* 0x002ee80000300800 */
[----:B--2---:R-:W2:Y:S04]  /*765a0*/  LDL.LU R240, [R1+0x68] ;  /* 0x0000680001f07983 */ /* 0x004ea80000300800 */
[----:B------:R-:W3:Y:S01]  /*765b0*/  LDL.LU R241, [R1+0x48] ;  /* 0x0000480001f17983 */ /* 0x000ee20000300800 */
[----:B------:R-:W-:-:S02]  /*765c0*/  ISETP.LT.AND P0, PT, R210, c[0x0][0x178], !P3 ;  /* 0x00005e00d2007a0c */ /* 0x000fc40005f01270 */
[----:B------:R-:W-:Y:S01]  /*765d0*/  ISETP.LT.AND P4, PT, R211, c[0x0][0x178], !P3 ;  /* 0x00005e00d3007a0c */ /* 0x000fe20005f81270 */
[C---:B------:R-:W-:Y:S01]  /*765e0*/  IMAD.WIDE R234, R3.reuse, 0x4, R228 ;  /* 0x0000000403ea7825 */ /* 0x040fe200078e02e4 */
[----:B------:R-:W4:Y:S03]  /*765f0*/  LDL.LU R242, [R1+0x1f40] ;  /* 0x001f400001f27983 */ /* 0x000f260000300800 */
[----:B------:R-:W-:Y:S01]  /*76600*/  IMAD.WIDE R232, R3, 0x4, R98 ;  /* 0x0000000403e87825 */ /* 0x000fe200078e0262 */
[----:B------:R-:W4:Y:S01]  /*76610*/  LDL.LU R249, [R1+0x1f2c] ;  /* 0x001f2c0001f97983 */ /* 0x000f220000300800 */
[----:B------:R-:W-:-:S03]  /*76620*/  ISETP.GE.AND P2, PT, R245, c[0x0][0x17c], PT ;  /* 0x00005f00f5007a0c */ /* 0x000fc60003f46270 */
[----:B------:R-:W4:Y:S01]  /*76630*/  LDL.LU R246, [R1+0x258] ;  /* 0x0002580001f67983 */ /* 0x000f220000300800 */
[----:B------:R-:W-:-:S03]  /*76640*/  IADD3 R0, R3, c[0x0][0x198], RZ ;  /* 0x0000660003007a10 */ /* 0x000fc60007ffe0ff */
[----:B------:R-:W4:Y:S01]  /*76650*/  LDL.LU R245, [R1+0xb8] ;  /* 0x0000b80001f57983 */ /* 0x000f220000300800 */
[----:B------:R-:W-:-:S03]  /*76660*/  ISETP.GE.AND P1, PT, R244, c[0x0][0x17c], PT ;  /* 0x00005f00f4007a0c */ /* 0x000fc60003f26270 */
[----:B------:R-:W4:Y:S04]  /*76670*/  LDL.LU R244, [R1+0x88] ;  /* 0x0000880001f47983 */ /* 0x000f280000300800 */
[----:B--2---:R-:W-:Y:S04]  /*76680*/  @P0 STG.E [R234.64], R240 ;  /* 0x000000f0ea000986 */ /* 0x004fe8000c101906 */
[----:B---3--:R1:W-:Y:S02]  /*76690*/  @P4 STG.E [R232.64], R241 ;  /* 0x000000f1e8004986 */ /* 0x0083e4000c101906 */
[----:B-1----:R-:W-:-:S02]  /*766a0*/  IMAD.WIDE R232, R3, 0x4, R96 ;  /* 0x0000000403e87825 */ /* 0x002fc400078e0260 */
[----:B------:R-:W2:Y:S01]  /*766b0*/  LDL.LU R3, [R1+0x4c] ;  /* 0x00004c0001037983 */ /* 0x000ea20000300800 */
[----:B------:R-:W-:Y:S02]  /*766c0*/  ISETP.LT.AND P3, PT, R199, c[0x0][0x178], !P3 ;  /* 0x00005e00c7007a0c */ /* 0x000fe40005f61270 */
[----:B------:R-:W-:Y:S02]  /*766d0*/  ISETP.LT.AND P5, PT, R227, c[0x0][0x178], !P2 ;  /* 0x00005e00e3007a0c */ /* 0x000fe400057a1270 */
[----:B------:R-:W-:Y:S02]  /*766e0*/  ISETP.LT.AND P6, PT, R210, c[0x0][0x178], !P2 ;  /* 0x00005e00d2007a0c */ /* 0x000fe400057c1270 */
[----:B------:R-:W-:Y:S02]  /*766f0*/  ISETP.LT.AND P4, PT, R211, c[0x0][0x178], !P2 ;  /* 0x00005e00d3007a0c */ /* 0x000fe40005781270 */
[----:B------:R-:W-:Y:S01]  /*76700*/  ISETP.LT.AND P2, PT, R199, c[0x0][0x178], !P2 ;  /* 0x00005e00c7007a0c */ /* 0x000fe20005741270 */
[----:B------:R-:W-:Y:S01]  /*76710*/  IMAD.WIDE R234, R0, 0x4, R230 ;  /* 0x0000000400ea7825 */ /* 0x000fe200078e02e6 */
[----:B----4-:R-:W-:-:S02]  /*76720*/  ISETP.GE.AND P0, PT, R242, c[0x0][0x17c], PT ;  /* 0x00005f00f2007a0c */ /* 0x010fc40003f06270 */
[----:B------:R-:W3:Y:S01]  /*76730*/  LDL.LU R242, [R1+0x2154] ;  /* 0x0021540001f27983 */ /* 0x000ee20000300800 */
[----:B------:R-:W-:-:S03]  /*76740*/  IMAD.WIDE R240, R0, 0x4, R228 ;  /* 0x0000000400f07825 */ /* 0x000fc600078e02e4 */
[----:B------:R1:W-:Y:S04]  /*76750*/  @P3 STG.E [R232.64], R243 ;  /* 0x000000f3e8003986 */ /* 0x0003e8000c101906 */
[----:B------:R4:W-:Y:S01]  /*76760*/  @P5 STG.E [R234.64], R250 ;  /* 0x000000faea005986 */ /* 0x0009e2000c101906 */
[----:B------:R-:W-:-:S03]  /*76770*/  ISETP.LT.AND P3, PT, R227, c[0x0][0x178], !P1 ;  /* 0x00005e00e3007a0c */ /* 0x000fc60004f61270 */
[----:B------:R4:W-:Y:S01]  /*76780*/  @P6 STG.E [R240.64], R251 ;  /* 0x000000fbf0006986 */ /* 0x0009e2000c101906 */
[----:B-1----:R-:W-:-:S03]  /*76790*/  IMAD.WIDE R232, R0, 0x4, R98 ;  /* 0x0000000400e87825 */ /* 0x002fc600078e0262 */
[----:B------:R-:W3:Y:S01]  /*767a0*/  LDL.LU R243, [R1+0x2150] ;  /* 0x0021500001f37983 */ /* 0x000ee20000300800 */
[----:B----4-:R-:W-:-:S03]  /*767b0*/  IMAD.WIDE R234, R0, 0x4, R96 ;  /* 0x0000000400ea7825 */ /* 0x010fc600078e0260 */
[----:B------:R-:W4:Y:S01]  /*767c0*/  LDL.LU R250, [R1+0x25c] ;  /* 0x00025c0001fa7983 */ /* 0x000f220000300800 */
[----:B------:R-:W-:-:S03]  /*767d0*/  ISETP.LT.AND P5, PT, R210, c[0x0][0x178], !P1 ;  /* 0x00005e00d2007a0c */ /* 0x000fc60004fa1270 */
[----:B------:R-:W3:Y:S01]  /*767e0*/  LDL.LU R251, [R1+0xbc] ;  /* 0x0000bc0001fb7983 */ /* 0x000ee20000300800 */
[----:B------:R-:W-:Y:S02]  /*767f0*/  ISETP.LT.AND P6, PT, R211, c[0x0][0x178], !P1 ;  /* 0x00005e00d3007a0c */ /* 0x000fe40004fc1270 */
[----:B------:R-:W-:-:S05]  /*76800*/  IADD3 R0, R0, c[0x0][0x198], RZ ;  /* 0x0000660000007a10 */ /* 0x000fca0007ffe0ff */
[----:B------:R-:W-:Y:S01]  /*76810*/  IMAD.WIDE R240, R0, 0x4, R98 ;  /* 0x0000000400f07825 */ /* 0x000fe200078e0262 */
[----:B--2---:R-:W-:Y:S01]  /*76820*/  @P4 STG.E [R232.64], R3 ;  /* 0x00000003e8004986 */ /* 0x004fe2000c101906 */
[----:B------:R-:W-:-:S03]  /*76830*/  ISETP.GE.AND P4, PT, R249, c[0x0][0x17c], PT ;  /* 0x00005f00f9007a0c */ /* 0x000fc60003f86270 */
[----:B------:R1:W-:Y:S04]  /*76840*/  @P2 STG.E [R234.64], R248 ;  /* 0x000000f8ea002986 */ /* 0x0003e8000c101906 */
[----:B-1----:R-:W2:Y:S04]  /*76850*/  LDL.LU R248, [R1+0x8c] ;  /* 0x00008c0001f87983 */ /* 0x002ea80000300800 */
[----:B------:R-:W2:Y:S01]  /*76860*/  LDL.LU R249, [R1+0x278] ;  /* 0x0002780001f97983 */ /* 0x000ea20000300800 */
[----:B------:R-:W-:-:S04]  /*76870*/  IMAD.WIDE R232, R0, 0x4, R230 ;  /* 0x0000000400e87825 */ /* 0x000fc800078e02e6 */
[----:B------:R-:W-:Y:S01]  /*76880*/  IMAD.WIDE R234, R0, 0x4, R228 ;  /* 0x0000000400ea7825 */ /* 0x000fe200078e02e4 */
[----:B------:R-:W-:Y:S04]  /*76890*/  @P3 STG.E [R232.64], R246 ;  /* 0x000000f6e8003986 */ /* 0x000fe8000c101906 */
[----:B------:R-:W-:Y:S04]  /*768a0*/  @P5 STG.E [R234.64], R245 ;  /* 0x000000f5ea005986 */ /* 0x000fe8000c101906 */
[----:B------:R1:W-:Y:S04]  /*768b0*/  @P6 STG.E [R240.64], R244 ;  /* 0x000000f4f0006986 */ /* 0x0003e8000c101906 */
[----:B-1----:R-:W2:Y:S01]  /*768c0*/  LDL.LU R244, [R1+0x1f24] ;  /* 0x001f240001f47983 */ /* 0x002ea20000300800 */
[----:B------:R-:W-:-:S02]  /*768d0*/  ISETP.LT.AND P1, PT, R199, c[0x0][0x178], !P1 ;  /* 0x00005e00c7007a0c */ /* 0x000fc40004f21270 */
[----:B------:R-:W-:Y:S02]  /*768e0*/  ISETP.LT.AND P2, PT, R227, c[0x0][0x178], !P0 ;  /* 0x00005e00e3007a0c */ /* 0x000fe40004741270 */
[C---:B------:R-:W-:Y:S01]  /*768f0*/  IADD3 R3, R0.reuse, c[0x0][0x198], RZ ;  /* 0x0000660000037a10 */ /* 0x040fe20007ffe0ff */
[----:B------:R-:W-:Y:S01]  /*76900*/  IMAD.WIDE R232, R0, 0x4, R96 ;  /* 0x0000000400e87825 */ /* 0x000fe200078e0260 */
[----:B------:R-:W-:Y:S01]  /*76910*/  ISETP.LT.AND P3, PT, R210, c[0x0][0x178], !P0 ;  /* 0x00005e00d2007a0c */ /* 0x000fe20004761270 */
[----:B------:R-:W2:Y:S01]  /*76920*/  LDL.LU R245, [R1+0x2018] ;  /* 0x0020180001f57983 */ /* 0x000ea20000300800 */
[----:B------:R-:W-:Y:S02]  /*76930*/  ISETP.LT.AND P5, PT, R211, c[0x0][0x178], !P0 ;  /* 0x00005e00d3007a0c */ /* 0x000fe400047a1270 */
[----:B------:R-:W-:Y:S01]  /*76940*/  ISETP.LT.AND P0, PT, R199, c[0x0][0x178], !P0 ;  /* 0x00005e00c7007a0c */ /* 0x000fe20004701270 */
[----:B------:R-:W-:Y:S01]  /*76950*/  IMAD.WIDE R234, R3, 0x4, R230 ;  /* 0x0000000403ea7825 */ /* 0x000fe200078e02e6 */
[----:B------:R-:W-:-:S02]  /*76960*/  ISETP.LT.AND P6, PT, R227, c[0x0][0x178], !P4 ;  /* 0x00005e00e3007a0c */ /* 0x000fc400067c1270 */
[C---:B------:R-:W-:Y:S01]  /*76970*/  IADD3 R0, R3.reuse, c[0x0][0x198], RZ ;  /* 0x0000660003007a10 */ /* 0x040fe20007ffe0ff */
[C---:B------:R-:W-:Y:S01]  /*76980*/  IMAD.WIDE R240, R3.reuse, 0x4, R228 ;  /* 0x0000000403f07825 */ /* 0x040fe200078e02e4 */
[----:B---3--:R1:W-:Y:S04]  /*76990*/  @P1 STG.E [R232.64], R242 ;  /* 0x000000f2e8001986 */ /* 0x0083e8000c101906 */
[----:B----4-:R3:W-:Y:S04]  /*769a0*/  @P2 STG.E [R234.64], R250 ;  /* 0x000000faea002986 */ /* 0x0107e8000c101906 */
[----:B------:R4:W-:Y:S01]  /*769b0*/  @P3 STG.E [R240.64], R251 ;  /* 0x000000fbf0003986 */ /* 0x0009e2000c101906 */
[----:B-1----:R-:W-:-:S03]  /*769c0*/  IMAD.WIDE R232, R3, 0x4, R98 ;  /* 0x0000000403e87825 */ /* 0x002fc600078e0262 */
[----:B------:R-:W2:Y:S01]  /*769d0*/  LDL.LU R242, [R1+0x98] ;  /* 0x0000980001f27983 */ /* 0x000ea20000300800 */
[----:B---3--:R-:W-:-:S03]  /*769e0*/  IMAD.WIDE R234, R3, 0x4, R96 ;  /* 0x0000000403ea7825 */ /* 0x008fc600078e0260 */
[----:B------:R-:W3:Y:S01]  /*769f0*/  LDL.LU R246, [R1+0x27c] ;  /* 0x00027c0001f67983 */ /* 0x000ee20000300800 */
[----:B----4-:R-:W-:-:S03]  /*76a00*/  IMAD.WIDE R240, R0, 0x4, R230 ;  /* 0x0000000400f07825 */ /* 0x010fc600078e02e6 */
[----:B------:R-:W4:Y:S04]  /*76a10*/  LDL.LU R251, [R1+0x26c] ;  /* 0x00026c0001fb7983 */ /* 0x000f280000300800 */
[----:B------:R-:W3:Y:S04]  /*76a20*/  LDL.LU R250, [R1+0x13c] ;  /* 0x00013c0001fa7983 */ /* 0x000ee80000300800 */
[----:B--2---:R1:W-:Y:S04]  /*76a30*/  @P5 STG.E [R232.64], R248 ;  /* 0x000000f8e8005986 */ /* 0x0043e8000c101906 */
[----:B------:R-:W-:Y:S04]  /*76a40*/  @P0 STG.E [R234.64], R243 ;  /* 0x000000f3ea000986 */ /* 0x000fe8000c101906 */
[----:B------:R2:W-:Y:S04]  /*76a50*/  @P6 STG.E [R240.64], R249 ;  /* 0x000000f9f0006986 */ /* 0x0005e8000c101906 */
[----:B-1----:R-:W3:Y:S04]  /*76a60*/  LDL.LU R248, [R1+0x9c] ;  /* 0x00009c0001f87983 */ /* 0x002ee80000300800 */
[----:B--2---:R-:W2:Y:S04]  /*76a70*/  LDL.LU R240, [R1+0x268] ;  /* 0x0002680001f07983 */ /* 0x004ea80000300800 */
[----:B------:R-:W3:Y:S01]  /*76a80*/  LDL.LU R241, [R1+0x138] ;  /* 0x0001380001f17983 */ /* 0x000ee20000300800 */
[----:B------:R-:W-:-:S03]  /*76a90*/  ISETP.GE.AND P2, PT, R244, c[0x0][0x17c], PT ;  /* 0x00005f00f4007a0c */ /* 0x000fc60003f46270 */
[----:B------:R-:W4:Y:S04]  /*76aa0*/  LDL.LU R244, [R1+0x1fdc] ;  /* 0x001fdc0001f47983 */ /* 0x000f280000300800 */
[----:B------:R-:W4:Y:S01]  /*76ab0*/  LDL.LU R249, [R1+0x1fac] ;  /* 0x001fac0001f97983 */ /* 0x000f220000300800 */
[----:B------:R-:W-:Y:S01]  /*76ac0*/  ISETP.LT.AND P1, PT, R210, c[0x0][0x178], !P4 ;  /* 0x00005e00d2007a0c */ /* 0x000fe20006721270 */
[C---:B------:R-:W-:Y:S01]  /*76ad0*/  IMAD.WIDE R232, R0.reuse, 0x4, R228 ;  /* 0x0000000400e87825 */ /* 0x040fe200078e02e4 */
[----:B------:R-:W-:Y:S01]  /*76ae0*/  ISETP.LT.AND P3, PT, R211, c[0x0][0x178], !P4 ;  /* 0x00005e00d3007a0c */ /* 0x000fe20006761270 */
[----:B------:R-:W4:Y:S01]  /*76af0*/  LDL.LU R243, [R1+0x230] ;  /* 0x0002300001f37983 */ /* 0x000f220000300800 */
[----:B------:R-:W-:Y:S01]  /*76b00*/  ISETP.LT.AND P4, PT, R199, c[0x0][0x178], !P4 ;  /* 0x00005e00c7007a0c */ /* 0x000fe20006781270 */
[----:B------:R-:W-:Y:S01]  /*76b10*/  IMAD.WIDE R234, R0, 0x4, R98 ;  /* 0x0000000400ea7825 */ /* 0x000fe200078e0262 */
[----:B------:R-:W-:-:S02]  /*76b20*/  ISETP.GE.AND P0, PT, R245, c[0x0][0x17c], PT ;  /* 0x00005f00f5007a0c */ /* 0x000fc40003f06270 */
[----:B------:R-:W-:Y:S01]  /*76b30*/  ISETP.LT.AND P5, PT, R227, c[0x0][0x178], !P2 ;  /* 0x00005e00e3007a0c */ /* 0x000fe200057a1270 */
[----:B------:R-:W4:Y:S01]  /*76b40*/  LDL.LU R245, [R1+0x140] ;  /* 0x0001400001f57983 */ /* 0x000f220000300800 */
[----:B------:R-:W-:Y:S02]  /*76b50*/  IADD3 R3, R0, c[0x0][0x198], RZ ;  /* 0x0000660000037a10 */ /* 0x000fe40007ffe0ff */
[----:B------:R-:W-:Y:S01]  /*76b60*/  ISETP.LT.AND P6, PT, R210, c[0x0][0x178], !P2 ;  /* 0x00005e00d2007a0c */ /* 0x000fe200057c1270 */
[----:B--2---:R1:W-:Y:S04]  /*76b70*/  @P1 STG.E [R232.64], R240 ;  /* 0x000000f0e8001986 */ /* 0x0043e8000c101906 */
[----:B---3--:R2:W-:Y:S01]  /*76b80*/  @P3 STG.E [R234.64], R241 ;  /* 0x000000f1ea003986 */ /* 0x0085e2000c101906 */
[----:B------:R-:W-:Y:S01]  /*76b90*/  ISETP.LT.AND P3, PT, R211, c[0x0][0x178], !P2 ;  /* 0x00005e00d3007a0c */ /* 0x000fe20005761270 */
[----:B-1----:R-:W-:-:S02]  /*76ba0*/  IMAD.WIDE R232, R0, 0x4, R96 ;  /* 0x0000000400e87825 */ /* 0x002fc400078e0260 */
[----:B------:R-:W3:Y:S01]  /*76bb0*/  LDL.LU R0, [R1+0x290] ;  /* 0x0002900001007983 */ /* 0x000ee20000300800 */
[----:B------:R-:W-:Y:S01]  /*76bc0*/  ISETP.LT.AND P2, PT, R199, c[0x0][0x178], !P2 ;  /* 0x00005e00c7007a0c */ /* 0x000fe20005741270 */
[----:B--2---:R-:W-:Y:S01]  /*76bd0*/  IMAD.WIDE R234, R3, 0x4, R230 ;  /* 0x0000000403ea7825 */ /* 0x004fe200078e02e6 */
[----:B----4-:R-:W-:-:S03]  /*76be0*/  ISETP.GE.AND P1, PT, R244, c[0x0][0x17c], PT ;  /* 0x00005f00f4007a0c */ /* 0x010fc60003f26270 */
[C---:B------:R-:W-:Y:S01]  /*76bf0*/  IMAD.WIDE R240, R3.reuse, 0x4, R228 ;  /* 0x0000000403f07825 */ /* 0x040fe200078e02e4 */
[----:B------:R-:W2:Y:S04]  /*76c00*/  LDL.LU R244, [R1+0x214c] ;  /* 0x00214c0001f47983 */ /* 0x000ea80000300800 */
[----:B------:R1:W-:Y:S04]  /*76c10*/  @P4 STG.E [R232.64], R242 ;  /* 0x000000f2e8004986 */ /* 0x0003e8000c101906 */
[----:B------:R4:W-:Y:S04]  /*76c20*/  @P5 STG.E [R234.64], R246 ;  /* 0x000000f6ea005986 */ /* 0x0009e8000c101906 */
[----:B------:R4:W-:Y:S04]  /*76c30*/  @P6 STG.E [R240.64], R251 ;  /* 0x000000fbf0006986 */ /* 0x0009e8000c101906 */
[----:B-1----:R-:W2:Y:S01]  /*76c40*/  LDL.LU R242, [R1+0x110] ;  /* 0x0001100001f27983 */ /* 0x002ea20000300800 */
[----:B------:R-:W-:-:S03]  /*76c50*/  IMAD.WIDE R232, R3, 0x4, R98 ;  /* 0x0000000403e87825 */ /* 0x000fc600078e0262 */
[----:B----4-:R-:W4:Y:S01]  /*76c60*/  LDL.LU R246, [R1+0x294] ;  /* 0x0002940001f67983 */ /* 0x010f220000300800 */
[----:B------:R-:W-:-:S03]  /*76c70*/  IMAD.WIDE R234, R3, 0x4, R96 ;  /* 0x0000000403ea7825 */ /* 0x000fc600078e0260 */
[----:B------:R-:W4:Y:S04]  /*76c80*/  LDL.LU R251, [R1+0x234] ;  /* 0x0002340001fb7983 */ /* 0x000f280000300800 */
[----:B------:R1:W-:Y:S01]  /*76c90*/  @P3 STG.E [R232.64], R250 ;  /* 0x000000fae8003986 */ /* 0x0003e2000c101906 */
[----:B------:R-:W-:-:S03]  /*76ca0*/  ISETP.GE.AND P3, PT, R249, c[0x0][0x17c], PT ;  /* 0x00005f00f9007a0c */ /* 0x000fc60003f66270 */
[----:B------:R1:W-:Y:S04]  /*76cb0*/  @P2 STG.E [R234.64], R248 ;  /* 0x000000f8ea002986 */ /* 0x0003e8000c101906 */
[----:B-1----:R-:W4:Y:S04]  /*76cc0*/  LDL.LU R250, [R1+0x144] ;  /* 0x0001440001fa7983 */ /* 0x002f280000300800 */
[----:B------:R-:W4:Y:S04]  /*76cd0*/  LDL.LU R248, [R1+0x114] ;  /* 0x0001140001f87983 */ /* 0x000f280000300800 */
[----:B------:R-:W4:Y:S01]  /*76ce0*/  LDL.LU R249, [R1+0x2d0] ;  /* 0x0002d00001f97983 */ /* 0x000f220000300800 */
[----:B------:R-:W-:-:S02]  /*76cf0*/  ISETP.LT.AND P4, PT, R227, c[0x0][0x178], !P0 ;  /* 0x00005e00e3007a0c */ /* 0x000fc40004781270 */
[----:B------:R-:W-:Y:S02]  /*76d00*/  IADD3 R3, R3, c[0x0][0x198], RZ ;  /* 0x0000660003037a10 */ /* 0x000fe40007ffe0ff */
[----:B------:R-:W-:Y:S02]  /*76d10*/  ISETP.LT.AND P5, PT, R210, c[0x0][0x178], !P0 ;  /* 0x00005e00d2007a0c */ /* 0x000fe400047a1270 */
[----:B------:R-:W-:Y:S01]  /*76d20*/  ISETP.LT.AND P6, PT, R211, c[0x0][0x178], !P0 ;  /* 0x00005e00d3007a0c */ /* 0x000fe200047c1270 */
[----:B------:R-:W-:Y:S01]  /*76d30*/  IMAD.WIDE R240, R3, 0x4, R230 ;  /* 0x0000000403f07825 */ /* 0x000fe200078e02e6 */
[----:B------:R-:W-:Y:S02]  /*76d40*/  ISETP.LT.AND P0, PT, R199, c[0x0][0x178], !P0 ;  /* 0x00005e00c7007a0c */ /* 0x000fe40004701270 */
[----:B------:R-:W-:Y:S01]  /*76d50*/  ISETP.LT.AND P2, PT, R227, c[0x0][0x178], !P1 ;  /* 0x00005e00e3007a0c */ /* 0x000fe20004f41270 */
[----:B------:R-:W-:-:S04]  /*76d60*/  IMAD.WIDE R232, R3, 0x4, R228 ;  /* 0x0000000403e87825 */ /* 0x000fc800078e02e4 */
[----:B------:R-:W-:Y:S01]  /*76d70*/  IMAD.WIDE R234, R3, 0x4, R98 ;  /* 0x0000000403ea7825 */ /* 0x000fe200078e0262 */
[----:B---3--:R1:W-:Y:S01]  /*76d80*/  @P4 STG.E [R240.64], R0 ;  /* 0x00000000f0004986 */ /* 0x0083e2000c101906 */
[----:B------:R-:W-:-:S03]  /*76d90*/  ISETP.LT.AND P4, PT, R210, c[0x0][0x178], !P1 ;  /* 0x00005e00d2007a0c */ /* 0x000fc60004f81270 */
[----:B------:R-:W-:Y:S01]  /*76da0*/  @P5 STG.E [R232.64], R243 ;  /* 0x000000f3e8005986 */ /* 0x000fe2000c101906 */
[----:B------:R-:W-:-:S03]  /*76db0*/  ISETP.LT.AND P5, PT, R211, c[0x0][0x178], !P1 ;  /* 0x00005e00d3007a0c */ /* 0x000fc60004fa1270 */
[----:B------:R3:W-:Y:S01]  /*76dc0*/  @P6 STG.E [R234.64], R245 ;  /* 0x000000f5ea006986 */ /* 0x0007e2000c101906 */
[----:B-1----:R-:W-:Y:S02]  /*76dd0*/  IADD3 R0, R3, c[0x0][0x198], RZ ;  /* 0x0000660003007a10 */ /* 0x002fe40007ffe0ff */
[----:B------:R-:W-:Y:S02]  /*76de0*/  ISETP.LT.AND P1, PT, R199, c[0x0][0x178], !P1 ;  /* 0x00005e00c7007a0c */ /* 0x000fe40004f21270 */
[----:B------:R-:W-:Y:S01]  /*76df0*/  ISETP.LT.AND P6, PT, R227, c[0x0][0x178], !P3 ;  /* 0x00005e00e3007a0c */ /* 0x000fe20005fc1270 */
[C---:B------:R-:W-:Y:S01]  /*76e00*/  IMAD.WIDE R240, R0.reuse, 0x4, R230 ;  /* 0x0000000400f07825 */ /* 0x040fe200078e02e6 */
[----:B---3--:R-:W3:Y:S03]  /*76e10*/  LDL.LU R245, [R1+0x1f88] ;  /* 0x001f880001f57983 */ /* 0x008ee60000300800 */
[----:B------:R-:W-:Y:S01]  /*76e20*/  IMAD.WIDE R234, R3, 0x4, R96 ;  /* 0x0000000403ea7825 */ /* 0x000fe200078e0260 */
[C---:B------:R-:W-:Y:S01]  /*76e30*/  IADD3 R3, R0.reuse, c[0x0][0x198], RZ ;  /* 0x0000660000037a10 */ /* 0x040fe20007ffe0ff */
[----:B------:R-:W3:Y:S02]  /*76e40*/  LDL.LU R243, [R1+0x1f68] ;  /* 0x001f680001f37983 */ /* 0x000ee40000300800 */
[----:B------:R-:W-:-:S02]  /*76e50*/  IMAD.WIDE R232, R0, 0x4, R228 ;  /* 0x0000000400e87825 */ /* 0x000fc400078e02e4 */
[----:B--2---:R1:W-:Y:S04]  /*76e60*/  @P0 STG.E [R234.64], R242 ;  /* 0x000000f2ea000986 */ /* 0x0043e8000c101906 */
[----:B----4-:R2:W-:Y:S04]  /*76e70*/  @P2 STG.E [R240.64], R246 ;  /* 0x000000f6f0002986 */ /* 0x0105e8000c101906 */
[----:B------:R4:W-:Y:S01]  /*76e80*/  @P4 STG.E [R232.64], R251 ;  /* 0x000000fbe8004986 */ /* 0x0009e2000c101906 */
[----:B-1----:R-:W-:-:S03]  /*76e90*/  IMAD.WIDE R234, R0, 0x4, R96 ;  /* 0x0000000400ea7825 */ /* 0x002fc600078e0260 */
[----:B------:R-:W3:Y:S01]  /*76ea0*/  LDL.LU R242, [R1+0x120] ;  /* 0x0001200001f27983 */ /* 0x000ee20000300800 */
[----:B--2---:R-:W-:-:S03]  /*76eb0*/  IMAD.WIDE R240, R3, 0x4, R230 ;  /* 0x0000000403f07825 */ /* 0x004fc600078e02e6 */
[----:B------:R-:W2:Y:S01]  /*76ec0*/  LDL.LU R246, [R1+0x2d4] ;  /* 0x0002d40001f67983 */ /* 0x000ea20000300800 */
[----:B----4-:R-:W-:-:S03]  /*76ed0*/  IMAD.WIDE R232, R0, 0x4, R98 ;  /* 0x0000000400e87825 */ /* 0x010fc600078e0262 */
[----:B------:R-:W4:Y:S04]  /*76ee0*/  LDL.LU R251, [R1+0x2a4] ;  /* 0x0002a40001fb7983 */ /* 0x000f280000300800 */
[----:B------:R1:W-:Y:S04]  /*76ef0*/  @P5 STG.E [R232.64], R250 ;  /* 0x000000fae8005986 */ /* 0x0003e8000c101906 */
[----:B------:R1:W-:Y:S04]  /*76f00*/  @P1 STG.E [R234.64], R248 ;  /* 0x000000f8ea001986 */ /* 0x0003e8000c101906 */
[----:B------:R1:W-:Y:S04]  /*76f10*/  @P6 STG.E [R240.64], R249 ;  /* 0x000000f9f0006986 */ /* 0x0003e8000c101906 */
[----:B-1----:R-:W2:Y:S04]  /*76f20*/  LDL.LU R250, [R1+0x284] ;  /* 0x0002840001fa7983 */ /* 0x002ea80000300800 */
[----:B------:R-:W2:Y:S04]  /*76f30*/  LDL.LU R248, [R1+0x124] ;  /* 0x0001240001f87983 */ /* 0x000ea80000300800 */
[----:B------:R-:W2:Y:S01]  /*76f40*/  LDL.LU R240, [R1+0x2a0] ;  /* 0x0002a00001f07983 */ /* 0x000ea20000300800 */
[----:B------:R-:W-:Y:S01]  /*76f50*/  ISETP.LT.AND P0, PT, R210, c[0x0][0x178], !P3 ;  /* 0x00005e00d2007a0c */ /* 0x000fe20005f01270 */
[----:B------:R-:W-:-:S02]  /*76f60*/  IMAD.WIDE R232, R3, 0x4, R228 ;  /* 0x0000000403e87825 */ /* 0x000fc400078e02e4 */
[----:B------:R-:W4:Y:S01]  /*76f70*/  LDL.LU R241, [R1+0x280] ;  /* 0x0002800001f17983 */ /* 0x000f220000300800 */
[C---:B------:R-:W-:Y:S01]  /*76f80*/  IADD3 R0, R3.reuse, c[0x0][0x198], RZ ;  /* 0x0000660003007a10 */ /* 0x040fe20007ffe0ff */
[----:B------:R-:W-:Y:S02]  /*76f90*/  IMAD.WIDE R234, R3, 0x4, R98 ;  /* 0x0000000403ea7825 */ /* 0x000fe400078e0262 */
[----:B------:R-:W4:Y:S01]  /*76fa0*/  LDL.LU R249, [R1+0x1f38] ;  /* 0x001f380001f97983 */ /* 0x000f220000300800 */
[----:B---3--:R-:W-:Y:S02]  /*76fb0*/  ISETP.GE.AND P2, PT, R245, c[0x0][0x17c], PT ;  /* 0x00005f00f5007a0c */ /* 0x008fe40003f46270 */
[----:B------:R-:W-:Y:S02]  /*76fc0*/  ISETP.GE.AND P1, PT, R243, c[0x0][0x17c], PT ;  /* 0x00005f00f3007a0c */ /* 0x000fe40003f26270 */
[----:B------:R-:W3:Y:S04]  /*76fd0*/  LDL.LU R243, [R1+0x2e0] ;  /* 0x0002e00001f37983 */ /* 0x000ee80000300800 */
[----:B------:R-:W3:Y:S04]  /*76fe0*/  LDL.LU R245, [R1+0x2b0] ;  /* 0x0002b00001f57983 */ /* 0x000ee80000300800 */
[----:B--2---:R1:W-:Y:S02]  /*76ff0*/  @P0 STG.E [R232.64], R240 ;  /* 0x000000f0e8000986 */ /* 0x0043e4000c101906 */
[----:B-1----:R-:W-:-:S02]  /*77000*/  IMAD.WIDE R232, R3, 0x4, R96 ;  /* 0x0000000403e87825 */ /* 0x002fc400078e0260 */
[----:B------:R-:W2:Y:S01]  /*77010*/  LDL.LU R3, [R1+0x1f50] ;  /* 0x001f500001037983 */ /* 0x000ea20000300800 */
[----:B------:R-:W-:Y:S02]  /*77020*/  ISETP.LT.AND P4, PT, R211, c[0x0][0x178], !P3 ;  /* 0x00005e00d3007a0c */ /* 0x000fe40005f81270 */
[----:B------:R-:W-:Y:S02]  /*77030*/  ISETP.LT.AND P3, PT, R199, c[0x0][0x178], !P3 ;  /* 0x00005e00c7007a0c */ /* 0x000fe40005f61270 */
[----:B------:R-:W-:Y:S02]  /*77040*/  ISETP.LT.AND P5, PT, R227, c[0x0][0x178], !P2 ;  /* 0x00005e00e3007a0c */ /* 0x000fe400057a1270 */
[----:B------:R-:W-:-:S07]  /*77050*/  ISETP.LT.AND P6, PT, R210, c[0x0][0x178], !P2 ;  /* 0x00005e00d2007a0c */ /* 0x000fce00057c1270 */
[----:B----4-:R1:W-:Y:S04]  /*77060*/  @P4 STG.E [R234.64], R241 ;  /* 0x000000f1ea004986 */ /* 0x0103e8000c101906 */
[----:B------:R4:W-:Y:S01]  /*77070*/  @P3 STG.E [R232.64], R242 ;  /* 0x000000f2e8003986 */ /* 0x0009e2000c101906 */
[----:B-1----:R-:W-:-:S04]  /*77080*/  IMAD.WIDE R234, R0, 0x4, R230 ;  /* 0x0000000400ea7825 */ /* 0x002fc800078e02e6 */
[C---:B------:R-:W-:Y:S01]  /*77090*/  IMAD.WIDE R240, R0.reuse, 0x4, R228 ;  /* 0x0000000400f07825 */ /* 0x040fe200078e02e4 */
[----:B------:R1:W-:Y:S04]  /*770a0*/  @P5 STG.E [R234.64], R246 ;  /* 0x000000f6ea005986 */ /* 0x0003e8000c101906 */
[----:B----4-:R-:W4:Y:S01]  /*770b0*/  LDL.LU R242, [R1+0x70] ;  /* 0x0000700001f27983 */ /* 0x010f220000300800 */
[----:B------:R-:W-:-:S03]  /*770c0*/  IMAD.WIDE R232, R0, 0x4, R98 ;  /* 0x0000000400e87825 */ /* 0x000fc600078e0262 */
[----:B------:R1:W-:Y:S04]  /*770d0*/  @P6 STG.E [R240.64], R251 ;  /* 0x000000fbf0006986 */ /* 0x0003e8000c101906 */
[----:B-1----:R-:W3:Y:S01]  /*770e0*/  LDL.LU R246, [R1+0x304] ;  /* 0x0003040001f67983 */ /* 0x002ee20000300800 */
[----:B------:R-:W-:Y:S01]  /*770f0*/  IMAD.WIDE R234, R0, 0x4, R96 ;  /* 0x0000000400ea7825 */ /* 0x000fe200078e0260 */
[----:B------:R-:W-:Y:S02]  /*77100*/  ISETP.LT.AND P4, PT, R211, c[0x0][0x178], !P2 ;  /* 0x00005e00d3007a0c */ /* 0x000fe40005781270 */
[----:B------:R-:W3:Y:S01]  /*77110*/  LDL.LU R251, [R1+0x2e4] ;  /* 0x0002e40001fb7983 */ /* 0x000ee20000300800 */
[----:B------:R-:W-:-:S10]  /*77120*/  ISETP.LT.AND P2, PT, R199, c[0x0][0x178], !P2 ;  /* 0x00005e00c7007a0c */ /* 0x000fd40005741270 */
[----:B------:R1:W-:Y:S01]  /*77130*/  @P4 STG.E [R232.64], R250 ;  /* 0x000000fae8004986 */ /* 0x0003e2000c101906 */
[----:B------:R-:W-:-:S03]  /*77140*/  ISETP.GE.AND P4, PT, R249, c[0x0][0x17c], PT ;  /* 0x00005f00f9007a0c */ /* 0x000fc60003f86270 */
[----:B------:R1:W-:Y:S01]  /*77150*/  @P2 STG.E [R234.64], R248 ;  /* 0x000000f8ea002986 */ /* 0x0003e2000c101906 */
[----:B--2---:R-:W-:Y:S02]  /*77160*/  ISETP.GE.AND P0, PT, R3, c[0x0][0x17c], PT ;  /* 0x00005f0003007a0c */ /* 0x004fe40003f06270 */
[----:B------:R-:W-:Y:S02]  /*77170*/  IADD3 R3, R0, c[0x0][0x198], RZ ;  /* 0x0000660000037a10 */ /* 0x000fe40007ffe0ff */
[----:B------:R-:W2:Y:S04]  /*77180*/  LDL.LU R0, [R1+0x300] ;  /* 0x0003000001007983 */ /* 0x000ea80000300800 */
[----:B-1----:R-:W3:Y:S04]  /*77190*/  LDL.LU R250, [R1+0x2b4] ;  /* 0x0002b40001fa7983 */ /* 0x002ee80000300800 */
[----:B------:R-:W4:Y:S04]  /*771a0*/  LDL.LU R248, [R1+0x74] ;  /* 0x0000740001f87983 */ /* 0x000f280000300800 */
[----:B------:R-:W4:Y:S01]  /*771b0*/  LDL.LU R249, [R1+0x320] ;  /* 0x0003200001f97983 */ /* 0x000f220000300800 */
[----:B------:R-:W-:-:S02]  /*771c0*/  ISETP.LT.AND P3, PT, R227, c[0x0][0x178], !P1 ;  /* 0x00005e00e3007a0c */ /* 0x000fc40004f61270 */
[----:B------:R-:W-:Y:S02]  /*771d0*/  ISETP.LT.AND P5, PT, R210, c[0x0][0x178], !P1 ;  /* 0x00005e00d2007a0c */ /* 0x000fe40004fa1270 */
[----:B------:R-:W-:Y:S01]  /*771e0*/  ISETP.LT.AND P6, PT, R211, c[0x0][0x178], !P1 ;  /* 0x00005e00d3007a0c */ /* 0x000fe20004fc1270 */
[----:B------:R-:W-:Y:S01]  /*771f0*/  IMAD.WIDE R240, R3, 0x4, R230 ;  /* 0x0000000403f07825 */ /* 0x000fe200078e02e6 */
[----:B------:R-:W-:Y:S02]  /*77200*/  ISETP.LT.AND P1, PT, R199, c[0x0][0x178], !P1 ;  /* 0x00005e00c7007a0c */ /* 0x000fe40004f21270 */
[----:B------:R-:W-:Y:S01]  /*77210*/  ISETP.LT.AND P2, PT, R227, c[0x0][0x178], !P0 ;  /* 0x00005e00e3007a0c */ /* 0x000fe20004741270 */
[----:B------:R-:W-:-:S04]  /*77220*/  IMAD.WIDE R232, R3, 0x4, R228 ;  /* 0x0000000403e87825 */ /* 0x000fc800078e02e4 */
[----:B------:R-:W-:Y:S01]  /*77230*/  IMAD.WIDE R234, R3, 0x4, R98 ;  /* 0x0000000403ea7825 */ /* 0x000fe200078e0262 */
[----:B--2---:R1:W-:Y:S01]  /*77240*/  @P3 STG.E [R240.64], R0 ;  /* 0x00000000f0003986 */ /* 0x0043e2000c101906 */
[----:B------:R-:W-:-:S03]  /*77250*/  ISETP.LT.AND P3, PT, R210, c[0x0][0x178], !P0 ;  /* 0x00005e00d2007a0c */ /* 0x000fc60004761270 */
[----:B---3--:R2:W-:Y:S01]  /*77260*/  @P5 STG.E [R232.64], R243 ;  /* 0x000000f3e8005986 */ /* 0x0085e2000c101906 */
[----:B------:R-:W-:Y:S02]  /*77270*/  ISETP.LT.AND P5, PT, R211, c[0x0][0x178], !P0 ;  /* 0x00005e00d3007a0c */ /* 0x000fe400047a1270 */
[----:B------:R-:W-:Y:S01]  /*77280*/  ISETP.LT.AND P0, PT, R199, c[0x0][0x178], !P0 ;  /* 0x00005e00c7007a0c */ /* 0x000fe20004701270 */
[----:B------:R3:W-:Y:S01]  /*77290*/  @P6 STG.E [R234.64], R245 ;  /* 0x000000f5ea006986 */ /* 0x0007e2000c101906 */
[----:B-1----:R-:W-:Y:S02]  /*772a0*/  IADD3 R0, R3, c[0x0][0x198], RZ ;  /* 0x0000660003007a10 */ /* 0x002fe40007ffe0ff */
[----:B------:R-:W-:Y:S01]  /*772b0*/  ISETP.LT.AND P6, PT, R227, c[0x0][0x178], !P4 ;  /* 0x00005e00e3007a0c */ /* 0x000fe200067c1270 */
[----:B--2---:R-:W-:Y:S01]  /*772c0*/  IMAD.WIDE R232, R3, 0x4, R96 ;  /* 0x0000000403e87825 */ /* 0x004fe200078e0260 */
[----:B------:R-:W-:-:S03]  /*772d0*/  IADD3 R3, R0, c[0x0][0x198], RZ ;  /* 0x0000660000037a10 */ /* 0x000fc60007ffe0ff */
[C---:B---3--:R-:W-:Y:S01]  /*772e0*/  IMAD.WIDE R234, R0.reuse, 0x4, R230 ;  /* 0x0000000400ea7825 */ /* 0x048fe200078e02e6 */
[----:B----4-:R1:W-:Y:S03]  /*772f0*/  @P1 STG.E [R232.64], R242 ;  /* 0x000000f2e8001986 */ /* 0x0103e6000c101906 */
[C---:B------:R-:W-:Y:S01]  /*77300*/  IMAD.WIDE R240, R0.reuse, 0x4, R228 ;  /* 0x0000000400f07825 */ /* 0x040fe200078e02e4 */
[----:B------:R2:W-:Y:S04]  /*77310*/  @P2 STG.E [R234.64], R246 ;  /* 0x000000f6ea002986 */ /* 0x0005e8000c101906 */
[----:B------:R-:W3:Y:S01]  /*77320*/  LDL.LU R245, [R1+0x1f30] ;  /* 0x001f300001f57983 */ /* 0x000ee20000300800 */
[----:B-1----:R-:W-:-:S03]  /*77330*/  IMAD.WIDE R232, R0, 0x4, R98 ;  /* 0x0000000400e87825 */ /* 0x002fc600078e0262 */
[----:B------:R1:W-:Y:S01]  /*77340*/  @P3 STG.E [R240.64], R251 ;  /* 0x000000fbf0003986 */ /* 0x0003e2000c101906 */
[----:B--2---:R-:W-:-:S03]  /*77350*/  IMAD.WIDE R234, R0, 0x4, R96 ;  /* 0x0000000400ea7825 */ /* 0x004fc600078e0260 */
[----:B------:R-:W2:Y:S04]  /*77360*/  LDL.LU R243, [R1+0x2048] ;  /* 0x0020480001f37983 */ /* 0x000ea80000300800 */
[----:B------:R-:W4:Y:S01]  /*77370*/  LDL.LU R242, [R1+0x2c0] ;  /* 0x0002c00001f27983 */ /* 0x000f220000300800 */
[----:B-1----:R-:W-:-:S03]  /*77380*/  IMAD.WIDE R240, R3, 0x4, R230 ;  /* 0x0000000403f07825 */ /* 0x002fc600078e02e6 */
[----:B------:R-:W4:Y:S04]  /*77390*/  LDL.LU R246, [R1+0x324] ;  /* 0x0003240001f67983 */ /* 0x000f280000300800 */
[----:B------:R-:W4:Y:S04]  /*773a0*/  LDL.LU R251, [R1+0x314] ;  /* 0x0003140001fb7983 */ /* 0x000f280000300800 */
[----:B------:R1:W-:Y:S04]  /*773b0*/  @P5 STG.E [R232.64], R250 ;  /* 0x000000fae8005986 */ /* 0x0003e8000c101906 */
[----:B------:R1:W-:Y:S04]  /*773c0*/  @P0 STG.E [R234.64], R248 ;  /* 0x000000f8ea000986 */ /* 0x0003e8000c101906 */
[----:B------:R1:W-:Y:S04]  /*773d0*/  @P6 STG.E [R240.64], R249 ;  /* 0x000000f9f0006986 */ /* 0x0003e8000c101906 */
[----:B-1----:R-:W4:Y:S04]  /*773e0*/  LDL.LU R250, [R1+0x2f4] ;  /* 0x0002f40001fa7983 */ /* 0x002f280000300800 */
[----:B------:R-:W4:Y:S04]  /*773f0*/  LDL.LU R248, [R1+0x2c4] ;  /* 0x0002c40001f87983 */ /* 0x000f280000300800 */
[----:B------:R-:W4:Y:S04]  /*77400*/  LDL.LU R240, [R1+0x310] ;  /* 0x0003100001f07983 */ /* 0x000f280000300800 */
[----:B------:R-:W4:Y:S01]  /*77410*/  LDL.LU R241, [R1+0x2f0] ;  /* 0x0002f00001f17983 */ /* 0x000f220000300800 */
[----:B------:R-:W-:-:S02]  /*77420*/  ISETP.LT.AND P1, PT, R210, c[0x0][0x178], !P4 ;  /* 0x00005e00d2007a0c */ /* 0x000fc40006721270 */
[----:B------:R-:W-:Y:S01]  /*77430*/  ISETP.LT.AND P3, PT, R211, c[0x0][0x178], !P4 ;  /* 0x00005e00d3007a0c */ /* 0x000fe20006761270 */
[C---:B------:R-:W-:Y:S01]  /*77440*/  IMAD.WIDE R234, R3.reuse, 0x4, R228 ;  /* 0x0000000403ea7825 */ /* 0x040fe200078e02e4 */
[----:B------:R-:W4:Y:S03]  /*77450*/  LDL.LU R249, [R1+0x1fd8] ;  /* 0x001fd80001f97983 */ /* 0x000f260000300800 */
[C---:B------:R-:W-:Y:S01]  /*77460*/  IMAD.WIDE R232, R3.reuse, 0x4, R98 ;  /* 0x0000000403e87825 */ /* 0x040fe200078e0262 */
[----:B------:R-:W-:Y:S02]  /*77470*/  IADD3 R0, R3, c[0x0][0x198], RZ ;  /* 0x0000660003007a10 */ /* 0x000fe40007ffe0ff */
[----:B---3--:R-:W-:Y:S02]  /*77480*/  ISETP.GE.AND P2, PT, R245, c[0x0][0x17c], PT ;  /* 0x00005f00f5007a0c */ /* 0x008fe40003f46270 */
[----:B--2---:R-:W-:-:S02]  /*77490*/  ISETP.GE.AND P0, PT, R243, c[0x0][0x17c], PT ;  /* 0x00005f00f3007a0c */ /* 0x004fc40003f06270 */
[----:B------:R-:W2:Y:S04]  /*774a0*/  LDL.LU R243, [R1+0x238] ;  /* 0x0002380001f37983 */ /* 0x000ea80000300800 */
[----:B------:R-:W3:Y:S04]  /*774b0*/  LDL.LU R245, [R1+0x148] ;  /* 0x0001480001f57983 */ /* 0x000ee80000300800 */
[----:B----4-:R-:W-:Y:S04]  /*774c0*/  @P1 STG.E [R234.64], R240 ;  /* 0x000000f0ea001986 */ /* 0x010fe8000c101906 */
[----:B------:R1:W-:Y:S02]  /*774d0*/  @P3 STG.E [R232.64], R241 ;  /* 0x000000f1e8003986 */ /* 0x0003e4000c101906 */
[----:B-1----:R-:W-:-:S02]  /*774e0*/  IMAD.WIDE R232, R3, 0x4, R96 ;  /* 0x0000000403e87825 */ /* 0x002fc400078e0260 */
[----:B------:R-:W4:Y:S01]  /*774f0*/  LDL.LU R3, [R1+0x2010] ;  /* 0x0020100001037983 */ /* 0x000f220000300800 */
[----:B------:R-:W-:Y:S02]  /*77500*/  ISETP.LT.AND P4, PT, R199, c[0x0][0x178], !P4 ;  /* 0x00005e00c7007a0c */ /* 0x000fe40006781270 */
[----:B------:R-:W-:Y:S02]  /*77510*/  ISETP.LT.AND P5, PT, R227, c[0x0][0x178], !P2 ;  /* 0x00005e00e3007a0c */ /* 0x000fe400057a1270 */
[----:B------:R-:W-:Y:S01]  /*77520*/  ISETP.LT.AND P6, PT, R210, c[0x0][0x178], !P2 ;  /* 0x00005e00d2007a0c */ /* 0x000fe200057c1270 */
[----:B------:R-:W-:-:S04]  /*77530*/  IMAD.WIDE R234, R0, 0x4, R230 ;  /* 0x0000000400ea7825 */ /* 0x000fc800078e02e6 */
[----:B------:R-:W-:-:S04]  /*77540*/  IMAD.WIDE R240, R0, 0x4, R228 ;  /* 0x0000000400f07825 */ /* 0x000fc800078e02e4 */
[----:B------:R1:W-:Y:S04]  /*77550*/  @P4 STG.E [R232.64], R242 ;  /* 0x000000f2e8004986 */ /* 0x0003e8000c101906 */
[----:B------:R1:W-:Y:S04]  /*77560*/  @P5 STG.E [R234.64], R246 ;  /* 0x000000f6ea005986 */ /* 0x0003e8000c101906 */
[----:B------:R1:W-:Y:S04]  /*77570*/  @P6 STG.E [R240.64], R251 ;  /* 0x000000fbf0006986 */ /* 0x0003e8000c101906 */
[----:B-1----:R-:W2:Y:S01]  /*77580*/  LDL.LU R242, [R1+0x118] ;  /* 0x0001180001f27983 */ /* 0x002ea20000300800 */
[----:B------:R-:W-:-:S03]  /*77590*/  IMAD.WIDE R232, R0, 0x4, R96 ;  /* 0x0000000400e87825 */ /* 0x000fc600078e0260 */
[----:B------:R-:W2:Y:S01]  /*775a0*/  LDL.LU R246, [R1+0x29c] ;  /* 0x00029c0001f67983 */ /* 0x000ea20000300800 */
[----:B------:R-:W-:-:S03]  /*775b0*/  IMAD.WIDE R234, R0, 0x4, R98 ;  /* 0x0000000400ea7825 */ /* 0x000fc600078e0262 */
[----:B------:R-:W2:Y:S01]  /*775c0*/  LDL.LU R251, [R1+0x23c] ;  /* 0x00023c0001fb7983 */ /* 0x000ea20000300800 */
[----:B------:R-:W-:Y:S02]  /*775d0*/  ISETP.LT.AND P3, PT, R211, c[0x0][0x178], !P2 ;  /* 0x00005e00d3007a0c */ /* 0x000fe40005761270 */
[----:B------:R-:W-:-:S11]  /*775e0*/  ISETP.LT.AND P2, PT, R199, c[0x0][0x178], !P2 ;  /* 0x00005e00c7007a0c */ /* 0x000fd60005741270 */
[----:B------:R-:W-:Y:S01]  /*775f0*/  @P3 STG.E [R234.64], R250 ;  /* 0x000000faea003986 */ /* 0x000fe2000c101906 */
[----:B------:R-:W-:-:S03]  /*77600*/  ISETP.GE.AND P3, PT, R249, c[0x0][0x17c], PT ;  /* 0x00005f00f9007a0c */ /* 0x000fc60003f66270 */
[----:B------:R1:W-:Y:S01]  /*77610*/  @P2 STG.E [R232.64], R248 ;  /* 0x000000f8e8002986 */ /* 0x0003e2000c101906 */
[----:B----4-:R-:W-:Y:S02]  /*77620*/  ISETP.GE.AND P1, PT, R3, c[0x0][0x17c], PT ;  /* 0x00005f0003007a0c */ /* 0x010fe40003f26270 */
[----:B------:R-:W-:Y:S02]  /*77630*/  IADD3 R3, R0, c[0x0][0x198], RZ ;  /* 0x0000660000037a10 */ /* 0x000fe40007ffe0ff */
[----:B------:R-:W4:Y:S04]  /*77640*/  LDL.LU R0, [R1+0x298] ;  /* 0x0002980001007983 */ /* 0x000f280000300800 */
[----:B------:R-:W2:Y:S04]  /*77650*/  LDL.LU R249, [R1+0x14c] ;  /* 0x00014c0001f97983 */ /* 0x000ea80000300800 */
[----:B-1----:R-:W3:Y:S04]  /*77660*/  LDL.LU R248, [R1+0x11c] ;  /* 0x00011c0001f87983 */ /* 0x002ee80000300800 */
[----:B------:R-:W3:Y:S01]  /*77670*/  LDL.LU R250, [R1+0x2d8] ;  /* 0x0002d80001fa7983 */ /* 0x000ee20000300800 */
        /* <DEDUP_REMOVED lines=8> */
[----:B----4-:R1:W-:Y:S01]  /*77700*/  @P4 STG.E [R240.64], R0 ;  /* 0x00000000f0004986 */ /* 0x0103e2000c101906 */
[----:B------:R-:W-:-:S03]  /*77710*/  ISETP.LT.AND P4, PT, R210, c[0x0][0x178], !P1 ;  /* 0x00005e00d2007a0c */ /* 0x000fc60004f81270 */
[----:B--2---:R2:W-:Y:S01]  /*77720*/  @P5 STG.E [R232.64], R243 ;  /* 0x000000f3e8005986 */ /* 0x0045e2000c101906 */
[----:B------:R-:W-:Y:S02]  /*77730*/  ISETP.LT.AND P5, PT, R211, c[0x0][0x178], !P1 ;  /* 0x00005e00d3007a0c */ /* 0x000fe40004fa1270 */
[----:B------:R-:W-:Y:S01]  /*77740*/  ISETP.LT.AND P1, PT, R199, c[0x0][0x178], !P1 ;  /* 0x00005e00c7007a0c */ /* 0x000fe20004f21270 */
[----:B---3--:R3:W-:Y:S01]  /*77750*/  @P6 STG.E [R234.64], R245 ;  /* 0x000000f5ea006986 */ /* 0x0087e2000c101906 */
[----:B-1----:R-:W-:Y:S02]  /*77760*/  IADD3 R0, R3, c[0x0][0x198], RZ ;  /* 0x0000660003007a10 */ /* 0x002fe40007ffe0ff */
[----:B------:R-:W-:Y:S01]  /*77770*/  ISETP.LT.AND P6, PT, R227, c[0x0][0x178], !P3 ;  /* 0x00005e00e3007a0c */ /* 0x000fe20005fc1270 */
[----:B--2---:R-:W-:Y:S01]  /*77780*/  IMAD.WIDE R232, R3, 0x4, R96 ;  /* 0x0000000403e87825 */ /* 0x004fe200078e0260 */
[----:B------:R-:W-:-:S03]  /*77790*/  IADD3 R3, R0, c[0x0][0x198], RZ ;  /* 0x0000660000037a10 */ /* 0x000fc60007ffe0ff */
[C---:B---3--:R-:W-:Y:S01]  /*777a0*/  IMAD.WIDE R234, R0.reuse, 0x4, R230 ;  /* 0x0000000400ea7825 */ /* 0x048fe200078e02e6 */
[----:B------:R1:W-:Y:S03]  /*777b0*/  @P0 STG.E [R232.64], R242 ;  /* 0x000000f2e8000986 */ /* 0x0003e6000c101906 */
        /* <DEDUP_REMOVED lines=25> */
[----:B------:R-:W3:Y:S01]  /*77950*/  LDL.LU R245, [R1+0x1f4c] ;  /* 0x001f4c0001f57983 */ /* 0x000ee20000300800 */
[----:B--2---:R-:W-:-:S03]  /*77960*/  ISETP.GE.AND P1, PT, R243, c[0x0][0x17c], PT ;  /* 0x00005f00f3007a0c */ /* 0x004fc60003f26270 */
[----:B------:R-:W2:Y:S04]  /*77970*/  LDL.LU R243, [R1+0x2b8] ;  /* 0x0002b80001f37983 */ /* 0x000ea80000300800 */
[----:B----4-:R-:W-:Y:S04]  /*77980*/  @P0 STG.E [R234.64], R240 ;  /* 0x000000f0ea000986 */ /* 0x010fe8000c101906 */
[----:B------:R1:W-:Y:S02]  /*77990*/  @P4 STG.E [R232.64], R241 ;  /* 0x000000f1e8004986 */ /* 0x0003e4000c101906 */
[----:B-1----:R-:W-:-:S02]  /*779a0*/  IMAD.WIDE R232, R3, 0x4, R96 ;  /* 0x0000000403e87825 */ /* 0x002fc400078e0260 */
[----:B------:R-:W4:Y:S01]  /*779b0*/  LDL.LU R3, [R1+0x308] ;  /* 0x0003080001037983 */ /* 0x000f220000300800 */
[----:B------:R-:W-:Y:S02]  /*779c0*/  ISETP.LT.AND P3, PT, R199, c[0x0][0x178], !P3 ;  /* 0x00005e00c7007a0c */ /* 0x000fe40005f61270 */
[----:B------:R-:W-:Y:S02]  /*779d0*/  ISETP.LT.AND P5, PT, R227, c[0x0][0x178], !P2 ;  /* 0x00005e00e3007a0c */ /* 0x000fe400057a1270 */
[----:B------:R-:W-:Y:S02]  /*779e0*/  ISETP.LT.AND P6, PT, R210, c[0x0][0x178], !P2 ;  /* 0x00005e00d2007a0c */ /* 0x000fe400057c1270 */
[----:B------:R-:W-:Y:S01]  /*779f0*/  ISETP.LT.AND P4, PT, R211, c[0x0][0x178], !P2 ;  /* 0x00005e00d3007a0c */ /* 0x000fe20005781270 */
[----:B------:R-:W-:Y:S01]  /*77a00*/  IMAD.WIDE R234, R0, 0x4, R230 ;  /* 0x0000000400ea7825 */ /* 0x000fe200078e02e6 */
[----:B------:R-:W-:-:S03]  /*77a10*/  ISETP.LT.AND P2, PT, R199, c[0x0][0x178], !P2 ;  /* 0x00005e00c7007a0c */ /* 0x000fc60005741270 */
[----:B------:R-:W-:Y:S02]  /*77a20*/  IMAD.WIDE R240, R0, 0x4, R228 ;  /* 0x0000000400f07825 */ /* 0x000fe400078e02e4 */
[----:B------:R1:W-:Y:S01]  /*77a30*/  @P3 STG.E [R232.64], R242 ;  /* 0x000000f2e8003986 */ /* 0x0003e2000c101906 */
[----:B------:R-:W-:-:S03]  /*77a40*/  ISETP.LT.AND P3, PT, R227, c[0x0][0x178], !P1 ;  /* 0x00005e00e3007a0c */ /* 0x000fc60004f61270 */
[----:B------:R1:W-:Y:S01]  /*77a50*/  @P5 STG.E [R234.64], R246 ;  /* 0x000000f6ea005986 */ /* 0x0003e2000c101906 */
[----:B------:R-:W-:-:S03]  /*77a60*/  ISETP.GE.AND P0, PT, R250, c[0x0][0x17c], PT ;  /* 0x00005f00fa007a0c */ /* 0x000fc60003f06270 */
[----:B------:R-:W-:Y:S01]  /*77a70*/  @P6 STG.E [R240.64], R251 ;  /* 0x000000fbf0006986 */ /* 0x000fe2000c101906 */
[----:B-1----:R-:W-:-:S03]  /*77a80*/  IMAD.WIDE R232, R0, 0x4, R98 ;  /* 0x0000000400e87825 */ /* 0x002fc600078e0262 */
[----:B------:R-:W2:Y:S01]  /*77a90*/  LDL.LU R250, [R1+0x2148] ;  /* 0x0021480001fa7983 */ /* 0x000ea20000300800 */
[C---:B------:R-:W-:Y:S01]  /*77aa0*/  IMAD.WIDE R234, R0.reuse, 0x4, R96 ;  /* 0x0000000400ea7825 */ /* 0x040fe200078e0260 */
[----:B------:R-:W-:Y:S02]  /*77ab0*/  IADD3 R0, R0, c[0x0][0x198], RZ ;  /* 0x0000660000007a10 */ /* 0x000fe40007ffe0ff */
[----:B------:R1:W-:Y:S04]  /*77ac0*/  @P4 STG.E [R232.64], R249 ;  /* 0x000000f9e8004986 */ /* 0x0003e8000c101906 */
[----:B------:R-:W2:Y:S04]  /*77ad0*/  LDL.LU R242, [R1+0x78] ;  /* 0x0000780001f27983 */ /* 0x000ea80000300800 */
[----:B------:R-:W2:Y:S01]  /*77ae0*/  LDL.LU R246, [R1+0x30c] ;  /* 0x00030c0001f67983 */ /* 0x000ea20000300800 */
[----:B-1----:R-:W-:-:S03]  /*77af0*/  IMAD.WIDE R232, R0, 0x4, R230 ;  /* 0x0000000400e87825 */ /* 0x002fc600078e02e6 */
[----:B------:R-:W2:Y:S04]  /*77b00*/  LDL.LU R251, [R1+0x2ec] ;  /* 0x0002ec0001fb7983 */ /* 0x000ea80000300800 */
[----:B------:R1:W-:Y:S01]  /*77b10*/  @P2 STG.E [R234.64], R248 ;  /* 0x000000f8ea002986 */ /* 0x0003e2000c101906 */
[----:B---3--:R-:W-:-:S03]  /*77b20*/  ISETP.GE.AND P4, PT, R245, c[0x0][0x17c], PT ;  /* 0x00005f00f5007a0c */ /* 0x008fc60003f86270 */
[----:B------:R-:W2:Y:S04]  /*77b30*/  LDL.LU R245, [R1+0x2bc] ;  /* 0x0002bc0001f57983 */ /* 0x000ea80000300800 */
[----:B------:R-:W2:Y:S04]  /*77b40*/  LDL.LU R249, [R1+0x7c] ;  /* 0x00007c0001f97983 */ /* 0x000ea80000300800 */
[----:B-1----:R-:W2:Y:S04]  /*77b50*/  LDL.LU R248, [R1+0x328] ;  /* 0x0003280001f87983 */ /* 0x002ea80000300800 */
[----:B----4-:R1:W-:Y:S04]  /*77b60*/  @P3 STG.E [R232.64], R3 ;  /* 0x00000003e8003986 */ /* 0x0103e8000c101906 */
[----:B-1----:R-:W4:Y:S01]  /*77b70*/  LDL.LU R233, [R1+0x2e8] ;  /* 0x0002e80001e97983 */ /* 0x002f220000300800 */
[----:B------:R-:W-:-:S02]  /*77b80*/  ISETP.LT.AND P5, PT, R210, c[0x0][0x178], !P1 ;  /* 0x00005e00d2007a0c */ /* 0x000fc40004fa1270 */
[----:B------:R-:W-:Y:S01]  /*77b90*/  ISETP.LT.AND P6, PT, R211, c[0x0][0x178], !P1 ;  /* 0x00005e00d3007a0c */ /* 0x000fe20004fc1270 */
[C---:B------:R-:W-:Y:S01]  /*77ba0*/  IMAD.WIDE R234, R0.reuse, 0x4, R228 ;  /* 0x0000000400ea7825 */ /* 0x040fe200078e02e4 */
[----:B------:R-:W-:Y:S02]  /*77bb0*/  ISETP.LT.AND P1, PT, R199, c[0x0][0x178], !P1 ;  /* 0x00005e00c7007a0c */ /* 0x000fe40004f21270 */
[----:B------:R-:W-:Y:S01]  /*77bc0*/  ISETP.LT.AND P2, PT, R227, c[0x0][0x178], !P0 ;  /* 0x00005e00e3007a0c */ /* 0x000fe20004741270 */
[----:B------:R-:W-:Y:S01]  /*77bd0*/  IMAD.WIDE R240, R0, 0x4, R98 ;  /* 0x0000000400f07825 */ /* 0x000fe200078e0262 */
[----:B------:R-:W-:Y:S02]  /*77be0*/  ISETP.LT.AND P3, PT, R210, c[0x0][0x178], !P0 ;  /* 0x00005e00d2007a0c */ /* 0x000fe40004761270 */
[----:B------:R-:W-:-:S03]  /*77bf0*/  IADD3 R3, R0, c[0x0][0x198], RZ ;  /* 0x0000660000037a10 */ /* 0x000fc60007ffe0ff */
[----:B----4-:R1:W-:Y:S01]  /*77c00*/  @P5 STG.E [R234.64], R233 ;  /* 0x000000e9ea005986 */ /* 0x0103e2000c101906 */
[----:B------:R-:W-:Y:S02]  /*77c10*/  ISETP.LT.AND P5, PT, R211, c[0x0][0x178], !P0 ;  /* 0x00005e00d3007a0c */ /* 0x000fe400047a1270 */
[----:B------:R-:W-:Y:S01]  /*77c20*/  ISETP.LT.AND P0, PT, R199, c[0x0][0x178], !P0 ;  /* 0x00005e00c7007a0c */ /* 0x000fe20004701270 */
[----:B--2---:R2:W-:Y:S01]  /*77c30*/  @P6 STG.E [R240.64], R243 ;  /* 0x000000f3f0006986 */ /* 0x0045e2000c101906 */
[----:B------:R-:W-:Y:S01]  /*77c40*/  ISETP.LT.AND P6, PT, R227, c[0x0][0x178], !P4 ;  /* 0x00005e00e3007a0c */ /* 0x000fe200067c1270 */
[----:B-1----:R-:W-:Y:S01]  /*77c50*/  IMAD.WIDE R232, R0, 0x4, R96 ;  /* 0x0000000400e87825 */ /* 0x002fe200078e0260 */
[----:B------:R-:W-:-:S03]  /*77c60*/  IADD3 R0, R3, c[0x0][0x198], RZ ;  /* 0x0000660003007a10 */ /* 0x000fc60007ffe0ff */
[C---:B------:R-:W-:Y:S01]  /*77c70*/  IMAD.WIDE R234, R3.reuse, 0x4, R230 ;  /* 0x0000000403ea7825 */ /* 0x040fe200078e02e6 */
[----:B------:R1:W-:Y:S03]  /*77c80*/  @P1 STG.E [R232.64], R242 ;  /* 0x000000f2e8001986 */ /* 0x0003e6000c101906 */
[C---:B--2---:R-:W-:Y:S01]  /*77c90*/  IMAD.WIDE R240, R3.reuse, 0x4, R228 ;  /* 0x0000000403f07825 */ /* 0x044fe200078e02e4 */
[----:B------:R2:W-:Y:S04]  /*77ca0*/  @P2 STG.E [R234.64], R246 ;  /* 0x000000f6ea002986 */ /* 0x0005e8000c101906 */
[----:B------:R4:W-:Y:S01]  /*77cb0*/  @P3 STG.E [R240.64], R251 ;  /* 0x000000fbf0003986 */ /* 0x0009e2000c101906 */
[----:B-1----:R-:W-:-:S03]  /*77cc0*/  IMAD.WIDE R232, R3, 0x4, R98 ;  /* 0x0000000403e87825 */ /* 0x002fc600078e0262 */
[----:B------:R-:W3:Y:S01]  /*77cd0*/  LDL.LU R243, [R1+0x2060] ;  /* 0x0020600001f37983 */ /* 0x000ee20000300800 */
[----:B--2---:R-:W-:-:S03]  /*77ce0*/  IMAD.WIDE R234, R3, 0x4, R96 ;  /* 0x0000000403ea7825 */ /* 0x004fc600078e0260 */
[----:B------:R-:W2:Y:S01]  /*77cf0*/  LDL.LU R242, [R1+0x2c8] ;  /* 0x0002c80001f27983 */ /* 0x000ea20000300800 */
[----:B----4-:R-:W-:-:S03]  /*77d00*/  IMAD.WIDE R240, R0, 0x4, R230 ;  /* 0x0000000400f07825 */ /* 0x010fc600078e02e6 */
[----:B------:R-:W4:Y:S04]  /*77d10*/  LDL.LU R246, [R1+0x32c] ;  /* 0x00032c0001f67983 */ /* 0x000f280000300800 */
[----:B------:R-:W2:Y:S04]  /*77d20*/  LDL.LU R251, [R1+0x31c] ;  /* 0x00031c0001fb7983 */ /* 0x000ea80000300800 */
[----:B------:R-:W2:Y:S04]  /*77d30*/  LDL.LU R3, [R1+0x1f3c] ;  /* 0x001f3c0001037983 */ /* 0x000ea80000300800 */
[----:B------:R1:W-:Y:S04]  /*77d40*/  @P5 STG.E [R232.64], R245 ;  /* 0x000000f5e8005986 */ /* 0x0003e8000c101906 */
[----:B------:R1:W-:Y:S04]  /*77d50*/  @P0 STG.E [R234.64], R249 ;  /* 0x000000f9ea000986 */ /* 0x0003e8000c101906 */
[----:B------:R1:W-:Y:S04]  /*77d60*/  @P6 STG.E [R240.64], R248 ;  /* 0x000000f8f0006986 */ /* 0x0003e8000c101906 */
[----:B-1----:R-:W4:Y:S04]  /*77d70*/  LDL.LU R245, [R1+0x2fc] ;  /* 0x0002fc0001f57983 */ /* 0x002f280000300800 */
[----:B------:R-:W4:Y:S04]  /*77d80*/  LDL.LU R249, [R1+0x2cc] ;  /* 0x0002cc0001f97983 */ /* 0x000f280000300800 */
[----:B------:R-:W4:Y:S01]  /*77d90*/  LDL.LU R240, [R1+0x318] ;  /* 0x0003180001f07983 */ /* 0x000f220000300800 */
[----:B------:R-:W-:-:S03]  /*77da0*/  ISETP.LT.AND P1, PT, R210, c[0x0][0x178], !P4 ;  /* 0x00005e00d2007a0c */ /* 0x000fc60006721270 */
[----:B------:R-:W4:Y:S01]  /*77db0*/  LDL.LU R241, [R1+0x2f8] ;  /* 0x0002f80001f17983 */ /* 0x000f220000300800 */
[----:B------:R-:W-:-:S03]  /*77dc0*/  IMAD.WIDE R232, R0, 0x4, R228 ;  /* 0x0000000400e87825 */ /* 0x000fc600078e02e4 */
[----:B------:R-:W4:Y:S01]  /*77dd0*/  LDL.LU R248, [R1+0x2030] ;  /* 0x0020300001f87983 */ /* 0x000f220000300800 */
[C---:B------:R-:W-:Y:S01]  /*77de0*/  IMAD.WIDE R234, R0.reuse, 0x4, R98 ;  /* 0x0000000400ea7825 */ /* 0x040fe200078e0262 */
[----:B---3--:R-:W-:Y:S02]  /*77df0*/  ISETP.GE.AND P0, PT, R243, c[0x0][0x17c], PT ;  /* 0x00005f00f3007a0c */ /* 0x008fe40003f06270 */
[----:B------:R-:W3:Y:S01]  /*77e00*/  LDL.LU R243, [R1+0x200c] ;  /* 0x00200c0001f37983 */ /* 0x000ee20000300800 */
[----:B--2---:R-:W-:Y:S02]  /*77e10*/  ISETP.GE.AND P2, PT, R3, c[0x0][0x17c], PT ;  /* 0x00005f0003007a0c */ /* 0x004fe40003f46270 */
[C---:B------:R-:W-:Y:S01]  /*77e20*/  IADD3 R3, R0.reuse, c[0x0][0x198], RZ ;  /* 0x0000660000037a10 */ /* 0x040fe20007ffe0ff */
[----:B----4-:R1:W-:Y:S02]  /*77e30*/  @P1 STG.E [R232.64], R240 ;  /* 0x000000f0e8001986 */ /* 0x0103e4000c101906 */
[----:B-1----:R-:W-:-:S02]  /*77e40*/  IMAD.WIDE R232, R0, 0x4, R96 ;  /* 0x0000000400e87825 */ /* 0x002fc400078e0260 */
[----:B------:R-:W2:Y:S01]  /*77e50*/  LDL.LU R0, [R1+0x340] ;  /* 0x0003400001007983 */ /* 0x000ea20000300800 */
[----:B------:R-:W-:Y:S02]  /*77e60*/  ISETP.LT.AND P3, PT, R211, c[0x0][0x178], !P4 ;  /* 0x00005e00d3007a0c */ /* 0x000fe40006761270 */
[----:B------:R-:W-:Y:S02]  /*77e70*/  ISETP.LT.AND P4, PT, R199, c[0x0][0x178], !P4 ;  /* 0x00005e00c7007a0c */ /* 0x000fe40006781270 */
[----:B------:R-:W-:Y:S02]  /*77e80*/  ISETP.LT.AND P5, PT, R227, c[0x0][0x178], !P2 ;  /* 0x00005e00e3007a0c */ /* 0x000fe400057a1270 */
[----:B------:R-:W-:-:S07]  /*77e90*/  ISETP.LT.AND P6, PT, R210, c[0x0][0x178], !P2 ;  /* 0x00005e00d2007a0c */ /* 0x000fce00057c1270 */
[----:B------:R1:W-:Y:S01]  /*77ea0*/  @P3 STG.E [R234.64], R241 ;  /* 0x000000f1ea003986 */ /* 0x0003e2000c101906 */
[----:B------:R-:W-:Y:S02]  /*77eb0*/  ISETP.LT.AND P3, PT, R211, c[0x0][0x178], !P2 ;  /* 0x00005e00d3007a0c */ /* 0x000fe40005761270 */
[----:B------:R-:W-:Y:S01]  /*77ec0*/  ISETP.LT.AND P2, PT, R199, c[0x0][0x178], !P2 ;  /* 0x00005e00c7007a0c */ /* 0x000fe20005741270 */
[----:B------:R4:W-:Y:S01]  /*77ed0*/  @P4 STG.E [R232.64], R242 ;  /* 0x000000f2e8004986 */ /* 0x0009e2000c101906 */
[----:B------:R-:W-:Y:S01]  /*77ee0*/  ISETP.LT.AND P4, PT, R227, c[0x0][0x178], !P0 ;  /* 0x00005e00e3007a0c */ /* 0x000fe20004781270 */
[----:B-1----:R-:W-:-:S04]  /*77ef0*/  IMAD.WIDE R234, R3, 0x4, R230 ;  /* 0x0000000403ea7825 */ /* 0x002fc800078e02e6 */
[C---:B------:R-:W-:Y:S01]  /*77f00*/  IMAD.WIDE R240, R3.reuse, 0x4, R228 ;  /* 0x0000000403f07825 */ /* 0x040fe200078e02e4 */
[----:B------:R1:W-:Y:S03]  /*77f10*/  @P5 STG.E [R234.64], R246 ;  /* 0x000000f6ea005986 */ /* 0x0003e6000c101906 */
[C---:B----4-:R-:W-:Y:S01]  /*77f20*/  IMAD.WIDE R232, R3.reuse, 0x4, R98 ;  /* 0x0000000403e87825 */ /* 0x050fe200078e0262 */
[----:B------:R-:W-:Y:S01]  /*77f30*/  ISETP.GE.AND P1, PT, R248, c[0x0][0x17c], PT ;  /* 0x00005f00f8007a0c */ /* 0x000fe20003f26270 */
[----:B------:R4:W-:Y:S04]  /*77f40*/  @P6 STG.E [R240.64], R251 ;  /* 0x000000fbf0006986 */ /* 0x0009e8000c101906 */
[----:B------:R-:W2:Y:S01]  /*77f50*/  LDL.LU R248, [R1+0x2144] ;  /* 0x0021440001f87983 */ /* 0x000ea20000300800 */
[C---:B-1----:R-:W-:Y:S01]  /*77f60*/  IMAD.WIDE R234, R3.reuse, 0x4, R96 ;  /* 0x0000000403ea7825 */ /* 0x042fe200078e0260 */
[----:B------:R-:W-:-:S02]  /*77f70*/  IADD3 R3, R3, c[0x0][0x198], RZ ;  /* 0x0000660003037a10 */ /* 0x000fc40007ffe0ff */
[----:B------:R-:W2:Y:S03]  /*77f80*/  LDL.LU R242, [R1+0xf0] ;  /* 0x0000f00001f27983 */ /* 0x000ea60000300800 */
[----:B----4-:R-:W-:Y:S01]  /*77f90*/  IMAD.WIDE R240, R3, 0x4, R230 ;  /* 0x0000000403f07825 */ /* 0x010fe200078e02e6 */
[----:B------:R-:W4:Y:S04]  /*77fa0*/  LDL.LU R246, [R1+0x344] ;  /* 0x0003440001f67983 */ /* 0x000f280000300800 */
[----:B------:R1:W-:Y:S04]  /*77fb0*/  @P3 STG.E [R232.64], R245 ;  /* 0x000000f5e8003986 */ /* 0x0003e8000c101906 */
[----:B------:R-:W4:Y:S04]  /*77fc0*/  LDL.LU R251, [R1+0x224] ;  /* 0x0002240001fb7983 */ /* 0x000f280000300800 */
[----:B------:R1:W-:Y:S01]  /*77fd0*/  @P2 STG.E [R234.64], R249 ;  /* 0x000000f9ea002986 */ /* 0x0003e2000c101906 */
[----:B---3--:R-:W-:-:S03]  /*77fe0*/  ISETP.GE.AND P3, PT, R243, c[0x0][0x17c], PT ;  /* 0x00005f00f3007a0c */ /* 0x008fc60003f66270 */
[----:B------:R-:W3:Y:S04]  /*77ff0*/  LDL.LU R243, [R1+0x214] ;  /* 0x0002140001f37983 */ /* 0x000ee80000300800 */
[----:B-1----:R-:W3:Y:S04]  /*78000*/  LDL.LU R245, [R1+0xf4] ;  /* 0x0000f40001f57983 */ /* 0x002ee80000300800 */
[----:B------:R-:W3:Y:S04]  /*78010*/  LDL.LU R249, [R1+0x380] ;  /* 0x0003800001f97983 */ /* 0x000ee80000300800 */
[----:B--2---:R1:W-:Y:S04]  /*78020*/  @P4 STG.E [R240.64], R0 ;  /* 0x00000000f0004986 */ /* 0x0043e8000c101906 */
[----:B-1----:R-:W2:Y:S04]  /*78030*/  LDL.LU R240, [R1+0x220] ;  /* 0x0002200001f07983 */ /* 0x002ea80000300800 */
[----:B------:R-:W3:Y:S01]  /*78040*/  LDL.LU R241, [R1+0x210] ;  /* 0x0002100001f17983 */ /* 0x000ee20000300800 */
[----:B------:R-:W-:-:S02]  /*78050*/  ISETP.LT.AND P5, PT, R210, c[0x0][0x178], !P0 ;  /* 0x00005e00d2007a0c */ /* 0x000fc400047a1270 */
[----:B------:R-:W-:Y:S01]  /*78060*/  ISETP.LT.AND P6, PT, R211, c[0x0][0x178], !P0 ;  /* 0x00005e00d3007a0c */ /* 0x000fe200047c1270 */
[----:B------:R-:W-:Y:S01]  /*78070*/  IMAD.WIDE R232, R3, 0x4, R228 ;  /* 0x0000000403e87825 */ /* 0x000fe200078e02e4 */
[----:B------:R-:W-:Y:S02]  /*78080*/  ISETP.LT.AND P0, PT, R199, c[0x0][0x178], !P0 ;  /* 0x00005e00c7007a0c */ /* 0x000fe40004701270 */
[----:B------:R-:W-:Y:S01]  /*78090*/  ISETP.LT.AND P2, PT, R227, c[0x0][0x178], !P1 ;  /* 0x00005e00e3007a0c */ /* 0x000fe20004f41270 */
[C---:B------:R-:W-:Y:S01]  /*780a0*/  IMAD.WIDE R234, R3.reuse, 0x4, R98 ;  /* 0x0000000403ea7825 */ /* 0x040fe200078e0262 */
[----:B------:R-:W-:Y:S02]  /*780b0*/  ISETP.LT.AND P4, PT, R210, c[0x0][0x178], !P1 ;  /* 0x00005e00d2007a0c */ /* 0x000fe40004f81270 */
[----:B------:R-:W-:-:S03]  /*780c0*/  IADD3 R0, R3, c[0x0][0x198], RZ ;  /* 0x0000660003007a10 */ /* 0x000fc60007ffe0ff */
[----:B--2---:R1:W-:Y:S01]  /*780d0*/  @P5 STG.E [R232.64], R240 ;  /* 0x000000f0e8005986 */ /* 0x0043e2000c101906 */
[----:B------:R-:W-:-:S03]  /*780e0*/  ISETP.LT.AND P5, PT, R211, c[0x0][0x178], !P1 ;  /* 0x00005e00d3007a0c */ /* 0x000fc60004fa1270 */
[----:B---3--:R2:W-:Y:S01]  /*780f0*/  @P6 STG.E [R234.64], R241 ;  /* 0x000000f1ea006986 */ /* 0x0085e2000c101906 */
[----:B------:R-:W-:Y:S02]  /*78100*/  ISETP.LT.AND P1, PT, R199, c[0x0][0x178], !P1 ;  /* 0x00005e00c7007a0c */ /* 0x000fe40004f21270 */
[----:B------:R-:W-:Y:S01]  /*78110*/  ISETP.LT.AND P6, PT, R227, c[0x0][0x178], !P3 ;  /* 0x00005e00e3007a0c */ /* 0x000fe20005fc1270 */
[----:B-1----:R-:W-:-:S04]  /*78120*/  IMAD.WIDE R232, R0, 0x4, R228 ;  /* 0x0000000400e87825 */ /* 0x002fc800078e02e4 */
[----:B--2---:R-:W-:-:S04]  /*78130*/  IMAD.WIDE R234, R3, 0x4, R96 ;  /* 0x0000000403ea7825 */ /* 0x004fc800078e0260 */
[C---:B------:R-:W-:Y:S01]  /*78140*/  IMAD.WIDE R240, R0.reuse, 0x4, R230 ;  /* 0x0000000400f07825 */ /* 0x040fe200078e02e6 */
[----:B------:R1:W-:Y:S01]  /*78150*/  @P0 STG.E [R234.64], R242 ;  /* 0x000000f2ea000986 */ /* 0x0003e2000c101906 */
[----:B------:R-:W-:-:S03]  /*78160*/  IADD3 R3, R0, c[0x0][0x198], RZ ;  /* 0x0000660000037a10 */ /* 0x000fc60007ffe0ff */
[----:B----4-:R2:W-:Y:S04]  /*78170*/  @P2 STG.E [R240.64], R246 ;  /* 0x000000f6f0002986 */ /* 0x0105e8000c101906 */
[----:B------:R3:W-:Y:S01]  /*78180*/  @P4 STG.E [R232.64], R251 ;  /* 0x000000fbe8004986 */ /* 0x0007e2000c101906 */
[----:B-1----:R-:W-:-:S04]  /*78190*/  IMAD.WIDE R234, R0, 0x4, R96 ;  /* 0x0000000400ea7825 */ /* 0x002fc800078e0260 */
[C---:B--2---:R-:W-:Y:S01]  /*781a0*/  IMAD.WIDE R240, R3.reuse, 0x4, R230 ;  /* 0x0000000403f07825 */ /* 0x044fe200078e02e6 */
[----:B------:R-:W2:Y:S03]  /*781b0*/  LDL.LU R246, [R1+0x384] ;  /* 0x0003840001f67983 */ /* 0x000ea60000300800 */
[----:B---3--:R-:W-:Y:S01]  /*781c0*/  IMAD.WIDE R232, R0, 0x4, R98 ;  /* 0x0000000400e87825 */ /* 0x008fe200078e0262 */
[----:B------:R-:W3:Y:S04]  /*781d0*/  LDL.LU R242, [R1+0x1f9c] ;  /* 0x001f9c0001f27983 */ /* 0x000ee80000300800 */
[----:B------:R-:W4:Y:S04]  /*781e0*/  LDL.LU R251, [R1+0x354] ;  /* 0x0003540001fb7983 */ /* 0x000f280000300800 */
[----:B------:R-:W-:Y:S04]  /*781f0*/  @P5 STG.E [R232.64], R243 ;  /* 0x000000f3e8005986 */ /* 0x000fe8000c101906 */
[----:B------:R-:W2:Y:S04]  /*78200*/  LDL.LU R0, [R1+0x1fd4] ;  /* 0x001fd40001007983 */ /* 0x000ea80000300800 */
[----:B------:R1:W-:Y:S04]  /*78210*/  @P1 STG.E [R234.64], R245 ;  /* 0x000000f5ea001986 */ /* 0x0003e8000c101906 */
[----:B------:R1:W-:Y:S04]  /*78220*/  @P6 STG.E [R240.64], R249 ;  /* 0x000000f9f0006986 */ /* 0x0003e8000c101906 */
[----:B-1----:R-:W4:Y:S04]  /*78230*/  LDL.LU R245, [R1+0x104] ;  /* 0x0001040001f57983 */ /* 0x002f280000300800 */
[----:B------:R-:W4:Y:S01]  /*78240*/  LDL.LU R240, [R1+0x350] ;  /* 0x0003500001f07983 */ /* 0x000f220000300800 */
[----:B------:R-:W-:Y:S01]  /*78250*/  ISETP.LT.AND P0, PT, R210, c[0x0][0x178], !P3 ;  /* 0x00005e00d2007a0c */ /* 0x000fe20005f01270 */
[----:B------:R-:W-:-:S02]  /*78260*/  IMAD.WIDE R232, R3, 0x4, R228 ;  /* 0x0000000403e87825 */ /* 0x000fc400078e02e4 */
[----:B------:R-:W4:Y:S02]  /*78270*/  LDL.LU R241, [R1+0x330] ;  /* 0x0003300001f17983 */ /* 0x000f240000300800 */
[----:B------:R-:W-:Y:S02]  /*78280*/  IMAD.WIDE R234, R3, 0x4, R98 ;  /* 0x0000000403ea7825 */ /* 0x000fe400078e0262 */
[----:B------:R-:W4:Y:S04]  /*78290*/  LDL.LU R249, [R1+0x1f7c] ;  /* 0x001f7c0001f97983 */ /* 0x000f280000300800 */
[----:B------:R-:W4:Y:S01]  /*782a0*/  LDL.LU R243, [R1+0x390] ;  /* 0x0003900001f37983 */ /* 0x000f220000300800 */
[----:B---3--:R-:W-:-:S03]  /*782b0*/  ISETP.GE.AND P1, PT, R242, c[0x0][0x17c], PT ;  /* 0x00005f00f2007a0c */ /* 0x008fc60003f26270 */
[----:B------:R-:W3:Y:S01]  /*782c0*/  LDL.LU R242, [R1+0x360] ;  /* 0x0003600001f27983 */ /* 0x000ee20000300800 */
[----:B--2---:R-:W-:Y:S02]  /*782d0*/  ISETP.GE.AND P2, PT, R0, c[0x0][0x17c], PT ;  /* 0x00005f0000007a0c */ /* 0x004fe40003f46270 */
[C---:B------:R-:W-:Y:S01]  /*782e0*/  IADD3 R0, R3.reuse, c[0x0][0x198], RZ ;  /* 0x0000660003007a10 */ /* 0x040fe20007ffe0ff */
[----:B----4-:R1:W-:Y:S02]  /*782f0*/  @P0 STG.E [R232.64], R240 ;  /* 0x000000f0e8000986 */ /* 0x0103e4000c101906 */
[----:B-1----:R-:W-:Y:S02]  /*78300*/  IMAD.WIDE R232, R3, 0x4, R96 ;  /* 0x0000000403e87825 */ /* 0x002fe400078e0260 */
[----:B------:R-:W2:Y:S01]  /*78310*/  LDL.LU R3, [R1+0x100] ;  /* 0x0001000001037983 */ /* 0x000ea20000300800 */
[----:B------:R-:W-:Y:S02]  /*78320*/  ISETP.LT.AND P4, PT, R211, c[0x0][0x178], !P3 ;  /* 0x00005e00d3007a0c */ /* 0x000fe40005f81270 */
[----:B------:R-:W-:-:S02]  /*78330*/  ISETP.LT.AND P3, PT, R199, c[0x0][0x178], !P3 ;  /* 0x00005e00c7007a0c */ /* 0x000fc40005f61270 */
[----:B------:R-:W-:Y:S02]  /*78340*/  ISETP.LT.AND P5, PT, R227, c[0x0][0x178], !P2 ;  /* 0x00005e00e3007a0c */ /* 0x000fe400057a1270 */
[----:B------:R-:W-:Y:S02]  /*78350*/  ISETP.LT.AND P6, PT, R210, c[0x0][0x178], !P2 ;  /* 0x00005e00d2007a0c */ /* 0x000fe400057c1270 */
[----:B------:R-:W-:Y:S02]  /*78360*/  ISETP.GE.AND P0, PT, R249, c[0x0][0x17c], PT ;  /* 0x00005f00f9007a0c */ /* 0x000fe40003f06270 */
[----:B------:R-:W4:Y:S04]  /*78370*/  LDL.LU R249, [R1+0x2140] ;  /* 0x0021400001f97983 */ /* 0x000f280000300800 */
[----:B------:R1:W-:Y:S02]  /*78380*/  @P4 STG.E [R234.64], R241 ;  /* 0x000000f1ea004986 */ /* 0x0003e4000c101906 */
[----:B-1----:R-:W-:-:S04]  /*78390*/  IMAD.WIDE R234, R0, 0x4, R230 ;  /* 0x0000000400ea7825 */ /* 0x002fc800078e02e6 */
[C---:B------:R-:W-:Y:S01]  /*783a0*/  IMAD.WIDE R240, R0.reuse, 0x4, R228 ;  /* 0x0000000400f07825 */ /* 0x040fe200078e02e4 */
[----:B--2---:R-:W-:Y:S04]  /*783b0*/  @P3 STG.E [R232.64], R3 ;  /* 0x00000003e8003986 */ /* 0x004fe8000c101906 */
[----:B------:R1:W-:Y:S04]  /*783c0*/  @P5 STG.E [R234.64], R246 ;  /* 0x000000f6ea005986 */ /* 0x0003e8000c101906 */
[----:B------:R2:W-:Y:S04]  /*783d0*/  @P6 STG.E [R240.64], R251 ;  /* 0x000000fbf0006986 */ /* 0x0005e8000c101906 */
[----:B-1----:R-:W3:Y:S04]  /*783e0*/  LDL.LU R246, [R1+0x3d4] ;  /* 0x0003d40001f67983 */ /* 0x002ee80000300800 */
[----:B--2---:R-:W2:Y:S04]  /*783f0*/  LDL.LU R240, [R1+0x334] ;  /* 0x0003340001f07983 */ /* 0x004ea80000300800 */
[----:B------:R-:W3:Y:S01]  /*78400*/  LDL.LU R241, [R1+0x1f5c] ;  /* 0x001f5c0001f17983 */ /* 0x000ee20000300800 */
[C---:B------:R-:W-:Y:S01]  /*78410*/  IMAD.WIDE R232, R0.reuse, 0x4, R98 ;  /* 0x0000000400e87825 */ /* 0x040fe200078e0262 */
[----:B------:R-:W-:-:S02]  /*78420*/  IADD3 R3, R0, c[0x0][0x198], RZ ;  /* 0x0000660000037a10 */ /* 0x000fc40007ffe0ff */
[----:B------:R-:W4:Y:S01]  /*78430*/  LDL.LU R251, [R1+0x394] ;  /* 0x0003940001fb7983 */ /* 0x000f220000300800 */
[----:B------:R-:W-:-:S03]  /*78440*/  IMAD.WIDE R234, R0, 0x4, R96 ;  /* 0x0000000400ea7825 */ /* 0x000fc600078e0260 */
[----:B------:R-:W4:Y:S01]  /*78450*/  LDL.LU R0, [R1+0x3d0] ;  /* 0x0003d00001007983 */ /* 0x000f220000300800 */
[----:B------:R-:W-:Y:S02]  /*78460*/  ISETP.LT.AND P4, PT, R211, c[0x0][0x178], !P2 ;  /* 0x00005e00d3007a0c */ /* 0x000fe40005781270 */
[----:B------:R-:W-:Y:S02]  /*78470*/  ISETP.LT.AND P2, PT, R199, c[0x0][0x178], !P2 ;  /* 0x00005e00c7007a0c */ /* 0x000fe40005741270 */
[----:B------:R-:W-:Y:S02]  /*78480*/  ISETP.LT.AND P3, PT, R227, c[0x0][0x178], !P1 ;  /* 0x00005e00e3007a0c */ /* 0x000fe40004f61270 */
[----:B------:R-:W-:Y:S02]  /*78490*/  ISETP.LT.AND P5, PT, R210, c[0x0][0x178], !P1 ;  /* 0x00005e00d2007a0c */ /* 0x000fe40004fa1270 */
[----:B------:R-:W-:Y:S02]  /*784a0*/  ISETP.LT.AND P6, PT, R211, c[0x0][0x178], !P1 ;  /* 0x00005e00d3007a0c */ /* 0x000fe40004fc1270 */
[----:B------:R-:W-:-:S03]  /*784b0*/  ISETP.LT.AND P1, PT, R199, c[0x0][0x178], !P1 ;  /* 0x00005e00c7007a0c */ /* 0x000fc60004f21270 */
[----:B--2---:R1:W-:Y:S01]  /*784c0*/  @P4 STG.E [R232.64], R240 ;  /* 0x000000f0e8004986 */ /* 0x0043e2000c101906 */
[----:B---3--:R-:W-:-:S03]  /*784d0*/  ISETP.GE.AND P4, PT, R241, c[0x0][0x17c], PT ;  /* 0x00005f00f1007a0c */ /* 0x008fc60003f86270 */
[----:B------:R2:W-:Y:S01]  /*784e0*/  @P2 STG.E [R234.64], R245 ;  /* 0x000000f5ea002986 */ /* 0x0005e2000c101906 */
[----:B-1----:R-:W-:-:S04]  /*784f0*/  IMAD.WIDE R240, R3, 0x4, R230 ;  /* 0x0000000403f07825 */ /* 0x002fc800078e02e6 */
[C---:B------:R-:W-:Y:S01]  /*78500*/  IMAD.WIDE R232, R3.reuse, 0x4, R228 ;  /* 0x0000000403e87825 */ /* 0x040fe200078e02e4 */
[----:B----4-:R-:W-:Y:S03]  /*78510*/  @P3 STG.E [R240.64], R0 ;  /* 0x00000000f0003986 */ /* 0x010fe6000c101906 */
[C---:B--2---:R-:W-:Y:S01]  /*78520*/  IMAD.WIDE R234, R3.reuse, 0x4, R98 ;  /* 0x0000000403ea7825 */ /* 0x044fe200078e0262 */
[----:B------:R1:W-:Y:S04]  /*78530*/  @P5 STG.E [R232.64], R243 ;  /* 0x000000f3e8005986 */ /* 0x0003e8000c101906 */
[----:B------:R-:W-:Y:S04]  /*78540*/  @P6 STG.E [R234.64], R242 ;  /* 0x000000f2ea006986 */ /* 0x000fe8000c101906 */
[----:B------:R-:W2:Y:S01]  /*78550*/  LDL.LU R245, [R1+0x410] ;  /* 0x0004100001f57983 */ /* 0x000ea20000300800 */
[----:B-1----:R-:W-:-:S05]  /*78560*/  IMAD.WIDE R232, R3, 0x4, R96 ;  /* 0x0000000403e87825 */ /* 0x002fca00078e0260 */
[----:B------:R1:W-:Y:S04]  /*78570*/  @P1 STG.E [R232.64], R248 ;  /* 0x000000f8e8001986 */ /* 0x0003e8000c101906 */
[----:B-1----:R-:W3:Y:S01]  /*78580*/  LDL.LU R248, [R1+0x364] ;  /* 0x0003640001f87983 */ /* 0x002ee20000300800 */
[----:B------:R-:W-:Y:S02]  /*78590*/  ISETP.LT.AND P2, PT, R227, c[0x0][0x178], !P0 ;  /* 0x00005e00e3007a0c */ /* 0x000fe40004741270 */
[----:B------:R-:W-:Y:S01]  /*785a0*/  ISETP.LT.AND P3, PT, R210, c[0x0][0x178], !P0 ;  /* 0x00005e00d2007a0c */ /* 0x000fe20004761270 */
[----:B------:R-:W4:Y:S01]  /*785b0*/  LDL.LU R243, [R1+0x2088] ;  /* 0x0020880001f37983 */ /* 0x000f220000300800 */
[----:B------:R-:W-:Y:S02]  /*785c0*/  IADD3 R0, R3, c[0x0][0x198], RZ ;  /* 0x0000660003007a10 */ /* 0x000fe40007ffe0ff */
[----:B------:R-:W-:Y:S01]  /*785d0*/  ISETP.LT.AND P5, PT, R211, c[0x0][0x178], !P0 ;  /* 0x00005e00d3007a0c */ /* 0x000fe200047a1270 */
[----:B------:R-:W2:Y:S01]  /*785e0*/  LDL.LU R242, [R1+0x370] ;  /* 0x0003700001f27983 */ /* 0x000ea20000300800 */
[----:B------:R-:W-:Y:S01]  /*785f0*/  ISETP.LT.AND P0, PT, R199, c[0x0][0x178], !P0 ;  /* 0x00005e00c7007a0c */ /* 0x000fe20004701270 */
[----:B------:R-:W-:Y:S01]  /*78600*/  IMAD.WIDE R234, R0, 0x4, R230 ;  /* 0x0000000400ea7825 */ /* 0x000fe200078e02e6 */
[----:B------:R-:W-:-:S02]  /*78610*/  ISETP.LT.AND P6, PT, R227, c[0x0][0x178], !P4 ;  /* 0x00005e00e3007a0c */ /* 0x000fc400067c1270 */
[C---:B------:R-:W-:Y:S01]  /*78620*/  IADD3 R3, R0.reuse, c[0x0][0x198], RZ ;  /* 0x0000660000037a10 */ /* 0x040fe20007ffe0ff */
[C---:B------:R-:W-:Y:S01]  /*78630*/  IMAD.WIDE R240, R0.reuse, 0x4, R228 ;  /* 0x0000000400f07825 */ /* 0x040fe200078e02e4 */
[----:B------:R1:W-:Y:S03]  /*78640*/  @P2 STG.E [R234.64], R246 ;  /* 0x000000f6ea002986 */ /* 0x0003e6000c101906 */
[C---:B------:R-:W-:Y:S01]  /*78650*/  IMAD.WIDE R232, R0.reuse, 0x4, R98 ;  /* 0x0000000400e87825 */ /* 0x040fe200078e0262 */
[----:B------:R1:W-:Y:S03]  /*78660*/  @P3 STG.E [R240.64], R251 ;  /* 0x000000fbf0003986 */ /* 0x0003e6000c101906 */
[----:B-1----:R-:W-:Y:S01]  /*78670*/  IMAD.WIDE R234, R0, 0x4, R96 ;  /* 0x0000000400ea7825 */ /* 0x002fe200078e0260 */
[----:B------:R-:W4:Y:S03]  /*78680*/  LDL.LU R246, [R1+0x414] ;  /* 0x0004140001f67983 */ /* 0x000f260000300800 */
[----:B------:R-:W-:Y:S01]  /*78690*/  IMAD.WIDE R240, R3, 0x4, R230 ;  /* 0x0000000403f07825 */ /* 0x000fe200078e02e6 */
[----:B------:R-:W4:Y:S04]  /*786a0*/  LDL.LU R251, [R1+0x3e4] ;  /* 0x0003e40001fb7983 */ /* 0x000f280000300800 */
[----:B------:R-:W4:Y:S04]  /*786b0*/  LDL.LU R0, [R1+0x1f48] ;  /* 0x001f480001007983 */ /* 0x000f280000300800 */
[----:B---3--:R1:W-:Y:S04]  /*786c0*/  @P5 STG.E [R232.64], R248 ;  /* 0x000000f8e8005986 */ /* 0x0083e8000c101906 */
[----:B------:R-:W-:Y:S04]  /*786d0*/  @P0 STG.E [R234.64], R249 ;  /* 0x000000f9ea000986 */ /* 0x000fe8000c101906 */
[----:B--2---:R2:W-:Y:S04]  /*786e0*/  @P6 STG.E [R240.64], R245 ;  /* 0x000000f5f0006986 */ /* 0x0045e8000c101906 */
[----:B-1----:R-:W3:Y:S04]  /*786f0*/  LDL.LU R248, [R1+0x3a4] ;  /* 0x0003a40001f87983 */ /* 0x002ee80000300800 */
[----:B--2---:R-:W2:Y:S04]  /*78700*/  LDL.LU R240, [R1+0x3e0] ;  /* 0x0003e00001f07983 */ /* 0x004ea80000300800 */
[----:B------:R-:W3:Y:S01]  /*78710*/  LDL.LU R241, [R1+0x3a0] ;  /* 0x0003a00001f17983 */ /* 0x000ee20000300800 */
[----:B------:R-:W-:-:S02]  /*78720*/  ISETP.LT.AND P1, PT, R210, c[0x0][0x178], !P4 ;  /* 0x00005e00d2007a0c */ /* 0x000fc40006721270 */
[----:B------:R-:W-:Y:S01]  /*78730*/  ISETP.LT.AND P3, PT, R211, c[0x0][0x178], !P4 ;  /* 0x00005e00d3007a0c */ /* 0x000fe20006761270 */
[C---:B------:R-:W-:Y:S01]  /*78740*/  IMAD.WIDE R234, R3.reuse, 0x4, R228 ;  /* 0x0000000403ea7825 */ /* 0x040fe200078e02e4 */
[----:B------:R-:W3:Y:S03]  /*78750*/  LDL.LU R245, [R1+0x2024] ;  /* 0x0020240001f57983 */ /* 0x000ee60000300800 */
[----:B------:R-:W-:Y:S01]  /*78760*/  IMAD.WIDE R232, R3, 0x4, R98 ;  /* 0x0000000403e87825 */ /* 0x000fe200078e0262 */
[----:B----4-:R-:W-:Y:S01]  /*78770*/  ISETP.GE.AND P0, PT, R243, c[0x0][0x17c], PT ;  /* 0x00005f00f3007a0c */ /* 0x010fe20003f06270 */
[----:B------:R-:W4:Y:S01]  /*78780*/  LDL.LU R249, [R1+0x228] ;  /* 0x0002280001f97983 */ /* 0x000f220000300800 */
[----:B------:R-:W-:-:S03]  /*78790*/  ISETP.GE.AND P2, PT, R0, c[0x0][0x17c], PT ;  /* 0x00005f0000007a0c */ /* 0x000fc60003f46270 */
[----:B------:R-:W4:Y:S01]  /*787a0*/  LDL.LU R243, [R1+0x218] ;  /* 0x0002180001f37983 */ /* 0x000f220000300800 */
[----:B------:R-:W-:-:S03]  /*787b0*/  IADD3 R0, R3, c[0x0][0x198], RZ ;  /* 0x0000660003007a10 */ /* 0x000fc60007ffe0ff */
[----:B--2---:R-:W-:Y:S04]  /*787c0*/  @P1 STG.E [R234.64], R240 ;  /* 0x000000f0ea001986 */ /* 0x004fe8000c101906 */
[----:B---3--:R1:W-:Y:S02]  /*787d0*/  @P3 STG.E [R232.64], R241 ;  /* 0x000000f1e8003986 */ /* 0x0083e4000c101906 */
[----:B-1----:R-:W-:Y:S02]  /*787e0*/  IMAD.WIDE R232, R3, 0x4, R96 ;  /* 0x0000000403e87825 */ /* 0x002fe400078e0260 */
[----:B------:R-:W2:Y:S01]  /*787f0*/  LDL.LU R3, [R1+0x205c] ;  /* 0x00205c0001037983 */ /* 0x000ea20000300800 */
[----:B------:R-:W-:Y:S02]  /*78800*/  ISETP.LT.AND P4, PT, R199, c[0x0][0x178], !P4 ;  /* 0x00005e00c7007a0c */ /* 0x000fe40006781270 */
[----:B------:R-:W-:-:S02]  /*78810*/  ISETP.LT.AND P5, PT, R227, c[0x0][0x178], !P2 ;  /* 0x00005e00e3007a0c */ /* 0x000fc400057a1270 */
        /* <DEDUP_REMOVED lines=8> */
[----:B---3--:R-:W3:Y:S01]  /*788a0*/  LDL.LU R246, [R1+0x34c] ;  /* 0x00034c0001f67983 */ /* 0x008ee20000300800 */
[----:B------:R-:W-:-:S03]  /*788b0*/  IMAD.WIDE R234, R0, 0x4, R98 ;  /* 0x0000000400ea7825 */ /* 0x000fc600078e0262 */
[----:B----4-:R-:W4:Y:S01]  /*788c0*/  LDL.LU R251, [R1+0x22c] ;  /* 0x00022c0001fb7983 */ /* 0x010f220000300800 */
[----:B------:R-:W-:Y:S02]  /*788d0*/  ISETP.LT.AND P3, PT, R211, c[0x0][0x178], !P2 ;  /* 0x00005e00d3007a0c */ /* 0x000fe40005761270 */
[----:B------:R-:W-:-:S11]  /*788e0*/  ISETP.LT.AND P2, PT, R199, c[0x0][0x178], !P2 ;  /* 0x00005e00c7007a0c */ /* 0x000fd60005741270 */
[----:B------:R1:W-:Y:S01]  /*788f0*/  @P3 STG.E [R234.64], R248 ;  /* 0x000000f8ea003986 */ /* 0x0003e2000c101906 */
[----:B------:R-:W-:-:S03]  /*78900*/  ISETP.GE.AND P3, PT, R245, c[0x0][0x17c], PT ;  /* 0x00005f00f5007a0c */ /* 0x000fc60003f66270 */
[----:B------:R1:W-:Y:S01]  /*78910*/  @P2 STG.E [R232.64], R250 ;  /* 0x000000fae8002986 */ /* 0x0003e2000c101906 */
[----:B--2---:R-:W-:Y:S02]  /*78920*/  ISETP.GE.AND P1, PT, R3, c[0x0][0x17c], PT ;  /* 0x00005f0003007a0c */ /* 0x004fe40003f26270 */
[----:B------:R-:W-:Y:S02]  /*78930*/  IADD3 R3, R0, c[0x0][0x198], RZ ;  /* 0x0000660000037a10 */ /* 0x000fe40007ffe0ff */
[----:B------:R-:W2:Y:S04]  /*78940*/  LDL.LU R0, [R1+0x348] ;  /* 0x0003480001007983 */ /* 0x000ea80000300800 */
[----:B-1----:R-:W3:Y:S04]  /*78950*/  LDL.LU R248, [R1+0x21c] ;  /* 0x00021c0001f87983 */ /* 0x002ee80000300800 */
[----:B------:R-:W3:Y:S04]  /*78960*/  LDL.LU R245, [R1+0xfc] ;  /* 0x0000fc0001f57983 */ /* 0x000ee80000300800 */
        /* <DEDUP_REMOVED lines=11> */
[----:B------:R2:W-:Y:S01]  /*78a20*/  @P5 STG.E [R232.64], R249 ;  /* 0x000000f9e8005986 */ /* 0x0005e2000c101906 */
[----:B------:R-:W-:Y:S02]  /*78a30*/  ISETP.LT.AND P5, PT, R211, c[0x0][0x178], !P1 ;  /* 0x00005e00d3007a0c */ /* 0x000fe40004fa1270 */
[----:B------:R-:W-:Y:S01]  /*78a40*/  ISETP.LT.AND P1, PT, R199, c[0x0][0x178], !P1 ;  /* 0x00005e00c7007a0c */ /* 0x000fe20004f21270 */
[----:B------:R3:W-:Y:S01]  /*78a50*/  @P6 STG.E [R234.64], R243 ;  /* 0x000000f3ea006986 */ /* 0x0007e2000c101906 */
[----:B-1----:R-:W-:Y:S02]  /*78a60*/  IADD3 R0, R3, c[0x0][0x198], RZ ;  /* 0x0000660003007a10 */ /* 0x002fe40007ffe0ff */
[----:B------:R-:W-:Y:S01]  /*78a70*/  ISETP.LT.AND P6, PT, R227, c[0x0][0x178], !P3 ;  /* 0x00005e00e3007a0c */ /* 0x000fe20005fc1270 */
[----:B--2---:R-:W-:Y:S01]  /*78a80*/  IMAD.WIDE R232, R3, 0x4, R96 ;  /* 0x0000000403e87825 */ /* 0x004fe200078e0260 */
[C---:B------:R-:W-:Y:S01]  /*78a90*/  IADD3 R3, R0.reuse, c[0x0][0x198], RZ ;  /* 0x0000660000037a10 */ /* 0x040fe20007ffe0ff */
[----:B------:R-:W2:Y:S02]  /*78aa0*/  LDL.LU R249, [R1+0x2000] ;  /* 0x0020000001f97983 */ /* 0x000ea40000300800 */
[----:B---3--:R-:W-:-:S04]  /*78ab0*/  IMAD.WIDE R234, R0, 0x4, R230 ;  /* 0x0000000400ea7825 */ /* 0x008fc800078e02e6 */
[C---:B------:R-:W-:Y:S01]  /*78ac0*/  IMAD.WIDE R240, R0.reuse, 0x4, R228 ;  /* 0x0000000400f07825 */ /* 0x040fe200078e02e4 */
[----:B------:R1:W-:Y:S04]  /*78ad0*/  @P0 STG.E [R232.64], R242 ;  /* 0x000000f2e8000986 */ /* 0x0003e8000c101906 */
[----:B------:R3:W-:Y:S04]  /*78ae0*/  @P2 STG.E [R234.64], R246 ;  /* 0x000000f6ea002986 */ /* 0x0007e8000c101906 */
[----:B----4-:R4:W-:Y:S01]  /*78af0*/  @P4 STG.E [R240.64], R251 ;  /* 0x000000fbf0004986 */ /* 0x0109e2000c101906 */
[----:B-1----:R-:W-:-:S04]  /*78b00*/  IMAD.WIDE R232, R0, 0x4, R98 ;  /* 0x0000000400e87825 */ /* 0x002fc800078e0262 */
[----:B---3--:R-:W-:Y:S01]  /*78b10*/  IMAD.WIDE R234, R0, 0x4, R96 ;  /* 0x0000000400ea7825 */ /* 0x008fe200078e0260 */
[----:B------:R-:W3:Y:S03]  /*78b20*/  LDL.LU R246, [R1+0x1fcc] ;  /* 0x001fcc0001f67983 */ /* 0x000ee60000300800 */
[----:B----4-:R-:W-:Y:S01]  /*78b30*/  IMAD.WIDE R240, R3, 0x4, R230 ;  /* 0x0000000403f07825 */ /* 0x010fe200078e02e6 */
[----:B------:R-:W4:Y:S04]  /*78b40*/  LDL.LU R251, [R1+0x108] ;  /* 0x0001080001fb7983 */ /* 0x000f280000300800 */
[----:B------:R-:W4:Y:S04]  /*78b50*/  LDL.LU R243, [R1+0x38c] ;  /* 0x00038c0001f37983 */ /* 0x000f280000300800 */
[----:B------:R-:W-:Y:S04]  /*78b60*/  @P5 STG.E [R232.64], R248 ;  /* 0x000000f8e8005986 */ /* 0x000fe8000c101906 */
[----:B------:R-:W4:Y:S04]  /*78b70*/  LDL.LU R242, [R1+0x35c] ;  /* 0x00035c0001f27983 */ /* 0x000f280000300800 */
        /* <DEDUP_REMOVED lines=8> */
[----:B------:R-:W-:Y:S01]  /*78c00*/  IMAD.WIDE R234, R3, 0x4, R228 ;  /* 0x0000000403ea7825 */ /* 0x000fe200078e02e4 */
[----:B------:R-:W-:-:S03]  /*78c10*/  ISETP.LT.AND P3, PT, R199, c[0x0][0x178], !P3 ;  /* 0x00005e00c7007a0c */ /* 0x000fc60005f61270 */
[C---:B------:R-:W-:Y:S01]  /*78c20*/  IMAD.WIDE R232, R3.reuse, 0x4, R98 ;  /* 0x0000000403e87825 */ /* 0x040fe200078e0262 */
[----:B------:R-:W-:Y:S02]  /*78c30*/  IADD3 R0, R3, c[0x0][0x198], RZ ;  /* 0x0000660003007a10 */ /* 0x000fe40007ffe0ff */
[----:B--2---:R-:W-:-:S04]  /*78c40*/  ISETP.GE.AND P2, PT, R249, c[0x0][0x17c], PT ;  /* 0x00005f00f9007a0c */ /* 0x004fc80003f46270 */
[----:B------:R-:W-:Y:S02]  /*78c50*/  ISETP.LT.AND P5, PT, R227, c[0x0][0x178], !P2 ;  /* 0x00005e00e3007a0c */ /* 0x000fe400057a1270 */
[----:B------:R-:W-:Y:S02]  /*78c60*/  ISETP.LT.AND P6, PT, R210, c[0x0][0x178], !P2 ;  /* 0x00005e00d2007a0c */ /* 0x000fe400057c1270 */
[----:B---3--:R-:W-:Y:S02]  /*78c70*/  ISETP.GE.AND P1, PT, R246, c[0x0][0x17c], PT ;  /* 0x00005f00f6007a0c */ /* 0x008fe40003f26270 */
[----:B------:R-:W2:Y:S04]  /*78c80*/  LDL.LU R246, [R1+0x1f74] ;  /* 0x001f740001f67983 */ /* 0x000ea80000300800 */
[----:B------:R-:W3:Y:S04]  /*78c90*/  LDL.LU R249, [R1+0x398] ;  /* 0x0003980001f97983 */ /* 0x000ee80000300800 */
[----:B------:R-:W2:Y:S04]  /*78ca0*/  LDL.LU R248, [R1+0x368] ;  /* 0x0003680001f87983 */ /* 0x000ea80000300800 */
[----:B----4-:R1:W-:Y:S04]  /*78cb0*/  @P0 STG.E [R234.64], R240 ;  /* 0x000000f0ea000986 */ /* 0x0103e8000c101906 */
[----:B------:R4:W-:Y:S01]  /*78cc0*/  @P4 STG.E [R232.64], R241 ;  /* 0x000000f1e8004986 */ /* 0x0009e2000c101906 */
[----:B------:R-:W-:Y:S01]  /*78cd0*/  ISETP.GE.AND P0, PT, R250, c[0x0][0x17c], PT ;  /* 0x00005f00fa007a0c */ /* 0x000fe20003f06270 */
[----:B-1----:R-:W-:-:S04]  /*78ce0*/  IMAD.WIDE R234, R0, 0x4, R230 ;  /* 0x0000000400ea7825 */ /* 0x002fc800078e02e6 */
[----:B----4-:R-:W-:Y:S02]  /*78cf0*/  IMAD.WIDE R232, R3, 0x4, R96 ;  /* 0x0000000403e87825 */ /* 0x010fe400078e0260 */
[----:B------:R-:W4:Y:S02]  /*78d00*/  LDL.LU R3, [R1+0x3d8] ;  /* 0x0003d80001037983 */ /* 0x000f240000300800 */
[----:B------:R-:W-:Y:S02]  /*78d10*/  IMAD.WIDE R240, R0, 0x4, R228 ;  /* 0x0000000400f07825 */ /* 0x000fe400078e02e4 */
[----:B------:R1:W-:Y:S04]  /*78d20*/  @P3 STG.E [R232.64], R251 ;  /* 0x000000fbe8003986 */ /* 0x0003e8000c101906 */
[----:B------:R-:W2:Y:S04]  /*78d30*/  LDL.LU R250, [R1+0x213c] ;  /* 0x00213c0001fa7983 */ /* 0x000ea80000300800 */
[----:B------:R-:W-:Y:S04]  /*78d40*/  @P5 STG.E [R234.64], R243 ;  /* 0x000000f3ea005986 */ /* 0x000fe8000c101906 */
[----:B-1----:R-:W2:Y:S04]  /*78d50*/  LDL.LU R251, [R1+0x2138] ;  /* 0x0021380001fb7983 */ /* 0x002ea80000300800 */
[----:B------:R1:W-:Y:S04]  /*78d60*/  @P6 STG.E [R240.64], R242 ;  /* 0x000000f2f0006986 */ /* 0x0003e8000c101906 */
[----:B-1----:R-:W2:Y:S01]  /*78d70*/  LDL.LU R241, [R1+0x33c] ;  /* 0x00033c0001f17983 */ /* 0x002ea20000300800 */
[----:B------:R-:W-:-:S02]  /*78d80*/  ISETP.LT.AND P4, PT, R211, c[0x0][0x178], !P2 ;  /* 0x00005e00d3007a0c */ /* 0x000fc40005781270 */
[----:B------:R-:W-:Y:S02]  /*78d90*/  ISETP.LT.AND P2, PT, R199, c[0x0][0x178], !P2 ;  /* 0x00005e00c7007a0c */ /* 0x000fe40005741270 */
[----:B------:R-:W-:Y:S01]  /*78da0*/  ISETP.LT.AND P3, PT, R227, c[0x0][0x178], !P1 ;  /* 0x00005e00e3007a0c */ /* 0x000fe20004f61270 */
[----:B------:R-:W-:Y:S01]  /*78db0*/  IMAD.WIDE R232, R0, 0x4, R98 ;  /* 0x0000000400e87825 */ /* 0x000fe200078e0262 */
[----:B------:R-:W-:Y:S01]  /*78dc0*/  ISETP.LT.AND P5, PT, R210, c[0x0][0x178], !P1 ;  /* 0x00005e00d2007a0c */ /* 0x000fe20004fa1270 */
[----:B------:R-:W3:Y:S02]  /*78dd0*/  LDL.LU R243, [R1+0x3dc] ;  /* 0x0003dc0001f37983 */ /* 0x000ee40000300800 */
[C---:B------:R-:W-:Y:S01]  /*78de0*/  IMAD.WIDE R234, R0.reuse, 0x4, R96 ;  /* 0x0000000400ea7825 */ /* 0x040fe200078e0260 */
[----:B------:R-:W-:Y:S01]  /*78df0*/  IADD3 R0, R0, c[0x0][0x198], RZ ;  /* 0x0000660000007a10 */ /* 0x000fe20007ffe0ff */
[----:B------:R-:W3:Y:S01]  /*78e00*/  LDL.LU R242, [R1+0x39c] ;  /* 0x00039c0001f27983 */ /* 0x000ee20000300800 */
[----:B------:R-:W-:-:S02]  /*78e10*/  ISETP.LT.AND P6, PT, R211, c[0x0][0x178], !P1 ;  /* 0x00005e00d3007a0c */ /* 0x000fc40004fc1270 */
[----:B------:R-:W-:Y:S01]  /*78e20*/  ISETP.LT.AND P1, PT, R199, c[0x0][0x178], !P1 ;  /* 0x00005e00c7007a0c */ /* 0x000fe20004f21270 */
[----:B--2---:R1:W-:Y:S04]  /*78e30*/  @P4 STG.E [R232.64], R241 ;  /* 0x000000f1e8004986 */ /* 0x0043e8000c101906 */
[----:B------:R2:W-:Y:S01]  /*78e40*/  @P2 STG.E [R234.64], R245 ;  /* 0x000000f5ea002986 */ /* 0x0005e2000c101906 */
[----:B-1----:R-:W-:-:S04]  /*78e50*/  IMAD.WIDE R232, R0, 0x4, R230 ;  /* 0x0000000400e87825 */ /* 0x002fc800078e02e6 */
[C---:B--2---:R-:W-:Y:S01]  /*78e60*/  IMAD.WIDE R234, R0.reuse, 0x4, R228 ;  /* 0x0000000400ea7825 */ /* 0x044fe200078e02e4 */
[----:B----4-:R1:W-:Y:S03]  /*78e70*/  @P3 STG.E [R232.64], R3 ;  /* 0x00000003e8003986 */ /* 0x0103e6000c101906 */
[----:B------:R-:W-:Y:S01]  /*78e80*/  IMAD.WIDE R240, R0, 0x4, R98 ;  /* 0x0000000400f07825 */ /* 0x000fe200078e0262 */
[----:B------:R-:W-:Y:S01]  /*78e90*/  ISETP.GE.AND P4, PT, R246, c[0x0][0x17c], PT ;  /* 0x00005f00f6007a0c */ /* 0x000fe20003f86270 */
[----:B---3--:R-:W-:Y:S04]  /*78ea0*/  @P5 STG.E [R234.64], R249 ;  /* 0x000000f9ea005986 */ /* 0x008fe8000c101906 */
[----:B------:R-:W2:Y:S01]  /*78eb0*/  LDL.LU R246, [R1+0x36c] ;  /* 0x00036c0001f67983 */ /* 0x000ea20000300800 */
[----:B-1----:R-:W-:-:S03]  /*78ec0*/  IMAD.WIDE R232, R0, 0x4, R96 ;  /* 0x0000000400e87825 */ /* 0x002fc600078e0260 */
[----:B------:R-:W-:Y:S04]  /*78ed0*/  @P6 STG.E [R240.64], R248 ;  /* 0x000000f8f0006986 */ /* 0x000fe8000c101906 */
[----:B------:R-:W3:Y:S04]  /*78ee0*/  LDL.LU R245, [R1+0x418] ;  /* 0x0004180001f57983 */ /* 0x000ee80000300800 */
[----:B------:R1:W-:Y:S04]  /*78ef0*/  @P1 STG.E [R232.64], R250 ;  /* 0x000000fae8001986 */ /* 0x0003e8000c101906 */
[----:B-1----:R-:W4:Y:S01]  /*78f00*/  LDL.LU R250, [R1+0x1f64] ;  /* 0x001f640001fa7983 */ /* 0x002f220000300800 */
[----:B------:R-:W-:-:S02]  /*78f10*/  ISETP.LT.AND P2, PT, R227, c[0x0][0x178], !P0 ;  /* 0x00005e00e3007a0c */ /* 0x000fc40004741270 */
[----:B------:R-:W-:Y:S01]  /*78f20*/  ISETP.LT.AND P3, PT, R210, c[0x0][0x178], !P0 ;  /* 0x00005e00d2007a0c */ /* 0x000fe20004761270 */
[----:B------:R-:W4:Y:S01]  /*78f30*/  LDL.LU R249, [R1+0x20a0] ;  /* 0x0020a00001f97983 */ /* 0x000f220000300800 */
[----:B------:R-:W-:Y:S02]  /*78f40*/  IADD3 R3, R0, c[0x0][0x198], RZ ;  /* 0x0000660000037a10 */ /* 0x000fe40007ffe0ff */
[----:B------:R-:W-:Y:S01]  /*78f50*/  ISETP.LT.AND P5, PT, R211, c[0x0][0x178], !P0 ;  /* 0x00005e00d3007a0c */ /* 0x000fe200047a1270 */
[----:B------:R-:W4:Y:S01]  /*78f60*/  LDL.LU R248, [R1+0x378] ;  /* 0x0003780001f87983 */ /* 0x000f220000300800 */
[----:B------:R-:W-:Y:S01]  /*78f70*/  ISETP.LT.AND P0, PT, R199, c[0x0][0x178], !P0 ;  /* 0x00005e00c7007a0c */ /* 0x000fe20004701270 */
[----:B------:R-:W-:Y:S01]  /*78f80*/  IMAD.WIDE R234, R3, 0x4, R230 ;  /* 0x0000000403ea7825 */ /* 0x000fe200078e02e6 */
[----:B------:R-:W-:Y:S02]  /*78f90*/  ISETP.LT.AND P6, PT, R227, c[0x0][0x178], !P4 ;  /* 0x00005e00e3007a0c */ /* 0x000fe400067c1270 */
        /* <DEDUP_REMOVED lines=9> */
[----:B--2---:R1:W-:Y:S04]  /*79030*/  @P5 STG.E [R232.64], R246 ;  /* 0x000000f6e8005986 */ /* 0x0043e8000c101906 */
[----:B------:R-:W-:Y:S04]  /*79040*/  @P0 STG.E [R234.64], R251 ;  /* 0x000000fbea000986 */ /* 0x000fe8000c101906 */
[----:B---3--:R2:W-:Y:S01]  /*79050*/  @P6 STG.E [R240.64], R245 ;  /* 0x000000f5f0006986 */ /* 0x0085e2000c101906 */
[----:B----4-:R-:W-:-:S03]  /*79060*/  ISETP.GE.AND P2, PT, R250, c[0x0][0x17c], PT ;  /* 0x00005f00fa007a0c */ /* 0x010fc60003f46270 */
[----:B------:R-:W3:Y:S04]  /*79070*/  LDL.LU R250, [R1+0x3ac] ;  /* 0x0003ac0001fa7983 */ /* 0x000ee80000300800 */
[----:B-1----:R-:W4:Y:S04]  /*79080*/  LDL.LU R246, [R1+0x37c] ;  /* 0x00037c0001f67983 */ /* 0x002f280000300800 */
[----:B--2---:R-:W2:Y:S01]  /*79090*/  LDL.LU R240, [R1+0x3e8] ;  /* 0x0003e80001f07983 */ /* 0x004ea20000300800 */
[----:B------:R-:W-:-:S03]  /*790a0*/  ISETP.LT.AND P1, PT, R210, c[0x0][0x178], !P4 ;  /* 0x00005e00d2007a0c */ /* 0x000fc60006721270 */
[----:B------:R-:W3:Y:S01]  /*790b0*/  LDL.LU R241, [R1+0x3a8] ;  /* 0x0003a80001f17983 */ /* 0x000ee20000300800 */
[----:B------:R-:W-:-:S03]  /*790c0*/  IMAD.WIDE R232, R0, 0x4, R228 ;  /* 0x0000000400e87825 */ /* 0x000fc600078e02e4 */
[----:B------:R-:W3:Y:S01]  /*790d0*/  LDL.LU R245, [R1+0x2084] ;  /* 0x0020840001f57983 */ /* 0x000ee20000300800 */
[----:B------:R-:W-:Y:S01]  /*790e0*/  ISETP.GE.AND P0, PT, R249, c[0x0][0x17c], PT ;  /* 0x00005f00f9007a0c */ /* 0x000fe20003f06270 */
[C---:B------:R-:W-:Y:S01]  /*790f0*/  IMAD.WIDE R234, R0.reuse, 0x4, R98 ;  /* 0x0000000400ea7825 */ /* 0x040fe200078e0262 */
[----:B------:R-:W-:Y:S01]  /*79100*/  IADD3 R3, R0, c[0x0][0x198], RZ ;  /* 0x0000660000037a10 */ /* 0x000fe20007ffe0ff */
[----:B------:R-:W3:Y:S04]  /*79110*/  LDL.LU R249, [R1+0x2054] ;  /* 0x0020540001f97983 */ /* 0x000ee80000300800 */
[----:B------:R-:W3:Y:S01]  /*79120*/  LDL.LU R251, [R1+0x1f0] ;  /* 0x0001f00001fb7983 */ /* 0x000ee20000300800 */
[----:B------:R-:W-:Y:S02]  /*79130*/  ISETP.LT.AND P3, PT, R211, c[0x0][0x178], !P4 ;  /* 0x00005e00d3007a0c */ /* 0x000fe40006761270 */
[----:B------:R-:W-:-:S02]  /*79140*/  ISETP.LT.AND P4, PT, R199, c[0x0][0x178], !P4 ;  /* 0x00005e00c7007a0c */ /* 0x000fc40006781270 */
[----:B------:R-:W-:Y:S01]  /*79150*/  ISETP.LT.AND P5, PT, R227, c[0x0][0x178], !P2 ;  /* 0x00005e00e3007a0c */ /* 0x000fe200057a1270 */
[----:B--2---:R1:W-:Y:S02]  /*79160*/  @P1 STG.E [R232.64], R240 ;  /* 0x000000f0e8001986 */ /* 0x0043e4000c101906 */
[----:B-1----:R-:W-:Y:S02]  /*79170*/  IMAD.WIDE R232, R0, 0x4, R96 ;  /* 0x0000000400e87825 */ /* 0x002fe400078e0260 */
[----:B------:R-:W2:Y:S01]  /*79180*/  LDL.LU R0, [R1+0x450] ;  /* 0x0004500001007983 */ /* 0x000ea20000300800 */
[----:B------:R-:W-:-:S03]  /*79190*/  ISETP.LT.AND P6, PT, R210, c[0x0][0x178], !P2 ;  /* 0x00005e00d2007a0c */ /* 0x000fc600057c1270 */
[----:B---3--:R1:W-:Y:S01]  /*791a0*/  @P3 STG.E [R234.64], R241 ;  /* 0x000000f1ea003986 */ /* 0x0083e2000c101906 */
[----:B------:R-:W-:Y:S02]  /*791b0*/  ISETP.LT.AND P3, PT, R211, c[0x0][0x178], !P2 ;  /* 0x00005e00d3007a0c */ /* 0x000fe40005761270 */
[----:B------:R-:W-:Y:S01]  /*791c0*/  ISETP.LT.AND P2, PT, R199, c[0x0][0x178], !P2 ;  /* 0x00005e00c7007a0c */ /* 0x000fe20005741270 */
[----:B------:R3:W-:Y:S01]  /*791d0*/  @P4 STG.E [R232.64], R248 ;  /* 0x000000f8e8004986 */ /* 0x0007e2000c101906 */
[----:B------:R-:W-:Y:S01]  /*791e0*/  ISETP.LT.AND P4, PT, R227, c[0x0][0x178], !P0 ;  /* 0x00005e00e3007a0c */ /* 0x000fe20004781270 */
[----:B-1----:R-:W-:-:S04]  /*791f0*/  IMAD.WIDE R234, R3, 0x4, R230 ;  /* 0x0000000403ea7825 */ /* 0x002fc800078e02e6 */
[C---:B------:R-:W-:Y:S01]  /*79200*/  IMAD.WIDE R240, R3.reuse, 0x4, R228 ;  /* 0x0000000403f07825 */ /* 0x040fe200078e02e4 */
[----:B------:R1:W-:Y:S03]  /*79210*/  @P5 STG.E [R234.64], R243 ;  /* 0x000000f3ea005986 */ /* 0x0003e6000c101906 */
[----:B---3--:R-:W-:Y:S01]  /*79220*/  IMAD.WIDE R232, R3, 0x4, R98 ;  /* 0x0000000403e87825 */ /* 0x008fe200078e0262 */
[----:B------:R-:W-:Y:S01]  /*79230*/  ISETP.GE.AND P1, PT, R245, c[0x0][0x17c], PT ;  /* 0x00005f00f5007a0c */ /* 0x000fe20003f26270 */
[----:B------:R3:W-:Y:S04]  /*79240*/  @P6 STG.E [R240.64], R242 ;  /* 0x000000f2f0006986 */ /* 0x0007e8000c101906 */
[----:B------:R-:W2:Y:S01]  /*79250*/  LDL.LU R245, [R1+0x2134] ;  /* 0x0021340001f57983 */ /* 0x000ea20000300800 */
[C---:B-1----:R-:W-:Y:S01]  /*79260*/  IMAD.WIDE R234, R3.reuse, 0x4, R96 ;  /* 0x0000000403ea7825 */ /* 0x042fe200078e0260 */
[----:B------:R-:W-:-:S02]  /*79270*/  IADD3 R3, R3, c[0x0][0x198], RZ ;  /* 0x0000660003037a10 */ /* 0x000fc40007ffe0ff */
[----:B------:R-:W2:Y:S03]  /*79280*/  LDL.LU R248, [R1+0xd0] ;  /* 0x0000d00001f87983 */ /* 0x000ea60000300800 */
[----:B---3--:R-:W-:Y:S01]  /*79290*/  IMAD.WIDE R240, R3, 0x4, R230 ;  /* 0x0000000403f07825 */ /* 0x008fe200078e02e6 */
[----:B------:R-:W3:Y:S04]  /*792a0*/  LDL.LU R243, [R1+0x454] ;  /* 0x0004540001f37983 */ /* 0x000ee80000300800 */
[----:B------:R-:W3:Y:S04]  /*792b0*/  LDL.LU R242, [R1+0x204] ;  /* 0x0002040001f27983 */ /* 0x000ee80000300800 */
[----:B------:R1:W-:Y:S01]  /*792c0*/  @P3 STG.E [R232.64], R250 ;  /* 0x000000fae8003986 */ /* 0x0003e2000c101906 */
[----:B------:R-:W-:-:S03]  /*792d0*/  ISETP.GE.AND P3, PT, R249, c[0x0][0x17c], PT ;  /* 0x00005f00f9007a0c */ /* 0x000fc60003f66270 */
[----:B----4-:R4:W-:Y:S04]  /*792e0*/  @P2 STG.E [R234.64], R246 ;  /* 0x000000f6ea002986 */ /* 0x0109e8000c101906 */
[----:B-1----:R-:W3:Y:S04]  /*792f0*/  LDL.LU R250, [R1+0x1f4] ;  /* 0x0001f40001fa7983 */ /* 0x002ee80000300800 */
[----:B------:R-:W3:Y:S04]  /*79300*/  LDL.LU R249, [R1+0xd4] ;  /* 0x0000d40001f97983 */ /* 0x000ee80000300800 */
[----:B----4-:R-:W4:Y:S04]  /*79310*/  LDL.LU R246, [R1+0x490] ;  /* 0x0004900001f67983 */ /* 0x010f280000300800 */
[----:B--2---:R1:W-:Y:S04]  /*79320*/  @P4 STG.E [R240.64], R0 ;  /* 0x00000000f0004986 */ /* 0x0043e8000c101906 */
[----:B-1----:R-:W2:Y:S01]  /*79330*/  LDL.LU R241, [R1+0x200] ;  /* 0x0002000001f17983 */ /* 0x002ea20000300800 */
        /* <DEDUP_REMOVED lines=10> */
[----:B------:R2:W-:Y:S01]  /*793e0*/  @P6 STG.E [R234.64], R251 ;  /* 0x000000fbea006986 */ /* 0x0005e2000c101906 */
[----:B------:R-:W-:Y:S02]  /*793f0*/  ISETP.LT.AND P1, PT, R199, c[0x0][0x178], !P1 ;  /* 0x00005e00c7007a0c */ /* 0x000fe40004f21270 */
[----:B------:R-:W-:Y:S01]  /*79400*/  ISETP.LT.AND P6, PT, R227, c[0x0][0x178], !P3 ;  /* 0x00005e00e3007a0c */ /* 0x000fe20005fc1270 */
[----:B-1----:R-:W-:-:S04]  /*79410*/  IMAD.WIDE R240, R0, 0x4, R230 ;  /* 0x0000000400f07825 */ /* 0x002fc800078e02e6 */
[----:B--2---:R-:W-:Y:S01]  /*79420*/  IMAD.WIDE R234, R3, 0x4, R96 ;  /* 0x0000000403ea7825 */ /* 0x004fe200078e0260 */
[C---:B------:R-:W-:Y:S01]  /*79430*/  IADD3 R3, R0.reuse, c[0x0][0x198], RZ ;  /* 0x0000660000037a10 */ /* 0x040fe20007ffe0ff */
[----:B------:R-:W2:Y:S02]  /*79440*/  LDL.LU R251, [R1+0x2028] ;  /* 0x0020280001fb7983 */ /* 0x000ea40000300800 */
[C---:B------:R-:W-:Y:S02]  /*79450*/  IMAD.WIDE R232, R0.reuse, 0x4, R228 ;  /* 0x0000000400e87825 */ /* 0x040fe400078e02e4 */
[----:B------:R1:W-:Y:S04]  /*79460*/  @P0 STG.E [R234.64], R248 ;  /* 0x000000f8ea000986 */ /* 0x0003e8000c101906 */
[----:B---3--:R3:W-:Y:S04]  /*79470*/  @P2 STG.E [R240.64], R243 ;  /* 0x000000f3f0002986 */ /* 0x0087e8000c101906 */
[----:B------:R4:W-:Y:S01]  /*79480*/  @P4 STG.E [R232.64], R242 ;  /* 0x000000f2e8004986 */ /* 0x0009e2000c101906 */
[----:B-1----:R-:W-:-:S03]  /*79490*/  IMAD.WIDE R234, R0, 0x4, R96 ;  /* 0x0000000400ea7825 */ /* 0x002fc600078e0260 */
[----:B------:R-:W2:Y:S01]  /*794a0*/  LDL.LU R248, [R1+0x1ff8] ;  /* 0x001ff80001f87983 */ /* 0x000ea20000300800 */
[----:B---3--:R-:W-:-:S03]  /*794b0*/  IMAD.WIDE R240, R3, 0x4, R230 ;  /* 0x0000000403f07825 */ /* 0x008fc600078e02e6 */
[----:B------:R-:W3:Y:S01]  /*794c0*/  LDL.LU R243, [R1+0x494] ;  /* 0x0004940001f37983 */ /* 0x000ee20000300800 */
[----:B----4-:R-:W-:-:S03]  /*794d0*/  IMAD.WIDE R232, R0, 0x4, R98 ;  /* 0x0000000400e87825 */ /* 0x010fc600078e0262 */
[----:B------:R-:W4:Y:S04]  /*794e0*/  LDL.LU R242, [R1+0x464] ;  /* 0x0004640001f27983 */ /* 0x000f280000300800 */
[----:B------:R1:W-:Y:S04]  /*794f0*/  @P5 STG.E [R232.64], R250 ;  /* 0x000000fae8005986 */ /* 0x0003e8000c101906 */
[----:B------:R-:W-:Y:S04]  /*79500*/  @P1 STG.E [R234.64], R249 ;  /* 0x000000f9ea001986 */ /* 0x000fe8000c101906 */
[----:B------:R1:W-:Y:S04]  /*79510*/  @P6 STG.E [R240.64], R246 ;  /* 0x000000f6f0006986 */ /* 0x0003e8000c101906 */
[----:B-1----:R-:W3:Y:S04]  /*79520*/  LDL.LU R250, [R1+0xe4] ;  /* 0x0000e40001fa7983 */ /* 0x002ee80000300800 */
[----:B------:R-:W3:Y:S01]  /*79530*/  LDL.LU R240, [R1+0x460] ;  /* 0x0004600001f07983 */ /* 0x000ee20000300800 */
[----:B------:R-:W-:Y:S01]  /*79540*/  ISETP.LT.AND P0, PT, R210, c[0x0][0x178], !P3 ;  /* 0x00005e00d2007a0c */ /* 0x000fe20005f01270 */
[----:B------:R-:W-:-:S02]  /*79550*/  IMAD.WIDE R232, R3, 0x4, R228 ;  /* 0x0000000403e87825 */ /* 0x000fc400078e02e4 */
[----:B------:R-:W4:Y:S01]  /*79560*/  LDL.LU R241, [R1+0x440] ;  /* 0x0004400001f17983 */ /* 0x000f220000300800 */
[----:B------:R-:W-:-:S03]  /*79570*/  IADD3 R0, R3, c[0x0][0x198], RZ ;  /* 0x0000660003007a10 */ /* 0x000fc60007ffe0ff */
[----:B------:R-:W4:Y:S01]  /*79580*/  LDL.LU R246, [R1+0x1fc4] ;  /* 0x001fc40001f67983 */ /* 0x000f220000300800 */
[----:B------:R-:W-:Y:S01]  /*79590*/  IMAD.WIDE R234, R3, 0x4, R98 ;  /* 0x0000000403ea7825 */ /* 0x000fe200078e0262 */
[----:B--2---:R-:W-:Y:S02]  /*795a0*/  ISETP.GE.AND P2, PT, R251, c[0x0][0x17c], PT ;  /* 0x00005f00fb007a0c */ /* 0x004fe40003f46270 */
[----:B------:R-:W2:Y:S04]  /*795b0*/  LDL.LU R251, [R1+0x1f8c] ;  /* 0x001f8c0001fb7983 */ /* 0x000ea80000300800 */
[----:B------:R-:W2:Y:S01]  /*795c0*/  LDL.LU R249, [R1+0x4c0] ;  /* 0x0004c00001f97983 */ /* 0x000ea20000300800 */
[----:B------:R-:W-:-:S03]  /*795d0*/  ISETP.GE.AND P1, PT, R248, c[0x0][0x17c], PT ;  /* 0x00005f00f8007a0c */ /* 0x000fc60003f26270 */
[----:B------:R-:W2:Y:S04]  /*795e0*/  LDL.LU R248, [R1+0x480] ;  /* 0x0004800001f87983 */ /* 0x000ea80000300800 */
[----:B---3--:R1:W-:Y:S02]  /*795f0*/  @P0 STG.E [R232.64], R240 ;  /* 0x000000f0e8000986 */ /* 0x0083e4000c101906 */
[----:B-1----:R-:W-:Y:S02]  /*79600*/  IMAD.WIDE R232, R3, 0x4, R96 ;  /* 0x0000000403e87825 */ /* 0x002fe400078e0260 */
[----:B------:R-:W3:Y:S01]  /*79610*/  LDL.LU R3, [R1+0xe0] ;  /* 0x0000e00001037983 */ /* 0x000ee20000300800 */
[----:B------:R-:W-:Y:S02]  /*79620*/  ISETP.LT.AND P4, PT, R211, c[0x0][0x178], !P3 ;  /* 0x00005e00d3007a0c */ /* 0x000fe40005f81270 */
[----:B------:R-:W-:-:S02]  /*79630*/  ISETP.LT.AND P3, PT, R199, c[0x0][0x178], !P3 ;  /* 0x00005e00c7007a0c */ /* 0x000fc40005f61270 */
[----:B------:R-:W-:Y:S02]  /*79640*/  ISETP.LT.AND P5, PT, R227, c[0x0][0x178], !P2 ;  /* 0x00005e00e3007a0c */ /* 0x000fe400057a1270 */
[----:B------:R-:W-:-:S07]  /*79650*/  ISETP.LT.AND P6, PT, R210, c[0x0][0x178], !P2 ;  /* 0x00005e00d2007a0c */ /* 0x000fce00057c1270 */
[----:B----4-:R1:W-:Y:S01]  /*79660*/  @P4 STG.E [R234.64], R241 ;  /* 0x000000f1ea004986 */ /* 0x0103e2000c101906 */
[----:B------:R-:W-:-:S03]  /*79670*/  ISETP.GE.AND P0, PT, R246, c[0x0][0x17c], PT ;  /* 0x00005f00f6007a0c */ /* 0x000fc60003f06270 */
[----:B------:R-:W4:Y:S01]  /*79680*/  LDL.LU R246, [R1+0x2130] ;  /* 0x0021300001f67983 */ /* 0x000f220000300800 */
[----:B-1----:R-:W-:-:S04]  /*79690*/  IMAD.WIDE R234, R0, 0x4, R230 ;  /* 0x0000000400ea7825 */ /* 0x002fc800078e02e6 */
[C---:B------:R-:W-:Y:S01]  /*796a0*/  IMAD.WIDE R240, R0.reuse, 0x4, R228 ;  /* 0x0000000400f07825 */ /* 0x040fe200078e02e4 */
[----:B---3--:R-:W-:Y:S04]  /*796b0*/  @P3 STG.E [R232.64], R3 ;  /* 0x00000003e8003986 */ /* 0x008fe8000c101906 */
[----:B------:R-:W-:Y:S04]  /*796c0*/  @P5 STG.E [R234.64], R243 ;  /* 0x000000f3ea005986 */ /* 0x000fe8000c101906 */
[----:B------:R1:W-:Y:S04]  /*796d0*/  @P6 STG.E [R240.64], R242 ;  /* 0x000000f2f0006986 */ /* 0x0003e8000c101906 */
[----:B-1----:R-:W3:Y:S01]  /*796e0*/  LDL.LU R241, [R1+0x444] ;  /* 0x0004440001f17983 */ /* 0x002ee20000300800 */
[C---:B------:R-:W-:Y:S01]  /*796f0*/  IMAD.WIDE R232, R0.reuse, 0x4, R98 ;  /* 0x0000000400e87825 */ /* 0x040fe200078e0262 */
[----:B------:R-:W-:-:S02]  /*79700*/  IADD3 R3, R0, c[0x0][0x198], RZ ;  /* 0x0000660000037a10 */ /* 0x000fc40007ffe0ff */
[----:B------:R-:W4:Y:S01]  /*79710*/  LDL.LU R243, [R1+0x524] ;  /* 0x0005240001f37983 */ /* 0x000f220000300800 */
[----:B------:R-:W-:-:S03]  /*79720*/  IMAD.WIDE R234, R0, 0x4, R96 ;  /* 0x0000000400ea7825 */ /* 0x000fc600078e0260 */
[----:B------:R-:W4:Y:S04]  /*79730*/  LDL.LU R242, [R1+0x4c4] ;  /* 0x0004c40001f27983 */ /* 0x000f280000300800 */
[----:B------:R-:W4:Y:S01]  /*79740*/  LDL.LU R0, [R1+0x520] ;  /* 0x0005200001007983 */ /* 0x000f220000300800 */
[----:B------:R-:W-:Y:S02]  /*79750*/  ISETP.LT.AND P4, PT, R211, c[0x0][0x178], !P2 ;  /* 0x00005e00d3007a0c */ /* 0x000fe40005781270 */
[----:B------:R-:W-:Y:S02]  /*79760*/  ISETP.LT.AND P2, PT, R199, c[0x0][0x178], !P2 ;  /* 0x00005e00c7007a0c */ /* 0x000fe40005741270 */
[----:B------:R-:W-:Y:S02]  /*79770*/  ISETP.LT.AND P3, PT, R227, c[0x0][0x178], !P1 ;  /* 0x00005e00e3007a0c */ /* 0x000fe40004f61270 */
[----:B------:R-:W-:-:S02]  /*79780*/  ISETP.LT.AND P5, PT, R210, c[0x0][0x178], !P1 ;  /* 0x00005e00d2007a0c */ /* 0x000fc40004fa1270 */
[----:B------:R-:W-:Y:S02]  /*79790*/  ISETP.LT.AND P6, PT, R211, c[0x0][0x178], !P1 ;  /* 0x00005e00d3007a0c */ /* 0x000fe40004fc1270 */
[----:B------:R-:W-:-:S03]  /*797a0*/  ISETP.LT.AND P1, PT, R199, c[0x0][0x178], !P1 ;  /* 0x00005e00c7007a0c */ /* 0x000fc60004f21270 */
[----:B---3--:R-:W-:Y:S01]  /*797b0*/  @P4 STG.E [R232.64], R241 ;  /* 0x000000f1e8004986 */ /* 0x008fe2000c101906 */
[----:B--2---:R-:W-:-:S03]  /*797c0*/  ISETP.GE.AND P4, PT, R251, c[0x0][0x17c], PT ;  /* 0x00005f00fb007a0c */ /* 0x004fc60003f86270 */
[----:B------:R1:W-:Y:S04]  /*797d0*/  @P2 STG.E [R234.64], R250 ;  /* 0x000000faea002986 */ /* 0x0003e8000c101906 */
[----:B-1----:R-:W2:Y:S04]  /*797e0*/  LDL.LU R250, [R1+0x484] ;  /* 0x0004840001fa7983 */ /* 0x002ea80000300800 */
[----:B------:R-:W3:Y:S01]  /*797f0*/  LDL.LU R251, [R1+0x540] ;  /* 0x0005400001fb7983 */ /* 0x000ee20000300800 */
[----:B------:R-:W-:Y:S01]  /*79800*/  IMAD.WIDE R240, R3, 0x4, R230 ;  /* 0x0000000403f07825 */ /* 0x000fe200078e02e6 */
[----:B------:R-:W-:-:S03]  /*79810*/  ISETP.LT.AND P2, PT, R227, c[0x0][0x178], !P0 ;  /* 0x00005e00e3007a0c */ /* 0x000fc60004741270 */
[C---:B------:R-:W-:Y:S01]  /*79820*/  IMAD.WIDE R232, R3.reuse, 0x4, R228 ;  /* 0x0000000403e87825 */ /* 0x040fe200078e02e4 */
[----:B----4-:R1:W-:Y:S01]  /*79830*/  @P3 STG.E [R240.64], R0 ;  /* 0x00000000f0003986 */ /* 0x0103e2000c101906 */
[----:B------:R-:W-:Y:S02]  /*79840*/  ISETP.LT.AND P3, PT, R210, c[0x0][0x178], !P0 ;  /* 0x00005e00d2007a0c */ /* 0x000fe40004761270 */
[C---:B------:R-:W-:Y:S01]  /*79850*/  IMAD.WIDE R234, R3.reuse, 0x4, R98 ;  /* 0x0000000403ea7825 */ /* 0x040fe200078e0262 */
[----:B------:R4:W-:Y:S04]  /*79860*/  @P5 STG.E [R232.64], R249 ;  /* 0x000000f9e8005986 */ /* 0x0009e8000c101906 */
[----:B------:R4:W-:Y:S01]  /*79870*/  @P6 STG.E [R234.64], R248 ;  /* 0x000000f8ea006986 */ /* 0x0009e2000c101906 */
[C---:B-1----:R-:W-:Y:S01]  /*79880*/  IADD3 R0, R3.reuse, c[0x0][0x198], RZ ;  /* 0x0000660003007a10 */ /* 0x042fe20007ffe0ff */
[----:B----4-:R-:W-:-:S04]  /*79890*/  IMAD.WIDE R232, R3, 0x4, R96 ;  /* 0x0000000403e87825 */ /* 0x010fc800078e0260 */
[C---:B------:R-:W-:Y:S01]  /*798a0*/  IMAD.WIDE R234, R0.reuse, 0x4, R230 ;  /* 0x0000000400ea7825 */ /* 0x040fe200078e02e6 */
[----:B------:R1:W-:Y:S03]  /*798b0*/  @P1 STG.E [R232.64], R244 ;  /* 0x000000f4e8001986 */ /* 0x0003e6000c101906 */
[----:B------:R-:W-:Y:S01]  /*798c0*/  IMAD.WIDE R240, R0, 0x4, R228 ;  /* 0x0000000400f07825 */ /* 0x000fe200078e02e4 */
[----:B------:R-:W-:Y:S04]  /*798d0*/  @P2 STG.E [R234.64], R243 ;  /* 0x000000f3ea002986 */ /* 0x000fe8000c101906 */
[----:B------:R4:W-:Y:S04]  /*798e0*/  @P3 STG.E [R240.64], R242 ;  /* 0x000000f2f0003986 */ /* 0x0009e8000c101906 */
[----:B-1----:R-:W3:Y:S04]  /*798f0*/  LDL.LU R244, [R1+0x1f78] ;  /* 0x001f780001f47983 */ /* 0x002ee80000300800 */
[----:B----4-:R-:W4:Y:S01]  /*79900*/  LDL.LU R242, [R1+0x20c0] ;  /* 0x0020c00001f27983 */ /* 0x010f220000300800 */
[----:B------:R-:W-:-:S02]  /*79910*/  ISETP.LT.AND P5, PT, R211, c[0x0][0x178], !P0 ;  /* 0x00005e00d3007a0c */ /* 0x000fc400047a1270 */
[----:B------:R-:W-:Y:S02]  /*79920*/  ISETP.LT.AND P0, PT, R199, c[0x0][0x178], !P0 ;  /* 0x00005e00c7007a0c */ /* 0x000fe40004701270 */
[----:B------:R-:W-:Y:S02]  /*79930*/  ISETP.LT.AND P6, PT, R227, c[0x0][0x178], !P4 ;  /* 0x00005e00e3007a0c */ /* 0x000fe400067c1270 */
[C---:B------:R-:W-:Y:S01]  /*79940*/  IADD3 R3, R0.reuse, c[0x0][0x198], RZ ;  /* 0x0000660000037a10 */ /* 0x040fe20007ffe0ff */
[C---:B------:R-:W-:Y:S01]  /*79950*/  IMAD.WIDE R232, R0.reuse, 0x4, R98 ;  /* 0x0000000400e87825 */ /* 0x040fe200078e0262 */
[----:B------:R-:W4:Y:S03]  /*79960*/  LDL.LU R249, [R1+0x430] ;  /* 0x0004300001f97983 */ /* 0x000f260000300800 */
[----:B------:R-:W-:Y:S01]  /*79970*/  IMAD.WIDE R234, R0, 0x4, R96 ;  /* 0x0000000400ea7825 */ /* 0x000fe200078e0260 */
[----:B------:R-:W4:Y:S03]  /*79980*/  LDL.LU R248, [R1+0x544] ;  /* 0x0005440001f87983 */ /* 0x000f260000300800 */
[----:B------:R-:W-:Y:S01]  /*79990*/  IMAD.WIDE R240, R3, 0x4, R230 ;  /* 0x0000000403f07825 */ /* 0x000fe200078e02e6 */
[----:B------:R-:W4:Y:S04]  /*799a0*/  LDL.LU R243, [R1+0x534] ;  /* 0x0005340001f37983 */ /* 0x000f280000300800 */
[----:B--2---:R1:W-:Y:S04]  /*799b0*/  @P5 STG.E [R232.64], R250 ;  /* 0x000000fae8005986 */ /* 0x0043e8000c101906 */
[----:B------:R-:W-:Y:S04]  /*799c0*/  @P0 STG.E [R234.64], R245 ;  /* 0x000000f5ea000986 */ /* 0x000fe8000c101906 */
[----:B---3--:R2:W-:Y:S04]  /*799d0*/  @P6 STG.E [R240.64], R251 ;  /* 0x000000fbf0006986 */ /* 0x0085e8000c101906 */
[----:B-1----:R-:W3:Y:S04]  /*799e0*/  LDL.LU R250, [R1+0x4d4] ;  /* 0x0004d40001fa7983 */ /* 0x002ee80000300800 */
[----:B--2---:R-:W2:Y:S04]  /*799f0*/  LDL.LU R240, [R1+0x530] ;  /* 0x0005300001f07983 */ /* 0x004ea80000300800 */
[----:B------:R-:W3:Y:S01]  /*79a00*/  LDL.LU R241, [R1+0x4d0] ;  /* 0x0004d00001f17983 */ /* 0x000ee20000300800 */
[----:B----4-:R-:W-:-:S03]  /*79a10*/  ISETP.GE.AND P0, PT, R242, c[0x0][0x17c], PT ;  /* 0x00005f00f2007a0c */ /* 0x010fc60003f06270 */
[----:B------:R-:W4:Y:S01]  /*79a20*/  LDL.LU R242, [R1+0x2070] ;  /* 0x0020700001f27983 */ /* 0x000f220000300800 */
[----:B------:R-:W-:Y:S02]  /*79a30*/  ISETP.LT.AND P1, PT, R210, c[0x0][0x178], !P4 ;  /* 0x00005e00d2007a0c */ /* 0x000fe40006721270 */
[----:B------:R-:W-:Y:S01]  /*79a40*/  ISETP.LT.AND P3, PT, R211, c[0x0][0x178], !P4 ;  /* 0x00005e00d3007a0c */ /* 0x000fe20006761270 */
[C---:B------:R-:W-:Y:S01]  /*79a50*/  IMAD.WIDE R234, R3.reuse, 0x4, R228 ;  /* 0x0000000403ea7825 */ /* 0x040fe200078e02e4 */
[----:B------:R-:W-:Y:S01]  /*79a60*/  ISETP.GE.AND P2, PT, R244, c[0x0][0x17c], PT ;  /* 0x00005f00f4007a0c */ /* 0x000fe20003f46270 */
[----:B------:R-:W4:Y:S02]  /*79a70*/  LDL.LU R245, [R1+0x458] ;  /* 0x0004580001f57983 */ /* 0x000f240000300800 */
[C---:B------:R-:W-:Y:S01]  /*79a80*/  IMAD.WIDE R232, R3.reuse, 0x4, R98 ;  /* 0x0000000403e87825 */ /* 0x040fe200078e0262 */
[----:B------:R-:W-:Y:S01]  /*79a90*/  IADD3 R0, R3, c[0x0][0x198], RZ ;  /* 0x0000660003007a10 */ /* 0x000fe20007ffe0ff */
[----:B------:R-:W4:Y:S04]  /*79aa0*/  LDL.LU R244, [R1+0x208] ;  /* 0x0002080001f47983 */ /* 0x000f280000300800 */
[----:B------:R-:W4:Y:S01]  /*79ab0*/  LDL.LU R251, [R1+0x1f8] ;  /* 0x0001f80001fb7983 */ /* 0x000f220000300800 */
[----:B------:R-:W-:-:S02]  /*79ac0*/  ISETP.LT.AND P4, PT, R199, c[0x0][0x178], !P4 ;  /* 0x00005e00c7007a0c */ /* 0x000fc40006781270 */
[----:B------:R-:W-:Y:S02]  /*79ad0*/  ISETP.LT.AND P5, PT, R227, c[0x0][0x178], !P2 ;  /* 0x00005e00e3007a0c */ /* 0x000fe400057a1270 */
[----:B------:R-:W-:Y:S01]  /*79ae0*/  ISETP.LT.AND P6, PT, R210, c[0x0][0x178], !P2 ;  /* 0x00005e00d2007a0c */ /* 0x000fe200057c1270 */
[----:B--2---:R-:W-:Y:S04]  /*79af0*/  @P1 STG.E [R234.64], R240 ;  /* 0x000000f0ea001986 */ /* 0x004fe8000c101906 */
[----:B---3--:R1:W-:Y:S02]  /*79b00*/  @P3 STG.E [R232.64], R241 ;  /* 0x000000f1e8003986 */ /* 0x0083e4000c101906 */
[----:B-1----:R-:W-:Y:S02]  /*79b10*/  IMAD.WIDE R232, R3, 0x4, R96 ;  /* 0x0000000403e87825 */ /* 0x002fe400078e0260 */
[----:B------:R-:W2:Y:S01]  /*79b20*/  LDL.LU R3, [R1+0x2098] ;  /* 0x0020980001037983 */ /* 0x000ea20000300800 */
[----:B------:R-:W-:Y:S01]  /*79b30*/  ISETP.LT.AND P3, PT, R211, c[0x0][0x178], !P2 ;  /* 0x00005e00d3007a0c */ /* 0x000fe20005761270 */
[C---:B------:R-:W-:Y:S01]  /*79b40*/  IMAD.WIDE R234, R0.reuse, 0x4, R230 ;  /* 0x0000000400ea7825 */ /* 0x040fe200078e02e6 */
[----:B------:R-:W-:Y:S01]  /*79b50*/  ISETP.LT.AND P2, PT, R199, c[0x0][0x178], !P2 ;  /* 0x00005e00c7007a0c */ /* 0x000fe20005741270 */
[----:B------:R1:W-:Y:S02]  /*79b60*/  @P4 STG.E [R232.64], R249 ;  /* 0x000000f9e8004986 */ /* 0x0003e4000c101906 */
[----:B------:R-:W-:-:S02]  /*79b70*/  IMAD.WIDE R240, R0, 0x4, R228 ;  /* 0x0000000400f07825 */ /* 0x000fc400078e02e4 */
[----:B------:R3:W-:Y:S04]  /*79b80*/  @P5 STG.E [R234.64], R248 ;  /* 0x000000f8ea005986 */ /* 0x0007e8000c101906 */
[----:B------:R3:W-:Y:S04]  /*79b90*/  @P6 STG.E [R240.64], R243 ;  /* 0x000000f3f0006986 */ /* 0x0007e8000c101906 */
[----:B-1----:R-:W2:Y:S01]  /*79ba0*/  LDL.LU R249, [R1+0xd8] ;  /* 0x0000d80001f97983 */ /* 0x002ea20000300800 */
[----:B------:R-:W-:-:S03]  /*79bb0*/  IMAD.WIDE R232, R0, 0x4, R96 ;  /* 0x0000000400e87825 */ /* 0x000fc600078e0260 */
[----:B---3--:R-:W3:Y:S01]  /*79bc0*/  LDL.LU R248, [R1+0x45c] ;  /* 0x00045c0001f87983 */ /* 0x008ee20000300800 */
[----:B------:R-:W-:-:S03]  /*79bd0*/  IMAD.WIDE R234, R0, 0x4, R98 ;  /* 0x0000000400ea7825 */ /* 0x000fc600078e0262 */
[----:B------:R-:W3:Y:S04]  /*79be0*/  LDL.LU R243, [R1+0x20c] ;  /* 0x00020c0001f37983 */ /* 0x000ee80000300800 */
[----:B------:R1:W-:Y:S01]  /*79bf0*/  @P3 STG.E [R234.64], R250 ;  /* 0x000000faea003986 */ /* 0x0003e2000c101906 */
[----:B----4-:R-:W-:-:S03]  /*79c00*/  ISETP.GE.AND P3, PT, R242, c[0x0][0x17c], PT ;  /* 0x00005f00f2007a0c */ /* 0x010fc60003f66270 */
[----:B------:R4:W-:Y:S04]  /*79c10*/  @P2 STG.E [R232.64], R247 ;  /* 0x000000f7e8002986 */ /* 0x0009e8000c101906 */
[----:B-1----:R-:W3:Y:S04]  /*79c20*/  LDL.LU R250, [R1+0x1fc] ;  /* 0x0001fc0001fa7983 */ /* 0x002ee80000300800 */
[----:B------:R-:W3:Y:S04]  /*79c30*/  LDL.LU R242, [R1+0xdc] ;  /* 0x0000dc0001f27983 */ /* 0x000ee80000300800 */
[----:B----4-:R-:W4:Y:S01]  /*79c40*/  LDL.LU R247, [R1+0x498] ;  /* 0x0004980001f77983 */ /* 0x010f220000300800 */
[----:B------:R-:W-:-:S02]  /*79c50*/  ISETP.LT.AND P4, PT, R227, c[0x0][0x178], !P0 ;  /* 0x00005e00e3007a0c */ /* 0x000fc40004781270 */
[----:B------:R-:W-:Y:S02]  /*79c60*/  ISETP.LT.AND P5, PT, R210, c[0x0][0x178], !P0 ;  /* 0x00005e00d2007a0c */ /* 0x000fe400047a1270 */
[----:B------:R-:W-:Y:S02]  /*79c70*/  ISETP.LT.AND P6, PT, R211, c[0x0][0x178], !P0 ;  /* 0x00005e00d3007a0c */ /* 0x000fe400047c1270 */
[----:B------:R-:W-:Y:S02]  /*79c80*/  ISETP.LT.AND P0, PT, R199, c[0x0][0x178], !P0 ;  /* 0x00005e00c7007a0c */ /* 0x000fe40004701270 */
[----:B--2---:R-:W-:Y:S02]  /*79c90*/  ISETP.GE.AND P1, PT, R3, c[0x0][0x17c], PT ;  /* 0x00005f0003007a0c */ /* 0x004fe40003f26270 */
[----:B------:R-:W-:-:S05]  /*79ca0*/  IADD3 R3, R0, c[0x0][0x198], RZ ;  /* 0x0000660000037a10 */ /* 0x000fca0007ffe0ff */
[----:B------:R-:W-:Y:S01]  /*79cb0*/  IMAD.WIDE R240, R3, 0x4, R230 ;  /* 0x0000000403f07825 */ /* 0x000fe200078e02e6 */
[----:B------:R-:W-:-:S03]  /*79cc0*/  ISETP.LT.AND P2, PT, R227, c[0x0][0x178], !P1 ;  /* 0x00005e00e3007a0c */ /* 0x000fc60004f41270 */
[C---:B------:R-:W-:Y:S01]  /*79cd0*/  IMAD.WIDE R232, R3.reuse, 0x4, R228 ;  /* 0x0000000403e87825 */ /* 0x040fe200078e02e4 */
[----:B------:R1:W-:Y:S01]  /*79ce0*/  @P4 STG.E [R240.64], R245 ;  /* 0x000000f5f0004986 */ /* 0x0003e2000c101906 */
[----:B------:R-:W-:Y:S02]  /*79cf0*/  ISETP.LT.AND P4, PT, R210, c[0x0][0x178], !P1 ;  /* 0x00005e00d2007a0c */ /* 0x000fe40004f81270 */
[C---:B------:R-:W-:Y:S01]  /*79d00*/  IMAD.WIDE R234, R3.reuse, 0x4, R98 ;  /* 0x0000000403ea7825 */ /* 0x040fe200078e0262 */
[----:B------:R-:W-:Y:S01]  /*79d10*/  IADD3 R0, R3, c[0x0][0x198], RZ ;  /* 0x0000660003007a10 */ /* 0x000fe20007ffe0ff */
[----:B------:R2:W-:Y:S01]  /*79d20*/  @P5 STG.E [R232.64], R244 ;  /* 0x000000f4e8005986 */ /* 0x0005e2000c101906 */
[----:B------:R-:W-:Y:S02]  /*79d30*/  ISETP.LT.AND P5, PT, R211, c[0x0][0x178], !P1 ;  /* 0x00005e00d3007a0c */ /* 0x000fe40004fa1270 */
[----:B------:R-:W-:Y:S01]  /*79d40*/  ISETP.LT.AND P1, PT, R199, c[0x0][0x178], !P1 ;  /* 0x00005e00c7007a0c */ /* 0x000fe20004f21270 */
[----:B------:R2:W-:Y:S01]  /*79d50*/  @P6 STG.E [R234.64], R251 ;  /* 0x000000fbea006986 */ /* 0x0005e2000c101906 */
        /* <DEDUP_REMOVED lines=9> */
[----:B-1----:R-:W-:-:S04]  /*79df0*/  IMAD.WIDE R232, R0, 0x4, R98 ;  /* 0x0000000400e87825 */ /* 0x002fc800078e0262 */
[----:B---3--:R-:W-:Y:S01]  /*79e00*/  IMAD.WIDE R234, R0, 0x4, R96 ;  /* 0x0000000400ea7825 */ /* 0x008fe200078e0260 */
[----:B------:R-:W-:Y:S03]  /*79e10*/  @P5 STG.E [R232.64], R250 ;  /* 0x000000fae8005986 */ /* 0x000fe6000c101906 */
[----:B----4-:R-:W-:Y:S01]  /*79e20*/  IMAD.WIDE R240, R3, 0x4, R230 ;  /* 0x0000000403f07825 */ /* 0x010fe200078e02e6 */
[----:B------:R-:W3:Y:S04]  /*79e30*/  LDL.LU R243, [R1+0x2020] ;  /* 0x0020200001f37983 */ /* 0x000ee80000300800 */
[----:B------:R-:W4:Y:S04]  /*79e40*/  LDL.LU R249, [R1+0x49c] ;  /* 0x00049c0001f97983 */ /* 0x000f280000300800 */
[----:B------:R-:W4:Y:S04]  /*79e50*/  LDL.LU R248, [R1+0x46c] ;  /* 0x00046c0001f87983 */ /* 0x000f280000300800 */
[----:B------:R1:W-:Y:S04]  /*79e60*/  @P1 STG.E [R234.64], R242 ;  /* 0x000000f2ea001986 */ /* 0x0003e8000c101906 */
[----:B------:R-:W4:Y:S04]  /*79e70*/  LDL.LU R245, [R1+0x44c] ;  /* 0x00044c0001f57983 */ /* 0x000f280000300800 */
[----:B------:R1:W-:Y:S04]  /*79e80*/  @P6 STG.E [R240.64], R247 ;  /* 0x000000f7f0006986 */ /* 0x0003e8000c101906 */
[----:B-1----:R-:W4:Y:S04]  /*79e90*/  LDL.LU R242, [R1+0xec] ;  /* 0x0000ec0001f27983 */ /* 0x002f280000300800 */
        /* <DEDUP_REMOVED lines=8> */
[----:B--2---:R-:W-:Y:S02]  /*79f20*/  ISETP.GE.AND P2, PT, R244, c[0x0][0x17c], PT ;  /* 0x00005f00f4007a0c */ /* 0x004fe40003f46270 */
[----:B------:R-:W2:Y:S04]  /*79f30*/  LDL.LU R244, [R1+0x1fb8] ;  /* 0x001fb80001f47983 */ /* 0x000ea80000300800 */
[----:B------:R-:W2:Y:S04]  /*79f40*/  LDL.LU R251, [R1+0x528] ;  /* 0x0005280001fb7983 */ /* 0x000ea80000300800 */
[----:B------:R-:W2:Y:S01]  /*79f50*/  LDL.LU R250, [R1+0x4c8] ;  /* 0x0004c80001fa7983 */ /* 0x000ea20000300800 */
[----:B---3--:R-:W-:-:S03]  /*79f60*/  ISETP.GE.AND P1, PT, R243, c[0x0][0x17c], PT ;  /* 0x00005f00f3007a0c */ /* 0x008fc60003f26270 */
        /* <DEDUP_REMOVED lines=8> */
[C---:B------:R-:W-:Y:S01]  /*79ff0*/  IMAD.WIDE R234, R0.reuse, 0x4, R230 ;  /* 0x0000000400ea7825 */ /* 0x040fe200078e02e6 */
[----:B------:R-:W-:Y:S02]  /*7a000*/  ISETP.LT.AND P4, PT, R211, c[0x0][0x178], !P2 ;  /* 0x00005e00d3007a0c */ /* 0x000fe40005781270 */
[----:B------:R-:W-:Y:S01]  /*7a010*/  ISETP.LT.AND P2, PT, R199, c[0x0][0x178], !P2 ;  /* 0x00005e00c7007a0c */ /* 0x000fe20005741270 */
[----:B------:R-:W-:Y:S01]  /*7a020*/  IMAD.WIDE R240, R0, 0x4, R228 ;  /* 0x0000000400f07825 */ /* 0x000fe200078e02e4 */
[----:B------:R-:W-:-:S02]  /*7a030*/  ISETP.GE.AND P0, PT, R247, c[0x0][0x17c], PT ;  /* 0x00005f00f7007a0c */ /* 0x000fc40003f06270 */
[----:B------:R-:W2:Y:S04]  /*7a040*/  LDL.LU R247, [R1+0x212c] ;  /* 0x00212c0001f77983 */ /* 0x000ea80000300800 */
[----:B----4-:R1:W-:Y:S01]  /*7a050*/  @P3 STG.E [R232.64], R3 ;  /* 0x00000003e8003986 */ /* 0x0103e2000c101906 */
[----:B------:R-:W-:-:S03]  /*7a060*/  ISETP.LT.AND P3, PT, R227, c[0x0][0x178], !P1 ;  /* 0x00005e00e3007a0c */ /* 0x000fc60004f61270 */
[----:B------:R4:W-:Y:S01]  /*7a070*/  @P5 STG.E [R234.64], R249 ;  /* 0x000000f9ea005986 */ /* 0x0009e2000c101906 */
[----:B------:R-:W-:-:S03]  /*7a080*/  ISETP.LT.AND P5, PT, R210, c[0x0][0x178], !P1 ;  /* 0x00005e00d2007a0c */ /* 0x000fc60004fa1270 */
[----:B------:R2:W-:Y:S01]  /*7a090*/  @P6 STG.E [R240.64], R248 ;  /* 0x000000f8f0006986 */ /* 0x0005e2000c101906 */
[----:B------:R-:W-:Y:S01]  /*7a0a0*/  ISETP.LT.AND P6, PT, R211, c[0x0][0x178], !P1 ;  /* 0x00005e00d3007a0c */ /* 0x000fe20004fc1270 */
[----:B-1----:R-:W-:-:S04]  /*7a0b0*/  IMAD.WIDE R232, R0, 0x4, R98 ;  /* 0x0000000400e87825 */ /* 0x002fc800078e0262 */
[C---:B----4-:R-:W-:Y:S01]  /*7a0c0*/  IMAD.WIDE R234, R0.reuse, 0x4, R96 ;  /* 0x0000000400ea7825 */ /* 0x050fe200078e0260 */
[----:B------:R-:W-:Y:S01]  /*7a0d0*/  IADD3 R0, R0, c[0x0][0x198], RZ ;  /* 0x0000660000007a10 */ /* 0x000fe20007ffe0ff */
[----:B------:R1:W-:Y:S04]  /*7a0e0*/  @P4 STG.E [R232.64], R245 ;  /* 0x000000f5e8004986 */ /* 0x0003e8000c101906 */
[----:B------:R4:W-:Y:S01]  /*7a0f0*/  @P2 STG.E [R234.64], R242 ;  /* 0x000000f2ea002986 */ /* 0x0009e2000c101906 */
[----:B--2---:R-:W-:-:S03]  /*7a100*/  IMAD.WIDE R240, R0, 0x4, R98 ;  /* 0x0000000400f07825 */ /* 0x004fc600078e0262 */
[----:B------:R-:W2:Y:S01]  /*7a110*/  LDL.LU R249, [R1+0x52c] ;  /* 0x00052c0001f97983 */ /* 0x000ea20000300800 */
[----:B-1----:R-:W-:-:S03]  /*7a120*/  IMAD.WIDE R232, R0, 0x4, R230 ;  /* 0x0000000400e87825 */ /* 0x002fc600078e02e6 */
[----:B------:R-:W2:Y:S01]  /*7a130*/  LDL.LU R248, [R1+0x4cc] ;  /* 0x0004cc0001f87983 */ /* 0x000ea20000300800 */
[----:B----4-:R-:W-:-:S03]  /*7a140*/  IMAD.WIDE R234, R0, 0x4, R228 ;  /* 0x0000000400ea7825 */ /* 0x010fc600078e02e4 */
[----:B------:R-:W-:Y:S04]  /*7a150*/  @P3 STG.E [R232.64], R251 ;  /* 0x000000fbe8003986 */ /* 0x000fe8000c101906 */
[----:B------:R-:W-:Y:S04]  /*7a160*/  @P5 STG.E [R234.64], R250 ;  /* 0x000000faea005986 */ /* 0x000fe8000c101906 */
[----:B------:R-:W4:Y:S04]  /*7a170*/  LDL.LU R242, [R1+0x48c] ;  /* 0x00048c0001f27983 */ /* 0x000f280000300800 */
[----:B---3--:R1:W-:Y:S04]  /*7a180*/  @P6 STG.E [R240.64], R243 ;  /* 0x000000f3f0006986 */ /* 0x0083e8000c101906 */
[----:B-1----:R-:W4:Y:S01]  /*7a190*/  LDL.LU R243, [R1+0x1f90] ;  /* 0x001f900001f37983 */ /* 0x002f220000300800 */
[----:B------:R-:W-:-:S02]  /*7a1a0*/  ISETP.LT.AND P1, PT, R199, c[0x0][0x178], !P1 ;  /* 0x00005e00c7007a0c */ /* 0x000fc40004f21270 */
[----:B------:R-:W-:Y:S01]  /*7a1b0*/  ISETP.LT.AND P2, PT, R227, c[0x0][0x178], !P0 ;  /* 0x00005e00e3007a0c */ /* 0x000fe20004741270 */
[C---:B------:R-:W-:Y:S01]  /*7a1c0*/  IMAD.WIDE R232, R0.reuse, 0x4, R96 ;  /* 0x0000000400e87825 */ /* 0x040fe200078e0260 */
[----:B------:R-:W-:Y:S02]  /*7a1d0*/  IADD3 R3, R0, c[0x0][0x198], RZ ;  /* 0x0000660000037a10 */ /* 0x000fe40007ffe0ff */
[----:B------:R-:W-:Y:S02]  /*7a1e0*/  ISETP.LT.AND P3, PT, R210, c[0x0][0x178], !P0 ;  /* 0x00005e00d2007a0c */ /* 0x000fe40004761270 */
[----:B------:R-:W-:Y:S01]  /*7a1f0*/  ISETP.LT.AND P5, PT, R211, c[0x0][0x178], !P0 ;  /* 0x00005e00d3007a0c */ /* 0x000fe200047a1270 */
[----:B------:R-:W-:Y:S01]  /*7a200*/  IMAD.WIDE R234, R3, 0x4, R230 ;  /* 0x0000000403ea7825 */ /* 0x000fe200078e02e6 */
[----:B------:R-:W-:-:S03]  /*7a210*/  ISETP.LT.AND P0, PT, R199, c[0x0][0x178], !P0 ;  /* 0x00005e00c7007a0c */ /* 0x000fc60004701270 */
[----:B------:R1:W-:Y:S01]  /*7a220*/  @P1 STG.E [R232.64], R246 ;  /* 0x000000f6e8001986 */ /* 0x0003e2000c101906 */
[----:B------:R-:W-:Y:S01]  /*7a230*/  ISETP.GE.AND P4, PT, R244, c[0x0][0x17c], PT ;  /* 0x00005f00f4007a0c */ /* 0x000fe20003f86270 */
[C---:B------:R-:W-:Y:S01]  /*7a240*/  IMAD.WIDE R240, R3.reuse, 0x4, R228 ;  /* 0x0000000403f07825 */ /* 0x040fe200078e02e4 */
[C---:B------:R-:W-:Y:S01]  /*7a250*/  IADD3 R0, R3.reuse, c[0x0][0x198], RZ ;  /* 0x0000660003007a10 */ /* 0x040fe20007ffe0ff */
[----:B-1----:R-:W4:Y:S02]  /*7a260*/  LDL.LU R246, [R1+0x4d8] ;  /* 0x0004d80001f67983 */ /* 0x002f240000300800 */
[C---:B------:R-:W-:Y:S02]  /*7a270*/  IMAD.WIDE R232, R3.reuse, 0x4, R98 ;  /* 0x0000000403e87825 */ /* 0x040fe400078e0262 */
[----:B------:R-:W4:Y:S04]  /*7a280*/  LDL.LU R250, [R1+0x20e0] ;  /* 0x0020e00001fa7983 */ /* 0x000f280000300800 */
[----:B------:R-:W4:Y:S04]  /*7a290*/  LDL.LU R244, [R1+0x438] ;  /* 0x0004380001f47983 */ /* 0x000f280000300800 */
[----:B------:R-:W4:Y:S04]  /*7a2a0*/  LDL.LU R251, [R1+0x54c] ;  /* 0x00054c0001fb7983 */ /* 0x000f280000300800 */
[----:B--2---:R1:W-:Y:S04]  /*7a2b0*/  @P2 STG.E [R234.64], R249 ;  /* 0x000000f9ea002986 */ /* 0x0043e8000c101906 */
[----:B------:R2:W-:Y:S04]  /*7a2c0*/  @P3 STG.E [R240.64], R248 ;  /* 0x000000f8f0003986 */ /* 0x0005e8000c101906 */
[----:B-1----:R-:W3:Y:S01]  /*7a2d0*/  LDL.LU R249, [R1+0x53c] ;  /* 0x00053c0001f97983 */ /* 0x002ee20000300800 */
[----:B------:R-:W-:-:S03]  /*7a2e0*/  IMAD.WIDE R234, R3, 0x4, R96 ;  /* 0x0000000403ea7825 */ /* 0x000fc600078e0260 */
[----:B------:R-:W3:Y:S04]  /*7a2f0*/  LDL.LU R3, [R1+0x548] ;  /* 0x0005480001037983 */ /* 0x000ee80000300800 */
[----:B------:R-:W3:Y:S04]  /*7a300*/  LDL.LU R245, [R1+0x20bc] ;  /* 0x0020bc0001f57983 */ /* 0x000ee80000300800 */
[----:B--2---:R-:W2:Y:S04]  /*7a310*/  LDL.LU R248, [R1+0x4dc] ;  /* 0x0004dc0001f87983 */ /* 0x004ea80000300800 */
[----:B----4-:R1:W-:Y:S01]  /*7a320*/  @P5 STG.E [R232.64], R242 ;  /* 0x000000f2e8005986 */ /* 0x0103e2000c101906 */
[----:B------:R-:W-:-:S03]  /*7a330*/  ISETP.GE.AND P1, PT, R243, c[0x0][0x17c], PT ;  /* 0x00005f00f3007a0c */ /* 0x000fc60003f26270 */
[----:B------:R4:W-:Y:S04]  /*7a340*/  @P0 STG.E [R234.64], R247 ;  /* 0x000000f7ea000986 */ /* 0x0009e8000c101906 */
[----:B------:R-:W2:Y:S04]  /*7a350*/  LDL.LU R243, [R1+0x2090] ;  /* 0x0020900001f37983 */ /* 0x000ea80000300800 */
[----:B-1----:R-:W2:Y:S04]  /*7a360*/  LDL.LU R242, [R1+0x43c] ;  /* 0x00043c0001f27983 */ /* 0x002ea80000300800 */
[----:B----4-:R-:W4:Y:S01]  /*7a370*/  LDL.LU R247, [R1+0x538] ;  /* 0x0005380001f77983 */ /* 0x010f220000300800 */
[----:B------:R-:W-:-:S02]  /*7a380*/  ISETP.LT.AND P6, PT, R227, c[0x0][0x178], !P4 ;  /* 0x00005e00e3007a0c */ /* 0x000fc400067c1270 */
[----:B------:R-:W-:Y:S01]  /*7a390*/  ISETP.LT.AND P2, PT, R210, c[0x0][0x178], !P4 ;  /* 0x00005e00d2007a0c */ /* 0x000fe20006741270 */
[C---:B------:R-:W-:Y:S01]  /*7a3a0*/  IMAD.WIDE R240, R0.reuse, 0x4, R230 ;  /* 0x0000000400f07825 */ /* 0x040fe200078e02e6 */
[----:B------:R-:W-:Y:S02]  /*7a3b0*/  ISETP.LT.AND P3, PT, R211, c[0x0][0x178], !P4 ;  /* 0x00005e00d3007a0c */ /* 0x000fe40006761270 */
[----:B------:R-:W-:Y:S01]  /*7a3c0*/  ISETP.LT.AND P4, PT, R199, c[0x0][0x178], !P4 ;  /* 0x00005e00c7007a0c */ /* 0x000fe20006781270 */
[----:B------:R-:W-:Y:S01]  /*7a3d0*/  IMAD.WIDE R232, R0, 0x4, R228 ;  /* 0x0000000400e87825 */ /* 0x000fe200078e02e4 */
[----:B------:R-:W-:-:S03]  /*7a3e0*/  ISETP.LT.AND P5, PT, R227, c[0x0][0x178], !P1 ;  /* 0x00005e00e3007a0c */ /* 0x000fc60004fa1270 */
[----:B------:R-:W-:Y:S01]  /*7a3f0*/  IMAD.WIDE R234, R0, 0x4, R98 ;  /* 0x0000000400ea7825 */ /* 0x000fe200078e0262 */
[----:B------:R-:W-:Y:S02]  /*7a400*/  ISETP.GE.AND P0, PT, R250, c[0x0][0x17c], PT ;  /* 0x00005f00fa007a0c */ /* 0x000fe40003f06270 */
[----:B------:R-:W2:Y:S04]  /*7a410*/  LDL.LU R250, [R1+0x4f0] ;  /* 0x0004f00001fa7983 */ /* 0x000ea80000300800 */
[----:B---3--:R1:W-:Y:S01]  /*7a420*/  @P6 STG.E [R240.64], R3 ;  /* 0x00000003f0006986 */ /* 0x0083e2000c101906 */
[----:B------:R-:W-:Y:S02]  /*7a430*/  ISETP.LT.AND P6, PT, R210, c[0x0][0x178], !P1 ;  /* 0x00005e00d2007a0c */ /* 0x000fe40004fc1270 */
[----:B-1----:R-:W-:-:S05]  /*7a440*/  IADD3 R3, R0, c[0x0][0x198], RZ ;  /* 0x0000660000037a10 */ /* 0x002fca0007ffe0ff */
[----:B------:R-:W-:Y:S01]  /*7a450*/  IMAD.WIDE R240, R3, 0x4, R228 ;  /* 0x0000000403f07825 */ /* 0x000fe200078e02e4 */
[----:B----4-:R1:W-:Y:S04]  /*7a460*/  @P2 STG.E [R232.64], R247 ;  /* 0x000000f7e8002986 */ /* 0x0103e8000c101906 */
[----:B------:R3:W-:Y:S01]  /*7a470*/  @P3 STG.E [R234.64], R246 ;  /* 0x000000f6ea003986 */ /* 0x0007e2000c101906 */
[----:B-1----:R-:W-:-:S04]  /*7a480*/  IMAD.WIDE R232, R0, 0x4, R96 ;  /* 0x0000000400e87825 */ /* 0x002fc800078e0260 */
[----:B---3--:R-:W-:Y:S01]  /*7a490*/  IMAD.WIDE R234, R3, 0x4, R230 ;  /* 0x0000000403ea7825 */ /* 0x008fe200078e02e6 */
[----:B------:R-:W-:Y:S01]  /*7a4a0*/  @P4 STG.E [R232.64], R244 ;  /* 0x000000f4e8004986 */ /* 0x000fe2000c101906 */
[----:B------:R-:W-:-:S03]  /*7a4b0*/  ISETP.LT.AND P3, PT, R211, c[0x0][0x178], !P1 ;  /* 0x00005e00d3007a0c */ /* 0x000fc60004f61270 */
[----:B------:R-:W-:Y:S04]  /*7a4c0*/  @P5 STG.E [R234.64], R251 ;  /* 0x000000fbea005986 */ /* 0x000fe8000c101906 */
[----:B------:R1:W-:Y:S01]  /*7a4d0*/  @P6 STG.E [R240.64], R249 ;  /* 0x000000f9f0006986 */ /* 0x0003e2000c101906 */
[----:B------:R-:W-:-:S03]  /*7a4e0*/  ISETP.GE.AND P2, PT, R245, c[0x0][0x17c], PT ;  /* 0x00005f00f5007a0c */ /* 0x000fc60003f46270 */
[----:B-1----:R-:W3:Y:S01]  /*7a4f0*/  LDL.LU R249, [R1+0x4f4] ;  /* 0x0004f40001f97983 */ /* 0x002ee20000300800 */
[----:B------:R-:W-:-:S03]  /*7a500*/  IMAD.WIDE R232, R3, 0x4, R98 ;  /* 0x0000000403e87825 */ /* 0x000fc600078e0262 */
[----:B------:R-:W4:Y:S01]  /*7a510*/  LDL.LU R245, [R1+0x207c] ;  /* 0x00207c0001f57983 */ /* 0x000f220000300800 */
[----:B------:R-:W-:-:S03]  /*7a520*/  ISETP.LT.AND P1, PT, R199, c[0x0][0x178], !P1 ;  /* 0x00005e00c7007a0c */ /* 0x000fc60004f21270 */
[----:B--2---:R1:W-:Y:S01]  /*7a530*/  @P3 STG.E [R232.64], R248 ;  /* 0x000000f8e8003986 */ /* 0x0043e2000c101906 */
[----:B------:R-:W-:Y:S01]  /*7a540*/  IMAD.WIDE R234, R3, 0x4, R96 ;  /* 0x0000000403ea7825 */ /* 0x000fe200078e0260 */
[----:B------:R-:W-:Y:S02]  /*7a550*/  ISETP.GE.AND P3, PT, R243, c[0x0][0x17c], PT ;  /* 0x00005f00f3007a0c */ /* 0x000fe40003f66270 */
[----:B-1----:R-:W2:Y:S04]  /*7a560*/  LDL.LU R248, [R1+0x4e0] ;  /* 0x0004e00001f87983 */ /* 0x002ea80000300800 */
[----:B------:R-:W2:Y:S04]  /*7a570*/  LDL.LU R244, [R1+0x204c] ;  /* 0x00204c0001f47983 */ /* 0x000ea80000300800 */
[----:B------:R1:W-:Y:S04]  /*7a580*/  @P1 STG.E [R234.64], R242 ;  /* 0x000000f2ea001986 */ /* 0x0003e8000c101906 */
[----:B------:R-:W2:Y:S04]  /*7a590*/  LDL.LU R243, [R1+0x201c] ;  /* 0x00201c0001f37983 */ /* 0x000ea80000300800 */
[----:B-1----:R-:W2:Y:S01]  /*7a5a0*/  LDL.LU R242, [R1+0x4e4] ;  /* 0x0004e40001f27983 */ /* 0x002ea20000300800 */
[----:B------:R-:W-:-:S02]  /*7a5b0*/  ISETP.LT.AND P6, PT, R227, c[0x0][0x178], !P0 ;  /* 0x00005e00e3007a0c */ /* 0x000fc400047c1270 */
[----:B------:R-:W-:Y:S02]  /*7a5c0*/  IADD3 R3, R3, c[0x0][0x198], RZ ;  /* 0x0000660003037a10 */ /* 0x000fe40007ffe0ff */
[C---:B------:R-:W-:Y:S02]  /*7a5d0*/  ISETP.LT.AND P4, PT, R210.reuse, c[0x0][0x178], !P0 ;  /* 0x00005e00d2007a0c */ /* 0x040fe40004781270 */
[----:B------:R-:W-:Y:S01]  /*7a5e0*/  ISETP.LT.AND P5, PT, R211, c[0x0][0x178], !P0 ;  /* 0x00005e00d3007a0c */ /* 0x000fe200047a1270 */
[----:B------:R-:W-:Y:S01]  /*7a5f0*/  IMAD.WIDE R240, R3, 0x4, R230 ;  /* 0x0000000403f07825 */ /* 0x000fe200078e02e6 */
[----:B------:R-:W-:Y:S02]  /*7a600*/  ISETP.LT.AND P0, PT, R199, c[0x0][0x178], !P0 ;  /* 0x00005e00c7007a0c */ /* 0x000fe40004701270 */
[----:B------:R-:W-:Y:S01]  /*7a610*/  ISETP.LT.AND P1, PT, R227, c[0x0][0x178], !P2 ;  /* 0x00005e00e3007a0c */ /* 0x000fe20005721270 */
[C---:B------:R-:W-:Y:S02]  /*7a620*/  IMAD.WIDE R232, R3.reuse, 0x4, R228 ;  /* 0x0000000403e87825 */ /* 0x040fe400078e02e4 */
[----:B------:R1:W-:Y:S01]  /*7a630*/  @P6 STG.E [R240.64], R250 ;  /* 0x000000faf0006986 */ /* 0x0003e2000c101906 */
[----:B------:R-:W-:Y:S01]  /*7a640*/  ISETP.LT.AND P6, PT, R210, c[0x0][0x178], !P2 ;  /* 0x00005e00d2007a0c */ /* 0x000fe200057c1270 */
[C---:B------:R-:W-:Y:S01]  /*7a650*/  IMAD.WIDE R234, R3.reuse, 0x4, R98 ;  /* 0x0000000403ea7825 */ /* 0x040fe200078e0262 */
[----:B------:R-:W-:Y:S01]  /*7a660*/  IADD3 R0, R3, c[0x0][0x198], RZ ;  /* 0x0000660003007a10 */ /* 0x000fe20007ffe0ff */
[----:B------:R1:W-:Y:S04]  /*7a670*/  @P4 STG.E [R232.64], R236 ;  /* 0x000000ece8004986 */ /* 0x0003e8000c101906 */
[----:B------:R1:W-:Y:S01]  /*7a680*/  @P5 STG.E [R234.64], R28 ;  /* 0x0000001cea005986 */ /* 0x0003e2000c101906 */
[----:B------:R-:W-:Y:S01]  /*7a690*/  ISETP.LT.AND P4, PT, R211, c[0x0][0x178], !P2 ;  /* 0x00005e00d3007a0c */ /* 0x000fe20005781270 */
[----:B-1----:R-:W-:-:S04]  /*7a6a0*/  IMAD.WIDE R240, R0, 0x4, R228 ;  /* 0x0000000400f07825 */ /* 0x002fc800078e02e4 */
[----:B------:R-:W-:-:S04]  /*7a6b0*/  IMAD.WIDE R232, R3, 0x4, R96 ;  /* 0x0000000403e87825 */ /* 0x000fc800078e0260 */
[C---:B------:R-:W-:Y:S01]  /*7a6c0*/  IMAD.WIDE R234, R0.reuse, 0x4, R230 ;  /* 0x0000000400ea7825 */ /* 0x040fe200078e02e6 */
[----:B------:R1:W-:Y:S01]  /*7a6d0*/  @P0 STG.E [R232.64], R44 ;  /* 0x0000002ce8000986 */ /* 0x0003e2000c101906 */
[----:B------:R-:W-:Y:S02]  /*7a6e0*/  ISETP.LT.AND P2, PT, R199, c[0x0][0x178], !P2 ;  /* 0x00005e00c7007a0c */ /* 0x000fe40005741270 */
[----:B------:R-:W-:Y:S02]  /*7a6f0*/  ISETP.LT.AND P5, PT, R227, c[0x0][0x178], !P3 ;  /* 0x00005e00e3007a0c */ /* 0x000fe40005fa1270 */
[----:B------:R-:W-:Y:S02]  /*7a700*/  IADD3 R3, R0, c[0x0][0x198], RZ ;  /* 0x0000660000037a10 */ /* 0x000fe40007ffe0ff */
[----:B------:R-:W-:Y:S01]  /*7a710*/  ISETP.LT.AND P0, PT, R210, c[0x0][0x178], !P3 ;  /* 0x00005e00d2007a0c */ /* 0x000fe20005f01270 */
[----:B-1----:R-:W-:Y:S01]  /*7a720*/  IMAD.WIDE R232, R0, 0x4, R98 ;  /* 0x0000000400e87825 */ /* 0x002fe200078e0262 */
[----:B---3--:R-:W-:Y:S04]  /*7a730*/  @P1 STG.E [R234.64], R249 ;  /* 0x000000f9ea001986 */ /* 0x008fe8000c101906 */
[----:B------:R1:W-:Y:S01]  /*7a740*/  @P6 STG.E [R240.64], R237 ;  /* 0x000000edf0006986 */ /* 0x0003e2000c101906 */
[----:B------:R-:W-:-:S02]  /*7a750*/  ISETP.LT.AND P1, PT, R211, c[0x0][0x178], !P3 ;  /* 0x00005e00d3007a0c */ /* 0x000fc40005f21270 */
[----:B----4-:R-:W-:Y:S01]  /*7a760*/  ISETP.GE.AND P6, PT, R245, c[0x0][0x17c], PT ;  /* 0x00005f00f5007a0c */ /* 0x010fe20003fc6270 */
[----:B-1----:R-:W3:Y:S04]  /*7a770*/  LDL.LU R240, [R1+0x1fe0] ;  /* 0x001fe00001f07983 */ /* 0x002ee80000300800 */
[----:B------:R-:W4:Y:S01]  /*7a780*/  LDL.LU R249, [R1+0x4b0] ;  /* 0x0004b00001f97983 */ /* 0x000f220000300800 */
[----:B------:R-:W-:Y:S01]  /*7a790*/  IMAD.WIDE R234, R0, 0x4, R96 ;  /* 0x0000000400ea7825 */ /* 0x000fe200078e0260 */
[----:B------:R-:W-:-:S03]  /*7a7a0*/  ISETP.LT.AND P3, PT, R199, c[0x0][0x178], !P3 ;  /* 0x00005e00c7007a0c */ /* 0x000fc60005f61270 */
[----:B------:R-:W-:Y:S01]  /*7a7b0*/  IMAD.WIDE R236, R3, 0x4, R230 ;  /* 0x0000000403ec7825 */ /* 0x000fe200078e02e6 */
[----:B------:R1:W-:Y:S01]  /*7a7c0*/  @P4 STG.E [R232.64], R29 ;  /* 0x0000001de8004986 */ /* 0x0003e2000c101906 */
[----:B------:R-:W-:-:S03]  /*7a7d0*/  ISETP.LT.AND P4, PT, R227, c[0x0][0x178], !P6 ;  /* 0x00005e00e3007a0c */ /* 0x000fc60007781270 */
[----:B------:R2:W-:Y:S01]  /*7a7e0*/  @P2 STG.E [R234.64], R45 ;  /* 0x0000002dea002986 */ /* 0x0005e2000c101906 */
[----:B------:R-:W-:-:S03]  /*7a7f0*/  IADD3 R0, R3, c[0x0][0x198], RZ ;  /* 0x0000660003007a10 */ /* 0x000fc60007ffe0ff */
[----:B--2---:R2:W-:Y:S01]  /*7a800*/  @P5 STG.E [R236.64], R248 ;  /* 0x000000f8ec005986 */ /* 0x0045e2000c101906 */
[----:B-1----:R-:W-:-:S04]  /*7a810*/  IMAD.WIDE R28, R3, 0x4, R98 ;  /* 0x00000004031c7825 */ /* 0x002fc800078e0262 */
[----:B------:R-:W-:Y:S01]  /*7a820*/  IMAD.WIDE R44, R3, 0x4, R228 ;  /* 0x00000004032c7825 */ /* 0x000fe200078e02e4 */
[----:B--2---:R-:W2:Y:S04]  /*7a830*/  LDL.LU R248, [R1+0x4b4] ;  /* 0x0004b40001f87983 */ /* 0x004ea80000300800 */
[----:B------:R1:W-:Y:S04]  /*7a840*/  @P0 STG.E [R44.64], R12 ;  /* 0x0000000c2c000986 */ /* 0x0003e8000c101906 */
[----:B------:R1:W-:Y:S01]  /*7a850*/  @P1 STG.E [R28.64], R24 ;  /* 0x000000181c001986 */ /* 0x0003e2000c101906 */
[----:B------:R-:W-:Y:S01]  /*7a860*/  ISETP.GE.AND P0, PT, R243, c[0x0][0x17c], PT ;  /* 0x00005f00f3007a0c */ /* 0x000fe20003f06270 */
[----:B-1----:R-:W-:-:S04]  /*7a870*/  IMAD.WIDE R44, R0, 0x4, R230 ;  /* 0x00000004002c7825 */ /* 0x002fc800078e02e6 */
[----:B------:R-:W-:-:S05]  /*7a880*/  IMAD.WIDE R28, R3, 0x4, R96 ;  /* 0x00000004031c7825 */ /* 0x000fca00078e0260 */
[----:B------:R-:W-:Y:S04]  /*7a890*/  @P3 STG.E [R28.64], R40 ;  /* 0x000000281c003986 */ /* 0x000fe8000c101906 */
[----:B------:R1:W-:Y:S04]  /*7a8a0*/  @P4 STG.E [R44.64], R242 ;  /* 0x000000f22c004986 */ /* 0x0003e8000c101906 */
[----:B-1----:R-:W2:Y:S04]  /*7a8b0*/  LDL.LU R45, [R1+0x1fc8] ;  /* 0x001fc800012d7983 */ /* 0x002ea80000300800 */
[----:B------:R-:W2:Y:S01]  /*7a8c0*/  LDL.LU R243, [R1+0x420] ;  /* 0x0004200001f37983 */ /* 0x000ea20000300800 */
[----:B------:R-:W-:-:S02]  /*7a8d0*/  ISETP.LT.AND P5, PT, R210, c[0x0][0x178], !P6 ;  /* 0x00005e00d2007a0c */ /* 0x000fc400077a1270 */
[----:B------:R-:W-:Y:S01]  /*7a8e0*/  ISETP.LT.AND P1, PT, R211, c[0x0][0x178], !P6 ;  /* 0x00005e00d3007a0c */ /* 0x000fe20007721270 */
[----:B------:R-:W-:Y:S01]  /*7a8f0*/  IMAD.WIDE R232, R0, 0x4, R228 ;  /* 0x0000000400e87825 */ /* 0x000fe200078e02e4 */
[----:B------:R-:W-:Y:S01]  /*7a900*/  ISETP.GE.AND P2, PT, R244, c[0x0][0x17c], PT ;  /* 0x00005f00f4007a0c */ /* 0x000fe20003f46270 */
[----:B------:R-:W2:Y:S01]  /*7a910*/  LDL.LU R44, [R1+0x20e8] ;  /* 0x0020e800012c7983 */ /* 0x000ea20000300800 */
[----:B------:R-:W-:Y:S02]  /*7a920*/  ISETP.LT.AND P6, PT, R199, c[0x0][0x178], !P6 ;  /* 0x00005e00c7007a0c */ /* 0x000fe400077c1270 */
[----:B------:R-:W-:Y:S01]  /*7a930*/  ISETP.LT.AND P3, PT, R227, c[0x0][0x178], !P2 ;  /* 0x00005e00e3007a0c */ /* 0x000fe20005761270 */
[----:B------:R-:W-:-:S04]  /*7a940*/  IMAD.WIDE R28, R0, 0x4, R96 ;  /* 0x00000004001c7825 */ /* 0x000fc800078e0260 */
[----:B------:R1:W-:Y:S01]  /*7a950*/  @P5 STG.E [R232.64], R13 ;  /* 0x0000000de8005986 */ /* 0x0003e2000c101906 */
[----:B------:R-:W-:Y:S02]  /*7a960*/  ISETP.LT.AND P4, PT, R210, c[0x0][0x178], !P2 ;  /* 0x00005e00d2007a0c */ /* 0x000fe40005781270 */
[----:B------:R-:W-:Y:S01]  /*7a970*/  ISETP.LT.AND P5, PT, R211, c[0x0][0x178], !P2 ;  /* 0x00005e00d3007a0c */ /* 0x000fe200057a1270 */
[----:B------:R-:W2:Y:S01]  /*7a980*/  LDL.LU R40, [R1+0x20d4] ;  /* 0x0020d40001287983 */ /* 0x000ea20000300800 */
[C---:B-1----:R-:W-:Y:S01]  /*7a990*/  IMAD.WIDE R12, R0.reuse, 0x4, R98 ;  /* 0x00000004000c7825 */ /* 0x042fe200078e0262 */
[----:B------:R-:W-:Y:S02]  /*7a9a0*/  IADD3 R0, R0, c[0x0][0x198], RZ ;  /* 0x0000660000007a10 */ /* 0x000fe40007ffe0ff */
[----:B------:R-:W2:Y:S04]  /*7a9b0*/  LDL.LU R242, [R1+0x424] ;  /* 0x0004240001f27983 */ /* 0x000ea80000300800 */
[----:B------:R1:W-:Y:S01]  /*7a9c0*/  @P1 STG.E [R12.64], R25 ;  /* 0x000000190c001986 */ /* 0x0003e2000c101906 */
[----:B------:R-:W-:-:S03]  /*7a9d0*/  ISETP.LT.AND P2, PT, R199, c[0x0][0x178], !P2 ;  /* 0x00005e00c7007a0c */ /* 0x000fc60005741270 */
[----:B------:R1:W-:Y:S01]  /*7a9e0*/  @P6 STG.E [R28.64], R41 ;  /* 0x000000291c006986 */ /* 0x0003e2000c101906 */
[----:B------:R-:W-:Y:S01]  /*7a9f0*/  ISETP.LT.AND P6, PT, R227, c[0x0][0x178], !P0 ;  /* 0x00005e00e3007a0c */ /* 0x000fe200047c1270 */
[C---:B-1----:R-:W-:Y:S01]  /*7aa00*/  IMAD.WIDE R12, R0.reuse, 0x4, R230 ;  /* 0x00000004000c7825 */ /* 0x042fe200078e02e6 */
[----:B------:R-:W-:-:S03]  /*7aa10*/  IADD3 R3, R0, c[0x0][0x198], RZ ;  /* 0x0000660000037a10 */ /* 0x000fc60007ffe0ff */
[----:B------:R-:W-:-:S04]  /*7aa20*/  IMAD.WIDE R24, R0, 0x4, R228 ;  /* 0x0000000400187825 */ /* 0x000fc800078e02e4 */
[----:B------:R-:W-:Y:S01]  /*7aa30*/  IMAD.WIDE R28, R0, 0x4, R98 ;  /* 0x00000004001c7825 */ /* 0x000fe200078e0262 */
[----:B----4-:R1:W-:Y:S01]  /*7aa40*/  @P3 STG.E [R12.64], R249 ;  /* 0x000000f90c003986 */ /* 0x0103e2000c101906 */
[----:B------:R-:W-:-:S03]  /*7aa50*/  ISETP.LT.AND P3, PT, R210, c[0x0][0x178], !P0 ;  /* 0x00005e00d2007a0c */ /* 0x000fc60004761270 */
[----:B------:R4:W-:Y:S01]  /*7aa60*/  @P4 STG.E [R24.64], R8 ;  /* 0x0000000818004986 */ /* 0x0009e2000c101906 */
[----:B------:R-:W-:Y:S02]  /*7aa70*/  ISETP.LT.AND P4, PT, R211, c[0x0][0x178], !P0 ;  /* 0x00005e00d3007a0c */ /* 0x000fe40004781270 */
[----:B---3--:R-:W-:Y:S01]  /*7aa80*/  ISETP.GE.AND P1, PT, R240, c[0x0][0x17c], PT ;  /* 0x00005f00f0007a0c */ /* 0x008fe20003f26270 */
[----:B------:R3:W-:Y:S01]  /*7aa90*/  @P5 STG.E [R28.64], R20 ;  /* 0x000000141c005986 */ /* 0x0007e2000c101906 */
[----:B------:R-:W-:Y:S01]  /*7aaa0*/  ISETP.LT.AND P0, PT, R199, c[0x0][0x178], !P0 ;  /* 0x00005e00c7007a0c */ /* 0x000fe20004701270 */
[----:B-1----:R-:W-:-:S04]  /*7aab0*/  IMAD.WIDE R12, R0, 0x4, R96 ;  /* 0x00000004000c7825 */ /* 0x002fc800078e0260 */
[C---:B----4-:R-:W-:Y:S01]  /*7aac0*/  IMAD.WIDE R24, R3.reuse, 0x4, R230 ;  /* 0x0000000403187825 */ /* 0x050fe200078e02e6 */
[----:B------:R1:W-:Y:S03]  /*7aad0*/  @P2 STG.E [R12.64], R36 ;  /* 0x000000240c002986 */ /* 0x0003e6000c101906 */
[----:B---3--:R-:W-:Y:S01]  /*7aae0*/  IMAD.WIDE R28, R3, 0x4, R228 ;  /* 0x00000004031c7825 */ /* 0x008fe200078e02e4 */
[----:B------:R-:W-:Y:S02]  /*7aaf0*/  ISETP.LT.AND P5, PT, R227, c[0x0][0x178], !P1 ;  /* 0x00005e00e3007a0c */ /* 0x000fe40004fa1270 */
[----:B------:R-:W-:Y:S01]  /*7ab00*/  IADD3 R0, R3, c[0x0][0x198], RZ ;  /* 0x0000660003007a10 */ /* 0x000fe20007ffe0ff */
[----:B--2---:R-:W-:Y:S01]  /*7ab10*/  @P6 STG.E [R24.64], R248 ;  /* 0x000000f818006986 */ /* 0x004fe2000c101906 */
[----:B------:R-:W-:-:S03]  /*7ab20*/  ISETP.LT.AND P6, PT, R210, c[0x0][0x178], !P1 ;  /* 0x00005e00d2007a0c */ /* 0x000fc60004fc1270 */
[----:B------:R2:W-:Y:S01]  /*7ab30*/  @P3 STG.E [R28.64], R9 ;  /* 0x000000091c003986 */ /* 0x0005e2000c101906 */
[----:B------:R-:W-:Y:S01]  /*7ab40*/  ISETP.LT.AND P3, PT, R211, c[0x0][0x178], !P1 ;  /* 0x00005e00d3007a0c */ /* 0x000fe20004f61270 */
[----:B-1----:R-:W-:-:S04]  /*7ab50*/  IMAD.WIDE R12, R3, 0x4, R96 ;  /* 0x00000004030c7825 */ /* 0x002fc800078e0260 */
[----:B--2---:R-:W-:Y:S01]  /*7ab60*/  IMAD.WIDE R8, R3, 0x4, R98 ;  /* 0x0000000403087825 */ /* 0x004fe200078e0262 */
[----:B------:R-:W2:Y:S03]  /*7ab70*/  LDL.LU R28, [R1+0x20b8] ;  /* 0x0020b800011c7983 */ /* 0x000ea60000300800 */
[C---:B------:R-:W-:Y:S01]  /*7ab80*/  IMAD.WIDE R24, R0.reuse, 0x4, R230 ;  /* 0x0000000400187825 */ /* 0x040fe200078e02e6 */
[----:B------:R1:W-:Y:S04]  /*7ab90*/  @P4 STG.E [R8.64], R21 ;  /* 0x0000001508004986 */ /* 0x0003e8000c101906 */
[----:B------:R3:W-:Y:S04]  /*7aba0*/  @P0 STG.E [R12.64], R37 ;  /* 0x000000250c000986 */ /* 0x0007e8000c101906 */
[----:B------:R-:W4:Y:S01]  /*7abb0*/  LDL.LU R249, [R1+0x4f8] ;  /* 0x0004f80001f97983 */ /* 0x000f220000300800 */
[----:B-1----:R-:W-:-:S03]  /*7abc0*/  IMAD.WIDE R8, R0, 0x4, R228 ;  /* 0x0000000400087825 */ /* 0x002fc600078e02e4 */
[----:B------:R-:W2:Y:S01]  /*7abd0*/  LDL.LU R248, [R1+0x4fc] ;  /* 0x0004fc0001f87983 */ /* 0x000ea20000300800 */
[----:B---3--:R-:W-:-:S03]  /*7abe0*/  IMAD.WIDE R12, R0, 0x4, R98 ;  /* 0x00000004000c7825 */ /* 0x008fc600078e0262 */
[----:B------:R-:W-:Y:S04]  /*7abf0*/  @P5 STG.E [R24.64], R243 ;  /* 0x000000f318005986 */ /* 0x000fe8000c101906 */
[----:B------:R-:W-:Y:S04]  /*7ac00*/  @P6 STG.E [R8.64], R4 ;  /* 0x0000000408006986 */ /* 0x000fe8000c101906 */
[----:B------:R1:W-:Y:S04]  /*7ac10*/  @P3 STG.E [R12.64], R16 ;  /* 0x000000100c003986 */ /* 0x0003e8000c101906 */
[----:B-1----:R-:W3:Y:S01]  /*7ac20*/  LDL.LU R16, [R1+0x2094] ;  /* 0x0020940001107983 */ /* 0x002ee20000300800 */
[----:B------:R-:W-:-:S02]  /*7ac30*/  ISETP.GE.AND P2, PT, R45, c[0x0][0x17c], PT ;  /* 0x00005f002d007a0c */ /* 0x000fc40003f46270 */
[----:B------:R-:W-:Y:S02]  /*7ac40*/  ISETP.LT.AND P1, PT, R199, c[0x0][0x178], !P1 ;  /* 0x00005e00c7007a0c */ /* 0x000fe40004f21270 */
[C---:B------:R-:W-:Y:S01]  /*7ac50*/  IADD3 R3, R0.reuse, c[0x0][0x198], RZ ;  /* 0x0000660000037a10 */ /* 0x040fe20007ffe0ff */
[----:B------:R-:W-:Y:S01]  /*7ac60*/  IMAD.WIDE R8, R0, 0x4, R96 ;  /* 0x0000000400087825 */ /* 0x000fe200078e0260 */
[----:B------:R-:W-:Y:S01]  /*7ac70*/  ISETP.LT.AND P5, PT, R227, c[0x0][0x178], !P2 ;  /* 0x00005e00e3007a0c */ /* 0x000fe200057a1270 */
[----:B------:R-:W2:Y:S01]  /*7ac80*/  LDL.LU R243, [R1+0x4e8] ;  /* 0x0004e80001f37983 */ /* 0x000ea20000300800 */
[----:B------:R-:W-:Y:S01]  /*7ac90*/  ISETP.LT.AND P4, PT, R210, c[0x0][0x178], !P2 ;  /* 0x00005e00d2007a0c */ /* 0x000fe20005781270 */
[----:B------:R-:W-:Y:S01]  /*7aca0*/  IMAD.WIDE R12, R3, 0x4, R230 ;  /* 0x00000004030c7825 */ /* 0x000fe200078e02e6 */
[----:B------:R-:W-:-:S03]  /*7acb0*/  ISETP.LT.AND P3, PT, R211, c[0x0][0x178], !P2 ;  /* 0x00005e00d3007a0c */ /* 0x000fc60005761270 */
[----:B------:R-:W-:Y:S01]  /*7acc0*/  IMAD.WIDE R20, R3, 0x4, R228 ;  /* 0x0000000403147825 */ /* 0x000fe200078e02e4 */
[----:B------:R-:W-:Y:S01]  /*7acd0*/  ISETP.GE.AND P0, PT, R44, c[0x0][0x17c], PT ;  /* 0x00005f002c007a0c */ /* 0x000fe20003f06270 */
[----:B------:R1:W-:Y:S01]  /*7ace0*/  @P1 STG.E [R8.64], R32 ;  /* 0x0000002008001986 */ /* 0x0003e2000c101906 */
[----:B------:R-:W-:-:S03]  /*7acf0*/  ISETP.LT.AND P6, PT, R199, c[0x0][0x178], !P2 ;  /* 0x00005e00c7007a0c */ /* 0x000fc600057c1270 */
[----:B------:R-:W-:Y:S01]  /*7ad00*/  @P5 STG.E [R12.64], R242 ;  /* 0x000000f20c005986 */ /* 0x000fe2000c101906 */
[----:B------:R-:W-:-:S03]  /*7ad10*/  ISETP.LT.AND P1, PT, R227, c[0x0][0x178], !P0 ;  /* 0x00005e00e3007a0c */ /* 0x000fc60004721270 */
[----:B------:R1:W-:Y:S01]  /*7ad20*/  @P4 STG.E [R20.64], R5 ;  /* 0x0000000514004986 */ /* 0x0003e2000c101906 */
[----:B------:R-:W-:Y:S01]  /*7ad30*/  ISETP.LT.AND P5, PT, R210, c[0x0][0x178], !P0 ;  /* 0x00005e00d2007a0c */ /* 0x000fe200047a1270 */
[----:B-1----:R-:W-:Y:S01]  /*7ad40*/  IMAD.WIDE R8, R3, 0x4, R96 ;  /* 0x0000000403087825 */ /* 0x002fe200078e0260 */
[----:B------:R-:W-:-:S03]  /*7ad50*/  ISETP.LT.AND P4, PT, R211, c[0x0][0x178], !P0 ;  /* 0x00005e00d3007a0c */ /* 0x000fc60004781270 */
[C---:B------:R-:W-:Y:S01]  /*7ad60*/  IMAD.WIDE R4, R3.reuse, 0x4, R98 ;  /* 0x0000000403047825 */ /* 0x040fe200078e0262 */
[----:B------:R-:W-:Y:S01]  /*7ad70*/  IADD3 R3, R3, c[0x0][0x198], RZ ;  /* 0x0000660003037a10 */ /* 0x000fe20007ffe0ff */
[----:B------:R-:W2:Y:S01]  /*7ad80*/  LDL.LU R20, [R1+0x2068] ;  /* 0x0020680001147983 */ /* 0x000ea20000300800 */
[----:B------:R-:W-:-:S03]  /*7ad90*/  ISETP.LT.AND P0, PT, R199, c[0x0][0x178], !P0 ;  /* 0x00005e00c7007a0c */ /* 0x000fc60004701270 */
[----:B------:R1:W-:Y:S01]  /*7ada0*/  @P3 STG.E [R4.64], R17 ;  /* 0x0000001104003986 */ /* 0x0003e2000c101906 */
[----:B------:R-:W-:-:S03]  /*7adb0*/  IMAD.WIDE R12, R3, 0x4, R98 ;  /* 0x00000004030c7825 */ /* 0x000fc600078e0262 */
[----:B------:R1:W-:Y:S04]  /*7adc0*/  @P6 STG.E [R8.64], R33 ;  /* 0x0000002108006986 */ /* 0x0003e8000c101906 */
[----:B-1----:R-:W2:Y:S01]  /*7add0*/  LDL.LU R17, [R1+0x2038] ;  /* 0x0020380001117983 */ /* 0x002ea20000300800 */
[----:B------:R-:W-:-:S03]  /*7ade0*/  IMAD.WIDE R4, R3, 0x4, R230 ;  /* 0x0000000403047825 */ /* 0x000fc600078e02e6 */
[----:B------:R-:W2:Y:S01]  /*7adf0*/  LDL.LU R242, [R1+0x4ec] ;  /* 0x0004ec0001f27983 */ /* 0x000ea20000300800 */
[----:B------:R-:W-:-:S03]  /*7ae00*/  IMAD.WIDE R8, R3, 0x4, R228 ;  /* 0x0000000403087825 */ /* 0x000fc600078e02e4 */
[----:B----4-:R1:W-:Y:S04]  /*7ae10*/  @P1 STG.E [R4.64], R249 ;  /* 0x000000f904001986 */ /* 0x0103e8000c101906 */
[----:B------:R4:W-:Y:S04]  /*7ae20*/  @P5 STG.E [R8.64], R238 ;  /* 0x000000ee08005986 */ /* 0x0009e8000c101906 */
[----:B------:R2:W-:Y:S01]  /*7ae30*/  @P4 STG.E [R12.64], R30 ;  /* 0x0000001e0c004986 */ /* 0x0005e2000c101906 */
[----:B-1----:R-:W-:-:S05]  /*7ae40*/  IMAD.WIDE R4, R3, 0x4, R96 ;  /* 0x0000000403047825 */ /* 0x002fca00078e0260 */
[----:B------:R1:W-:Y:S01]  /*7ae50*/  @P0 STG.E [R4.64], R46 ;  /* 0x0000002e04000986 */ /* 0x0003e2000c101906 */
[----:B---3--:R-:W-:-:S03]  /*7ae60*/  ISETP.GE.AND P0, PT, R16, c[0x0][0x17c], PT ;  /* 0x00005f0010007a0c */ /* 0x008fc60003f06270 */
[----:B------:R-:W3:Y:S01]  /*7ae70*/  LDL.LU R16, [R1+0x2014] ;  /* 0x0020140001107983 */ /* 0x000ee20000300800 */
[----:B------:R-:W-:Y:S02]  /*7ae80*/  ISETP.GE.AND P2, PT, R40, c[0x0][0x17c], PT ;  /* 0x00005f0028007a0c */ /* 0x000fe40003f46270 */
[----:B------:R-:W-:Y:S01]  /*7ae90*/  IADD3 R0, R3, c[0x0][0x198], RZ ;  /* 0x0000660003007a10 */ /* 0x000fe20007ffe0ff */
[----:B------:R-:W3:Y:S01]  /*7aea0*/  LDL.LU R249, [R1+0x4b8] ;  /* 0x0004b80001f97983 */ /* 0x000ee20000300800 */
[----:B------:R-:W-:Y:S02]  /*7aeb0*/  ISETP.LT.AND P6, PT, R227, c[0x0][0x178], !P2 ;  /* 0x00005e00e3007a0c */ /* 0x000fe400057c1270 */
[----:B------:R-:W-:Y:S01]  /*7aec0*/  ISETP.LT.AND P1, PT, R210, c[0x0][0x178], !P2 ;  /* 0x00005e00d2007a0c */ /* 0x000fe20005721270 */
[----:B----4-:R-:W-:Y:S01]  /*7aed0*/  IMAD.WIDE R8, R0, 0x4, R230 ;  /* 0x0000000400087825 */ /* 0x010fe200078e02e6 */
[----:B------:R-:W-:Y:S02]  /*7aee0*/  ISETP.LT.AND P4, PT, R211, c[0x0][0x178], !P2 ;  /* 0x00005e00d3007a0c */ /* 0x000fe40005781270 */
[----:B--2---:R-:W-:Y:S01]  /*7aef0*/  ISETP.GE.AND P3, PT, R28, c[0x0][0x17c], PT ;  /* 0x00005f001c007a0c */ /* 0x004fe20003f66270 */
[----:B------:R-:W-:Y:S01]  /*7af00*/  IMAD.WIDE R12, R0, 0x4, R228 ;  /* 0x00000004000c7825 */ /* 0x000fe200078e02e4 */
[----:B------:R-:W-:-:S02]  /*7af10*/  ISETP.LT.AND P2, PT, R199, c[0x0][0x178], !P2 ;  /* 0x00005e00c7007a0c */ /* 0x000fc40005741270 */
[----:B------:R-:W-:-:S03]  /*7af20*/  ISETP.LT.AND P5, PT, R227, c[0x0][0x178], !P3 ;  /* 0x00005e00e3007a0c */ /* 0x000fc60005fa1270 */
[----:B------:R2:W-:Y:S01]  /*7af30*/  @P6 STG.E [R8.64], R248 ;  /* 0x000000f808006986 */ /* 0x0005e2000c101906 */
[----:B------:R-:W-:Y:S01]  /*7af40*/  ISETP.LT.AND P6, PT, R210, c[0x0][0x178], !P3 ;  /* 0x00005e00d2007a0c */ /* 0x000fe20005fc1270 */
[C---:B-1----:R-:W-:Y:S02]  /*7af50*/  IMAD.WIDE R4, R0.reuse, 0x4, R98 ;  /* 0x0000000400047825 */ /* 0x042fe400078e0262 */
[----:B------:R1:W-:Y:S01]  /*7af60*/  @P1 STG.E [R12.64], R239 ;  /* 0x000000ef0c001986 */ /* 0x0003e2000c101906 */
[----:B------:R-:W-:Y:S02]  /*7af70*/  ISETP.LT.AND P1, PT, R211, c[0x0][0x178], !P3 ;  /* 0x00005e00d3007a0c */ /* 0x000fe40005f21270 */
[C---:B------:R-:W-:Y:S01]  /*7af80*/  IADD3 R3, R0.reuse, c[0x0][0x198], RZ ;  /* 0x0000660000037a10 */ /* 0x040fe20007ffe0ff */
[----:B------:R4:W-:Y:S01]  /*7af90*/  @P4 STG.E [R4.64], R31 ;  /* 0x0000001f04004986 */ /* 0x0009e2000c101906 */
[----:B--2---:R-:W-:-:S03]  /*7afa0*/  IMAD.WIDE R8, R0, 0x4, R96 ;  /* 0x0000000400087825 */ /* 0x004fc600078e0260 */
[----:B------:R-:W2:Y:S01]  /*7afb0*/  LDL.LU R248, [R1+0x4bc] ;  /* 0x0004bc0001f87983 */ /* 0x000ea20000300800 */
[----:B-1----:R-:W-:-:S03]  /*7afc0*/  IMAD.WIDE R12, R3, 0x4, R230 ;  /* 0x00000004030c7825 */ /* 0x002fc600078e02e6 */
[----:B------:R1:W-:Y:S01]  /*7afd0*/  @P2 STG.E [R8.64], R47 ;  /* 0x0000002f08002986 */ /* 0x0003e2000c101906 */
[----:B----4-:R-:W-:Y:S01]  /*7afe0*/  IMAD.WIDE R4, R3, 0x4, R228 ;  /* 0x0000000403047825 */ /* 0x010fe200078e02e4 */
[----:B------:R-:W-:Y:S02]  /*7aff0*/  ISETP.LT.AND P3, PT, R199, c[0x0][0x178], !P3 ;  /* 0x00005e00c7007a0c */ /* 0x000fe40005f61270 */
[----:B------:R-:W-:Y:S01]  /*7b000*/  @P5 STG.E [R12.64], R243 ;  /* 0x000000f30c005986 */ /* 0x000fe2000c101906 */
[----:B------:R-:W-:Y:S01]  /*7b010*/  ISETP.LT.AND P5, PT, R227, c[0x0][0x178], !P0 ;  /* 0x00005e00e3007a0c */ /* 0x000fe200047a1270 */
[----:B-1----:R-:W-:Y:S02]  /*7b020*/  IMAD.WIDE R8, R3, 0x4, R98 ;  /* 0x0000000403087825 */ /* 0x002fe400078e0262 */
[----:B------:R1:W-:Y:S01]  /*7b030*/  @P6 STG.E [R4.64], R14 ;  /* 0x0000000e04006986 */ /* 0x0003e2000c101906 */
[----:B------:R-:W-:Y:S02]  /*7b040*/  ISETP.LT.AND P4, PT, R210, c[0x0][0x178], !P0 ;  /* 0x00005e00d2007a0c */ /* 0x000fe40004781270 */
[----:B------:R-:W-:Y:S01]  /*7b050*/  ISETP.LT.AND P6, PT, R199, c[0x0][0x178], !P0 ;  /* 0x00005e00c7007a0c */ /* 0x000fe200047c1270 */
[----:B------:R4:W-:Y:S01]  /*7b060*/  @P1 STG.E [R8.64], R26 ;  /* 0x0000001a08001986 */ /* 0x0009e2000c101906 */
[----:B------:R-:W-:-:S02]  /*7b070*/  ISETP.LT.AND P1, PT, R211, c[0x0][0x178], !P0 ;  /* 0x00005e00d3007a0c */ /* 0x000fc40004721270 */
[----:B------:R-:W-:Y:S02]  /*7b080*/  ISETP.GE.AND P0, PT, R17, c[0x0][0x17c], PT ;  /* 0x00005f0011007a0c */ /* 0x000fe40003f06270 */
[----:B------:R-:W2:Y:S01]  /*7b090*/  LDL.LU R17, [R1+0x1fd0] ;  /* 0x001fd00001117983 */ /* 0x000ea20000300800 */
[C---:B------:R-:W-:Y:S01]  /*7b0a0*/  IADD3 R0, R3.reuse, c[0x0][0x198], RZ ;  /* 0x0000660003007a10 */ /* 0x040fe20007ffe0ff */
[----:B-1----:R-:W-:Y:S02]  /*7b0b0*/  IMAD.WIDE R4, R3, 0x4, R96 ;  /* 0x0000000403047825 */ /* 0x002fe400078e0260 */
[----:B------:R-:W2:Y:S02]  /*7b0c0*/  LDL.LU R243, [R1+0x428] ;  /* 0x0004280001f37983 */ /* 0x000ea40000300800 */
[C---:B----4-:R-:W-:Y:S02]  /*7b0d0*/  IMAD.WIDE R8, R0.reuse, 0x4, R230 ;  /* 0x0000000400087825 */ /* 0x050fe400078e02e6 */
[----:B------:R1:W-:Y:S02]  /*7b0e0*/  @P3 STG.E [R4.64], R42 ;  /* 0x0000002a04003986 */ /* 0x0003e4000c101906 */
[----:B------:R-:W-:-:S02]  /*7b0f0*/  IMAD.WIDE R12, R0, 0x4, R228 ;  /* 0x00000004000c7825 */ /* 0x000fc400078e02e4 */
[----:B------:R-:W-:Y:S04]  /*7b100*/  @P5 STG.E [R8.64], R242 ;  /* 0x000000f208005986 */ /* 0x000fe8000c101906 */
[----:B------:R4:W-:Y:S01]  /*7b110*/  @P4 STG.E [R12.64], R15 ;  /* 0x0000000f0c004986 */ /* 0x0009e2000c101906 */
[----:B-1----:R-:W-:-:S05]  /*7b120*/  IMAD.WIDE R4, R0, 0x4, R98 ;  /* 0x0000000400047825 */ /* 0x002fca00078e0262 */
[----:B------:R1:W-:Y:S01]  /*7b130*/  @P1 STG.E [R4.64], R27 ;  /* 0x0000001b04001986 */ /* 0x0003e2000c101906 */
[----:B---3--:R-:W-:-:S03]  /*7b140*/  ISETP.GE.AND P1, PT, R16, c[0x0][0x17c], PT ;  /* 0x00005f0010007a0c */ /* 0x008fc60003f26270 */
[----:B------:R-:W3:Y:S04]  /*7b150*/  LDL.LU R16, [R1+0x2100] ;  /* 0x0021000001107983 */ /* 0x000ee80000300800 */
[----:B----4-:R-:W4:Y:S04]  /*7b160*/  LDL.LU R15, [R1+0x20e4] ;  /* 0x0020e400010f7983 */ /* 0x010f280000300800 */
[----:B------:R-:W3:Y:S01]  /*7b170*/  LDL.LU R242, [R1+0x42c] ;  /* 0x00042c0001f27983 */ /* 0x000ee20000300800 */
[----:B------:R-:W-:Y:S01]  /*7b180*/  ISETP.GE.AND P2, PT, R20, c[0x0][0x17c], PT ;  /* 0x00005f0014007a0c */ /* 0x000fe20003f46270 */
[----:B------:R-:W-:-:S02]  /*7b190*/  IMAD.WIDE R8, R0, 0x4, R96 ;  /* 0x0000000400087825 */ /* 0x000fc400078e0260 */
[----:B------:R-:W4:Y:S01]  /*7b1a0*/  LDL.LU R14, [R1+0x20d0] ;  /* 0x0020d000010e7983 */ /* 0x000f220000300800 */
[----:B------:R-:W-:Y:S02]  /*7b1b0*/  ISETP.LT.AND P4, PT, R227, c[0x0][0x178], !P2 ;  /* 0x00005e00e3007a0c */ /* 0x000fe40005781270 */
[----:B------:R-:W-:Y:S02]  /*7b1c0*/  ISETP.LT.AND P5, PT, R210, c[0x0][0x178], !P2 ;  /* 0x00005e00d2007a0c */ /* 0x000fe400057a1270 */
[----:B------:R-:W-:Y:S02]  /*7b1d0*/  IADD3 R0, R0, c[0x0][0x198], RZ ;  /* 0x0000660000007a10 */ /* 0x000fe40007ffe0ff */
[----:B------:R-:W-:Y:S01]  /*7b1e0*/  ISETP.LT.AND P3, PT, R211, c[0x0][0x178], !P2 ;  /* 0x00005e00d3007a0c */ /* 0x000fe20005761270 */
[----:B------:R1:W-:Y:S02]  /*7b1f0*/  @P6 STG.E [R8.64], R43 ;  /* 0x0000002b08006986 */ /* 0x0003e4000c101906 */
[----:B-1----:R-:W-:Y:S01]  /*7b200*/  IMAD.WIDE R4, R0, 0x4, R230 ;  /* 0x0000000400047825 */ /* 0x002fe200078e02e6 */
[----:B------:R-:W-:-:S02]  /*7b210*/  ISETP.LT.AND P2, PT, R199, c[0x0][0x178], !P2 ;  /* 0x00005e00c7007a0c */ /* 0x000fc40005741270 */
[----:B------:R-:W-:Y:S01]  /*7b220*/  ISETP.LT.AND P6, PT, R227, c[0x0][0x178], !P0 ;  /* 0x00005e00e3007a0c */ /* 0x000fe200047c1270 */
[----:B------:R-:W-:Y:S01]  /*7b230*/  IMAD.WIDE R12, R0, 0x4, R98 ;  /* 0x00000004000c7825 */ /* 0x000fe200078e0262 */
[----:B------:R1:W-:Y:S01]  /*7b240*/  @P4 STG.E [R4.64], R249 ;  /* 0x000000f904004986 */ /* 0x0003e2000c101906 */
[----:B------:R-:W-:Y:S02]  /*7b250*/  ISETP.LT.AND P4, PT, R210, c[0x0][0x178], !P0 ;  /* 0x00005e00d2007a0c */ /* 0x000fe40004781270 */
[C---:B------:R-:W-:Y:S01]  /*7b260*/  IMAD.WIDE R8, R0.reuse, 0x4, R228 ;  /* 0x0000000400087825 */ /* 0x040fe200078e02e4 */
[----:B------:R-:W-:-:S04]  /*7b270*/  IADD3 R3, R0, c[0x0][0x198], RZ ;  /* 0x0000660000037a10 */ /* 0x000fc80007ffe0ff */
[----:B------:R2:W-:Y:S01]  /*7b280*/  @P5 STG.E [R8.64], R10 ;  /* 0x0000000a08005986 */ /* 0x0005e2000c101906 */
[----:B------:R-:W-:-:S03]  /*7b290*/  ISETP.LT.AND P5, PT, R227, c[0x0][0x178], !P1 ;  /* 0x00005e00e3007a0c */ /* 0x000fc60004fa1270 */
[----:B------:R2:W-:Y:S01]  /*7b2a0*/  @P3 STG.E [R12.64], R22 ;  /* 0x000000160c003986 */ /* 0x0005e2000c101906 */
[----:B------:R-:W-:Y:S01]  /*7b2b0*/  ISETP.LT.AND P3, PT, R211, c[0x0][0x178], !P0 ;  /* 0x00005e00d3007a0c */ /* 0x000fe20004761270 */
[----:B-1----:R-:W-:Y:S01]  /*7b2c0*/  IMAD.WIDE R4, R0, 0x4, R96 ;  /* 0x0000000400047825 */ /* 0x002fe200078e0260 */
[----:B------:R-:W-:Y:S02]  /*7b2d0*/  ISETP.LT.AND P0, PT, R199, c[0x0][0x178], !P0 ;  /* 0x00005e00c7007a0c */ /* 0x000fe40004701270 */
[C---:B------:R-:W-:Y:S01]  /*7b2e0*/  IADD3 R0, R3.reuse, c[0x0][0x198], RZ ;  /* 0x0000660003007a10 */ /* 0x040fe20007ffe0ff */
[C---:B--2---:R-:W-:Y:S01]  /*7b2f0*/  IMAD.WIDE R8, R3.reuse, 0x4, R230 ;  /* 0x0000000403087825 */ /* 0x044fe200078e02e6 */
[----:B------:R1:W-:Y:S03]  /*7b300*/  @P2 STG.E [R4.64], R38 ;  /* 0x0000002604002986 */ /* 0x0003e6000c101906 */
[----:B------:R-:W-:Y:S01]  /*7b310*/  IMAD.WIDE R12, R3, 0x4, R228 ;  /* 0x00000004030c7825 */ /* 0x000fe200078e02e4 */
[----:B------:R2:W-:Y:S01]  /*7b320*/  @P6 STG.E [R8.64], R248 ;  /* 0x000000f808006986 */ /* 0x0005e2000c101906 */
[----:B------:R-:W-:-:S03]  /*7b330*/  ISETP.LT.AND P6, PT, R210, c[0x0][0x178], !P1 ;  /* 0x00005e00d2007a0c */ /* 0x000fc60004fc1270 */
[----:B------:R2:W-:Y:S01]  /*7b340*/  @P4 STG.E [R12.64], R11 ;  /* 0x0000000b0c004986 */ /* 0x0005e2000c101906 */
[----:B------:R-:W-:Y:S01]  /*7b350*/  ISETP.LT.AND P4, PT, R211, c[0x0][0x178], !P1 ;  /* 0x00005e00d3007a0c */ /* 0x000fe20004f81270 */
[----:B-1----:R-:W-:Y:S01]  /*7b360*/  IMAD.WIDE R4, R3, 0x4, R98 ;  /* 0x0000000403047825 */ /* 0x002fe200078e0262 */
[----:B------:R-:W-:-:S03]  /*7b370*/  ISETP.GE.AND P2, PT, R17, c[0x0][0x17c], PT ;  /* 0x00005f0011007a0c */ /* 0x000fc60003f46270 */
[----:B--2---:R-:W-:Y:S01]  /*7b380*/  IMAD.WIDE R8, R3, 0x4, R96 ;  /* 0x0000000403087825 */ /* 0x004fe200078e0260 */
[----:B------:R1:W-:Y:S03]  /*7b390*/  @P3 STG.E [R4.64], R23 ;  /* 0x0000001704003986 */ /* 0x0003e6000c101906 */
[----:B------:R-:W-:Y:S01]  /*7b3a0*/  IMAD.WIDE R10, R0, 0x4, R230 ;  /* 0x00000004000a7825 */ /* 0x000fe200078e02e6 */
[----:B------:R-:W2:Y:S01]  /*7b3b0*/  LDL.LU R13, [R1+0x20b0] ;  /* 0x0020b000010d7983 */ /* 0x000ea20000300800 */
[----:B------:R-:W-:-:S03]  /*7b3c0*/  ISETP.LT.AND P1, PT, R199, c[0x0][0x178], !P1 ;  /* 0x00005e00c7007a0c */ /* 0x000fc60004f21270 */
[----:B------:R1:W-:Y:S01]  /*7b3d0*/  @P0 STG.E [R8.64], R39 ;  /* 0x0000002708000986 */ /* 0x0003e2000c101906 */
[----:B------:R-:W-:-:S03]  /*7b3e0*/  ISETP.LT.AND P3, PT, R210, c[0x0][0x178], !P2 ;  /* 0x00005e00d2007a0c */ /* 0x000fc60005761270 */
[----:B------:R1:W-:Y:S01]  /*7b3f0*/  @P5 STG.E [R10.64], R243 ;  /* 0x000000f30a005986 */ /* 0x0003e2000c101906 */
[----:B------:R-:W-:Y:S01]  /*7b400*/  ISETP.LT.AND P5, PT, R227, c[0x0][0x178], !P2 ;  /* 0x00005e00e3007a0c */ /* 0x000fe200057a1270 */
[C---:B-1----:R-:W-:Y:S01]  /*7b410*/  IMAD.WIDE R4, R0.reuse, 0x4, R228 ;  /* 0x0000000400047825 */ /* 0x042fe200078e02e4 */
[C---:B------:R-:W-:Y:S01]  /*7b420*/  IADD3 R3, R0.reuse, c[0x0][0x198], RZ ;  /* 0x0000660000037a10 */ /* 0x040fe20007ffe0ff */
[----:B------:R-:W2:Y:S02]  /*7b430*/  LDL.LU R12, [R1+0x208c] ;  /* 0x00208c00010c7983 */ /* 0x000ea40000300800 */
[----:B------:R-:W-:Y:S02]  /*7b440*/  IMAD.WIDE R8, R0, 0x4, R98 ;  /* 0x0000000400087825 */ /* 0x000fe400078e0262 */
[----:B------:R1:W-:Y:S04]  /*7b450*/  @P6 STG.E [R4.64], R6 ;  /* 0x0000000604006986 */ /* 0x0003e8000c101906 */
[----:B------:R1:W-:Y:S01]  /*7b460*/  @P4 STG.E [R8.64], R18 ;  /* 0x0000001208004986 */ /* 0x0003e2000c101906 */
[----:B------:R-:W-:-:S04]  /*7b470*/  IMAD.WIDE R10, R3, 0x4, R228 ;  /* 0x00000004030a7825 */ /* 0x000fc800078e02e4 */
[----:B-1----:R-:W-:-:S04]  /*7b480*/  IMAD.WIDE R4, R0, 0x4, R96 ;  /* 0x0000000400047825 */ /* 0x002fc800078e0260 */
[----:B------:R-:W-:Y:S01]  /*7b490*/  IMAD.WIDE R8, R3, 0x4, R230 ;  /* 0x0000000403087825 */ /* 0x000fe200078e02e6 */
[----:B------:R-:W-:Y:S04]  /*7b4a0*/  @P1 STG.E [R4.64], R34 ;  /* 0x0000002204001986 */ /* 0x000fe8000c101906 */
[----:B---3--:R-:W-:Y:S04]  /*7b4b0*/  @P5 STG.E [R8.64], R242 ;  /* 0x000000f208005986 */ /* 0x008fe8000c101906 */
[----:B------:R1:W-:Y:S04]  /*7b4c0*/  @P3 STG.E [R10.64], R7 ;  /* 0x000000070a003986 */ /* 0x0003e8000c101906 */
[----:B-1----:R-:W3:Y:S04]  /*7b4d0*/  LDL.LU R10, [R1+0x2050] ;  /* 0x00205000010a7983 */ /* 0x002ee80000300800 */
[----:B------:R-:W3:Y:S01]  /*7b4e0*/  LDL.LU R0, [R1+0x2008] ;  /* 0x0020080001007983 */ /* 0x000ee20000300800 */
[----:B------:R-:W-:-:S02]  /*7b4f0*/  ISETP.LT.AND P4, PT, R211, c[0x0][0x178], !P2 ;  /* 0x00005e00d3007a0c */ /* 0x000fc40005781270 */
[----:B------:R-:W-:Y:S02]  /*7b500*/  ISETP.GE.AND P0, PT, R16, c[0x0][0x17c], PT ;  /* 0x00005f0010007a0c */ /* 0x000fe40003f06270 */
[----:B------:R-:W-:Y:S02]  /*7b510*/  ISETP.LT.AND P6, PT, R199, c[0x0][0x178], !P2 ;  /* 0x00005e00c7007a0c */ /* 0x000fe400057c1270 */
[----:B------:R-:W-:Y:S01]  /*7b520*/  ISETP.LT.AND P3, PT, R227, c[0x0][0x178], !P0 ;  /* 0x00005e00e3007a0c */ /* 0x000fe20004761270 */
[----:B------:R-:W-:-:S04]  /*7b530*/  IMAD.WIDE R4, R3, 0x4, R98 ;  /* 0x0000000403047825 */ /* 0x000fc800078e0262 */
[C---:B------:R-:W-:Y:S01]  /*7b540*/  IMAD.WIDE R6, R3.reuse, 0x4, R96 ;  /* 0x0000000403067825 */ /* 0x040fe200078e0260 */
[----:B------:R-:W-:Y:S01]  /*7b550*/  IADD3 R3, R3, c[0x0][0x198], RZ ;  /* 0x0000660003037a10 */ /* 0x000fe20007ffe0ff */
[----:B------:R1:W-:Y:S01]  /*7b560*/  @P4 STG.E [R4.64], R19 ;  /* 0x0000001304004986 */ /* 0x0003e2000c101906 */
[----:B------:R-:W-:Y:S02]  /*7b570*/  ISETP.LT.AND P5, PT, R210, c[0x0][0x178], !P0 ;  /* 0x00005e00d2007a0c */ /* 0x000fe400047a1270 */
[----:B------:R-:W-:Y:S02]  /*7b580*/  ISETP.LT.AND P1, PT, R211, c[0x0][0x178], !P0 ;  /* 0x00005e00d3007a0c */ /* 0x000fe40004721270 */
[----:B----4-:R-:W-:Y:S01]  /*7b590*/  ISETP.GE.AND P2, PT, R15, c[0x0][0x17c], PT ;  /* 0x00005f000f007a0c */ /* 0x010fe20003f46270 */
[----:B------:R4:W-:Y:S01]  /*7b5a0*/  @P6 STG.E [R6.64], R35 ;  /* 0x0000002306006986 */ /* 0x0009e2000c101906 */
[----:B------:R-:W-:Y:S01]  /*7b5b0*/  ISETP.LT.AND P0, PT, R199, c[0x0][0x178], !P0 ;  /* 0x00005e00c7007a0c */ /* 0x000fe20004701270 */
[----:B-1----:R-:W-:Y:S01]  /*7b5c0*/  IMAD.WIDE R4, R3, 0x4, R230 ;  /* 0x0000000403047825 */ /* 0x002fe200078e02e6 */
[----:B------:R-:W-:-:S04]  /*7b5d0*/  ISETP.LT.AND P6, PT, R227, c[0x0][0x178], !P2 ;  /* 0x00005e00e3007a0c */ /* 0x000fc800057c1270 */
[----:B------:R1:W-:Y:S01]  /*7b5e0*/  @P3 STG.E [R4.64], R60 ;  /* 0x0000003c04003986 */ /* 0x0003e2000c101906 */
[C---:B----4-:R-:W-:Y:S01]  /*7b5f0*/  IMAD.WIDE R6, R3.reuse, 0x4, R228 ;  /* 0x0000000403067825 */ /* 0x050fe200078e02e4 */
[----:B------:R-:W-:Y:S02]  /*7b600*/  ISETP.LT.AND P3, PT, R210, c[0x0][0x178], !P2 ;  /* 0x00005e00d2007a0c */ /* 0x000fe40005761270 */
[C---:B------:R-:W-:Y:S01]  /*7b610*/  IADD3 R11, R3.reuse, c[0x0][0x198], RZ ;  /* 0x00006600030b7a10 */ /* 0x040fe20007ffe0ff */
[----:B------:R-:W-:Y:S01]  /*7b620*/  IMAD.WIDE R8, R3, 0x4, R98 ;  /* 0x0000000403087825 */ /* 0x000fe200078e0262 */
[----:B------:R4:W-:Y:S01]  /*7b630*/  @P5 STG.E [R6.64], R76 ;  /* 0x0000004c06005986 */ /* 0x0009e2000c101906 */
[----:B------:R-:W-:-:S03]  /*7b640*/  ISETP.GE.AND P4, PT, R14, c[0x0][0x17c], PT ;  /* 0x00005f000e007a0c */ /* 0x000fc60003f86270 */
[----:B------:R2:W-:Y:S01]  /*7b650*/  @P1 STG.E [R8.64], R92 ;  /* 0x0000005c08001986 */ /* 0x0005e2000c101906 */
[----:B------:R-:W-:Y:S01]  /*7b660*/  ISETP.LT.AND P1, PT, R211, c[0x0][0x178], !P2 ;  /* 0x00005e00d3007a0c */ /* 0x000fe20005721270 */
[----:B-1----:R-:W-:Y:S01]  /*7b670*/  IMAD.WIDE R4, R3, 0x4, R96 ;  /* 0x0000000403047825 */ /* 0x002fe200078e0260 */
[----:B------:R-:W-:-:S03]  /*7b680*/  ISETP.LT.AND P2, PT, R199, c[0x0][0x178], !P2 ;  /* 0x00005e00c7007a0c */ /* 0x000fc60005741270 */
[C---:B----4-:R-:W-:Y:S01]  /*7b690*/  IMAD.WIDE R6, R11.reuse, 0x4, R230 ;  /* 0x000000040b067825 */ /* 0x050fe200078e02e6 */
[----:B------:R1:W-:Y:S03]  /*7b6a0*/  @P0 STG.E [R4.64], R116 ;  /* 0x0000007404000986 */ /* 0x0003e6000c101906 */
[----:B--2---:R-:W-:Y:S01]  /*7b6b0*/  IMAD.WIDE R8, R11, 0x4, R228 ;  /* 0x000000040b087825 */ /* 0x004fe200078e02e4 */
[----:B------:R-:W-:Y:S01]  /*7b6c0*/  ISETP.LT.AND P5, PT, R227, c[0x0][0x178], !P4 ;  /* 0x00005e00e3007a0c */ /* 0x000fe200067a1270 */
[----:B------:R2:W-:Y:S01]  /*7b6d0*/  @P6 STG.E [R6.64], R61 ;  /* 0x0000003d06006986 */ /* 0x0005e2000c101906 */
[----:B------:R-:W-:-:S03]  /*7b6e0*/  ISETP.LT.AND P6, PT, R210, c[0x0][0x178], !P4 ;  /* 0x00005e00d2007a0c */ /* 0x000fc600067c1270 */
[----:B------:R4:W-:Y:S01]  /*7b6f0*/  @P3 STG.E [R8.64], R77 ;  /* 0x0000004d08003986 */ /* 0x0009e2000c101906 */
[----:B------:R-:W-:Y:S02]  /*7b700*/  ISETP.LT.AND P3, PT, R211, c[0x0][0x178], !P4 ;  /* 0x00005e00d3007a0c */ /* 0x000fe40006761270 */
[C---:B------:R-:W-:Y:S01]  /*7b710*/  IADD3 R3, R11.reuse, c[0x0][0x198], RZ ;  /* 0x000066000b037a10 */ /* 0x040fe20007ffe0ff */
[----:B-1----:R-:W-:-:S04]  /*7b720*/  IMAD.WIDE R4, R11, 0x4, R98 ;  /* 0x000000040b047825 */ /* 0x002fc800078e0262 */
[----:B--2---:R-:W-:Y:S01]  /*7b730*/  IMAD.WIDE R6, R11, 0x4, R96 ;  /* 0x000000040b067825 */ /* 0x004fe200078e0260 */
[----:B------:R1:W-:Y:S01]  /*7b740*/  @P1 STG.E [R4.64], R93 ;  /* 0x0000005d04001986 */ /* 0x0003e2000c101906 */
[----:B------:R-:W-:Y:S02]  /*7b750*/  ISETP.GE.AND P0, PT, R13, c[0x0][0x17c], PT ;  /* 0x00005f000d007a0c */ /* 0x000fe40003f06270 */
[----:B----4-:R-:W-:Y:S01]  /*7b760*/  IMAD.WIDE R8, R3, 0x4, R230 ;  /* 0x0000000403087825 */ /* 0x010fe200078e02e6 */
[----:B------:R2:W-:Y:S01]  /*7b770*/  @P2 STG.E [R6.64], R117 ;  /* 0x0000007506002986 */ /* 0x0005e2000c101906 */
[----:B------:R-:W-:-:S03]  /*7b780*/  ISETP.LT.AND P4, PT, R199, c[0x0][0x178], !P4 ;  /* 0x00005e00c7007a0c */ /* 0x000fc60006781270 */
[----:B------:R-:W4:Y:S01]  /*7b790*/  LDL.LU R13, [R1+0x1fc0] ;  /* 0x001fc000010d7983 */ /* 0x000f220000300800 */
[----:B-1----:R-:W-:-:S03]  /*7b7a0*/  IMAD.WIDE R4, R3, 0x4, R228 ;  /* 0x0000000403047825 */ /* 0x002fc600078e02e4 */
[----:B------:R-:W-:Y:S01]  /*7b7b0*/  @P5 STG.E [R8.64], R56 ;  /* 0x0000003808005986 */ /* 0x000fe2000c101906 */
[----:B--2---:R-:W-:Y:S01]  /*7b7c0*/  IMAD.WIDE R6, R3, 0x4, R98 ;  /* 0x0000000403067825 */ /* 0x004fe200078e0262 */
[----:B------:R-:W-:Y:S02]  /*7b7d0*/  ISETP.LT.AND P5, PT, R227, c[0x0][0x178], !P0 ;  /* 0x00005e00e3007a0c */ /* 0x000fe400047a1270 */
[----:B------:R1:W-:Y:S01]  /*7b7e0*/  @P6 STG.E [R4.64], R72 ;  /* 0x0000004804006986 */ /* 0x0003e2000c101906 */
[----:B------:R-:W-:-:S03]  /*7b7f0*/  ISETP.LT.AND P2, PT, R210, c[0x0][0x178], !P0 ;  /* 0x00005e00d2007a0c */ /* 0x000fc60004741270 */
[----:B------:R2:W-:Y:S01]  /*7b800*/  @P3 STG.E [R6.64], R88 ;  /* 0x0000005806003986 */ /* 0x0005e2000c101906 */
[----:B------:R-:W-:Y:S02]  /*7b810*/  ISETP.LT.AND P3, PT, R211, c[0x0][0x178], !P0 ;  /* 0x00005e00d3007a0c */ /* 0x000fe40004761270 */
[C---:B------:R-:W-:Y:S01]  /*7b820*/  IADD3 R11, R3.reuse, c[0x0][0x198], RZ ;  /* 0x00006600030b7a10 */ /* 0x040fe20007ffe0ff */
[----:B-1----:R-:W-:-:S04]  /*7b830*/  IMAD.WIDE R4, R3, 0x4, R96 ;  /* 0x0000000403047825 */ /* 0x002fc800078e0260 */
[C---:B--2---:R-:W-:Y:S01]  /*7b840*/  IMAD.WIDE R6, R11.reuse, 0x4, R230 ;  /* 0x000000040b067825 */ /* 0x044fe200078e02e6 */
[----:B------:R1:W-:Y:S03]  /*7b850*/  @P4 STG.E [R4.64], R112 ;  /* 0x0000007004004986 */ /* 0x0003e6000c101906 */
[----:B------:R-:W-:Y:S01]  /*7b860*/  IMAD.WIDE R8, R11, 0x4, R228 ;  /* 0x000000040b087825 */ /* 0x000fe200078e02e4 */
[----:B------:R2:W-:Y:S01]  /*7b870*/  @P5 STG.E [R6.64], R57 ;  /* 0x0000003906005986 */ /* 0x0005e2000c101906 */
[----:B------:R-:W-:Y:S02]  /*7b880*/  ISETP.GE.AND P1, PT, R12, c[0x0][0x17c], PT ;  /* 0x00005f000c007a0c */ /* 0x000fe40003f26270 */
[----:B------:R-:W-:Y:S01]  /*7b890*/  ISETP.LT.AND P6, PT, R199, c[0x0][0x178], !P0 ;  /* 0x00005e00c7007a0c */ /* 0x000fe200047c1270 */
[----:B------:R-:W-:Y:S01]  /*7b8a0*/  @P2 STG.E [R8.64], R73 ;  /* 0x0000004908002986 */ /* 0x000fe2000c101906 */
[----:B-1----:R-:W-:-:S03]  /*7b8b0*/  IMAD.WIDE R4, R11, 0x4, R98 ;  /* 0x000000040b047825 */ /* 0x002fc600078e0262 */
[----:B------:R-:W4:Y:S04]  /*7b8c0*/  LDL.LU R12, [R1+0x2114] ;  /* 0x00211400010c7983 */ /* 0x000f280000300800 */
[----:B------:R1:W-:Y:S01]  /*7b8d0*/  @P3 STG.E [R4.64], R89 ;  /* 0x0000005904003986 */ /* 0x0003e2000c101906 */
[----:B---3--:R-:W-:-:S03]  /*7b8e0*/  ISETP.GE.AND P0, PT, R10, c[0x0][0x17c], PT ;  /* 0x00005f000a007a0c */ /* 0x008fc60003f06270 */
[----:B------:R-:W3:Y:S01]  /*7b8f0*/  LDL.LU R10, [R1+0x20fc] ;  /* 0x0020fc00010a7983 */ /* 0x000ee20000300800 */
[----:B------:R-:W-:-:S03]  /*7b900*/  ISETP.GE.AND P3, PT, R0, c[0x0][0x17c], PT ;  /* 0x00005f0000007a0c */ /* 0x000fc60003f66270 */
[----:B------:R-:W3:Y:S01]  /*7b910*/  LDL.LU R0, [R1+0x20dc] ;  /* 0x0020dc0001007983 */ /* 0x000ee20000300800 */
[----:B------:R-:W-:Y:S01]  /*7b920*/  ISETP.LT.AND P2, PT, R227, c[0x0][0x178], !P1 ;  /* 0x00005e00e3007a0c */ /* 0x000fe20004f41270 */
[C---:B--2---:R-:W-:Y:S01]  /*7b930*/  IMAD.WIDE R6, R11.reuse, 0x4, R96 ;  /* 0x000000040b067825 */ /* 0x044fe200078e0260 */
[----:B------:R-:W-:Y:S01]  /*7b940*/  IADD3 R11, R11, c[0x0][0x198], RZ ;  /* 0x000066000b0b7a10 */ /* 0x000fe20007ffe0ff */
[----:B------:R-:W2:Y:S01]  /*7b950*/  LDL.LU R19, [R1+0x20b4] ;  /* 0x0020b40001137983 */ /* 0x000ea20000300800 */
[----:B------:R-:W-:Y:S02]  /*7b960*/  ISETP.LT.AND P5, PT, R210, c[0x0][0x178], !P1 ;  /* 0x00005e00d2007a0c */ /* 0x000fe40004fa1270 */
[----:B------:R-:W-:Y:S01]  /*7b970*/  ISETP.LT.AND P4, PT, R211, c[0x0][0x178], !P1 ;  /* 0x00005e00d3007a0c */ /* 0x000fe20004f81270 */
[----:B-1----:R-:W-:Y:S01]  /*7b980*/  IMAD.WIDE R4, R11, 0x4, R230 ;  /* 0x000000040b047825 */ /* 0x002fe200078e02e6 */
[----:B------:R1:W-:Y:S01]  /*7b990*/  @P6 STG.E [R6.64], R113 ;  /* 0x0000007106006986 */ /* 0x0003e2000c101906 */
[----:B------:R-:W-:-:S02]  /*7b9a0*/  ISETP.LT.AND P1, PT, R199, c[0x0][0x178], !P1 ;  /* 0x00005e00c7007a0c */ /* 0x000fc40004f21270 */
[----:B------:R-:W-:Y:S01]  /*7b9b0*/  ISETP.LT.AND P6, PT, R227, c[0x0][0x178], !P0 ;  /* 0x00005e00e3007a0c */ /* 0x000fe200047c1270 */
[C---:B------:R-:W-:Y:S01]  /*7b9c0*/  IMAD.WIDE R8, R11.reuse, 0x4, R98 ;  /* 0x000000040b087825 */ /* 0x040fe200078e0262 */
[----:B------:R1:W-:Y:S01]  /*7b9d0*/  @P2 STG.E [R4.64], R52 ;  /* 0x0000003404002986 */ /* 0x0003e2000c101906 */
[----:B------:R-:W-:Y:S02]  /*7b9e0*/  ISETP.LT.AND P2, PT, R210, c[0x0][0x178], !P0 ;  /* 0x00005e00d2007a0c */ /* 0x000fe40004741270 */
[C---:B------:R-:W-:Y:S01]  /*7b9f0*/  IADD3 R3, R11.reuse, c[0x0][0x198], RZ ;  /* 0x000066000b037a10 */ /* 0x040fe20007ffe0ff */
[----:B------:R-:W2:Y:S01]  /*7ba00*/  LDL.LU R18, [R1+0x2080] ;  /* 0x0020800001127983 */ /* 0x000ea20000300800 */
[----:B-1----:R-:W-:-:S03]  /*7ba10*/  IMAD.WIDE R6, R11, 0x4, R228 ;  /* 0x000000040b067825 */ /* 0x002fc600078e02e4 */
[----:B------:R-:W2:Y:S04]  /*7ba20*/  LDL.LU R16, [R1+0x2044] ;  /* 0x0020440001107983 */ /* 0x000ea80000300800 */
[----:B------:R1:W-:Y:S01]  /*7ba30*/  @P5 STG.E [R6.64], R68 ;  /* 0x0000004406005986 */ /* 0x0003e2000c101906 */
[----:B------:R-:W-:-:S03]  /*7ba40*/  IMAD.WIDE R4, R11, 0x4, R96 ;  /* 0x000000040b047825 */ /* 0x000fc600078e0260 */
[----:B------:R1:W-:Y:S01]  /*7ba50*/  @P4 STG.E [R8.64], R84 ;  /* 0x0000005408004986 */ /* 0x0003e2000c101906 */
[----:B------:R-:W-:Y:S02]  /*7ba60*/  ISETP.LT.AND P4, PT, R211, c[0x0][0x178], !P0 ;  /* 0x00005e00d3007a0c */ /* 0x000fe40004781270 */
[----:B------:R-:W-:Y:S01]  /*7ba70*/  ISETP.LT.AND P0, PT, R199, c[0x0][0x178], !P0 ;  /* 0x00005e00c7007a0c */ /* 0x000fe20004701270 */
[----:B------:R1:W-:Y:S02]  /*7ba80*/  @P1 STG.E [R4.64], R108 ;  /* 0x0000006c04001986 */ /* 0x0003e4000c101906 */
[----:B-1----:R-:W-:-:S04]  /*7ba90*/  IMAD.WIDE R6, R3, 0x4, R230 ;  /* 0x0000000403067825 */ /* 0x002fc800078e02e6 */
[----:B------:R-:W-:Y:S01]  /*7baa0*/  IMAD.WIDE R8, R3, 0x4, R228 ;  /* 0x0000000403087825 */ /* 0x000fe200078e02e4 */
[----:B------:R-:W-:Y:S01]  /*7bab0*/  ISETP.LT.AND P5, PT, R227, c[0x0][0x178], !P3 ;  /* 0x00005e00e3007a0c */ /* 0x000fe20005fa1270 */
[----:B------:R1:W-:Y:S01]  /*7bac0*/  @P6 STG.E [R6.64], R53 ;  /* 0x0000003506006986 */ /* 0x0003e2000c101906 */
[----:B------:R-:W-:Y:S01]  /*7bad0*/  ISETP.LT.AND P6, PT, R210, c[0x0][0x178], !P3 ;  /* 0x00005e00d2007a0c */ /* 0x000fe20005fc1270 */
[----:B------:R-:W-:Y:S02]  /*7bae0*/  IMAD.WIDE R4, R3, 0x4, R98 ;  /* 0x0000000403047825 */ /* 0x000fe400078e0262 */
[----:B------:R1:W-:Y:S01]  /*7baf0*/  @P2 STG.E [R8.64], R69 ;  /* 0x0000004508002986 */ /* 0x0003e2000c101906 */
[----:B------:R-:W-:Y:S02]  /*7bb00*/  ISETP.LT.AND P2, PT, R211, c[0x0][0x178], !P3 ;  /* 0x00005e00d3007a0c */ /* 0x000fe40005f41270 */
[C---:B------:R-:W-:Y:S01]  /*7bb10*/  IADD3 R11, R3.reuse, c[0x0][0x198], RZ ;  /* 0x00006600030b7a10 */ /* 0x040fe20007ffe0ff */
[----:B------:R1:W-:Y:S02]  /*7bb20*/  @P4 STG.E [R4.64], R85 ;  /* 0x0000005504004986 */ /* 0x0003e4000c101906 */
[----:B-1----:R-:W-:Y:S01]  /*7bb30*/  IMAD.WIDE R6, R3, 0x4, R96 ;  /* 0x0000000403067825 */ /* 0x002fe200078e0260 */
[----:B------:R-:W-:-:S03]  /*7bb40*/  ISETP.LT.AND P3, PT, R199, c[0x0][0x178], !P3 ;  /* 0x00005e00c7007a0c */ /* 0x000fc60005f61270 */
[C---:B------:R-:W-:Y:S01]  /*7bb50*/  IMAD.WIDE R8, R11.reuse, 0x4, R230 ;  /* 0x000000040b087825 */ /* 0x040fe200078e02e6 */
[----:B------:R1:W-:Y:S03]  /*7bb60*/  @P0 STG.E [R6.64], R109 ;  /* 0x0000006d06000986 */ /* 0x0003e6000c101906 */
[C---:B------:R-:W-:Y:S01]  /*7bb70*/  IMAD.WIDE R4, R11.reuse, 0x4, R228 ;  /* 0x000000040b047825 */ /* 0x040fe200078e02e4 */
[----:B------:R-:W-:Y:S01]  /*7bb80*/  @P5 STG.E [R8.64], R48 ;  /* 0x0000003008005986 */ /* 0x000fe2000c101906 */
[----:B------:R-:W-:-:S03]  /*7bb90*/  IADD3 R3, R11, c[0x0][0x198], RZ ;  /* 0x000066000b037a10 */ /* 0x000fc60007ffe0ff */
[----:B------:R4:W-:Y:S01]  /*7bba0*/  @P6 STG.E [R4.64], R64 ;  /* 0x0000004004006986 */ /* 0x0009e2000c101906 */
[----:B-1----:R-:W-:Y:S01]  /*7bbb0*/  IMAD.WIDE R6, R11, 0x4, R98 ;  /* 0x000000040b067825 */ /* 0x002fe200078e0262 */
[----:B----4-:R-:W-:-:S04]  /*7bbc0*/  ISETP.GE.AND P1, PT, R13, c[0x0][0x17c], PT ;  /* 0x00005f000d007a0c */ /* 0x010fc80003f26270 */
[----:B------:R-:W-:Y:S01]  /*7bbd0*/  ISETP.LT.AND P5, PT, R227, c[0x0][0x178], !P1 ;  /* 0x00005e00e3007a0c */ /* 0x000fe20004fa1270 */
[----:B------:R1:W-:Y:S01]  /*7bbe0*/  @P2 STG.E [R6.64], R80 ;  /* 0x0000005006002986 */ /* 0x0003e2000c101906 */
[----:B------:R-:W-:Y:S02]  /*7bbf0*/  ISETP.LT.AND P4, PT, R210, c[0x0][0x178], !P1 ;  /* 0x00005e00d2007a0c */ /* 0x000fe40004f81270 */
[----:B------:R-:W-:Y:S01]  /*7bc00*/  ISETP.LT.AND P2, PT, R211, c[0x0][0x178], !P1 ;  /* 0x00005e00d3007a0c */ /* 0x000fe20004f41270 */
[----:B------:R-:W-:-:S04]  /*7bc10*/  IMAD.WIDE R4, R11, 0x4, R96 ;  /* 0x000000040b047825 */ /* 0x000fc800078e0260 */
[C---:B------:R-:W-:Y:S01]  /*7bc20*/  IMAD.WIDE R8, R3.reuse, 0x4, R228 ;  /* 0x0000000403087825 */ /* 0x040fe200078e02e4 */
[----:B------:R4:W-:Y:S03]  /*7bc30*/  @P3 STG.E [R4.64], R104 ;  /* 0x0000006804003986 */ /* 0x0009e6000c101906 */
[----:B-1----:R-:W-:-:S05]  /*7bc40*/  IMAD.WIDE R6, R3, 0x4, R230 ;  /* 0x0000000403067825 */ /* 0x002fca00078e02e6 */
[----:B------:R1:W-:Y:S01]  /*7bc50*/  @P5 STG.E [R6.64], R49 ;  /* 0x0000003106005986 */ /* 0x0003e2000c101906 */
[----:B----4-:R-:W-:-:S03]  /*7bc60*/  IMAD.WIDE R4, R3, 0x4, R98 ;  /* 0x0000000403047825 */ /* 0x010fc600078e0262 */
[----:B------:R4:W-:Y:S04]  /*7bc70*/  @P4 STG.E [R8.64], R65 ;  /* 0x0000004108004986 */ /* 0x0009e8000c101906 */
[----:B------:R-:W-:Y:S01]  /*7bc80*/  @P2 STG.E [R4.64], R81 ;  /* 0x0000005104002986 */ /* 0x000fe2000c101906 */
[----:B---3--:R-:W-:-:S03]  /*7bc90*/  ISETP.GE.AND P2, PT, R0, c[0x0][0x17c], PT ;  /* 0x00005f0000007a0c */ /* 0x008fc60003f46270 */
[----:B------:R-:W3:Y:S01]  /*7bca0*/  LDL.LU R0, [R1+0x2004] ;  /* 0x0020040001007983 */ /* 0x000ee20000300800 */
[----:B------:R-:W-:Y:S02]  /*7bcb0*/  ISETP.GE.AND P0, PT, R12, c[0x0][0x17c], PT ;  /* 0x00005f000c007a0c */ /* 0x000fe40003f06270 */
[----:B------:R-:W-:Y:S02]  /*7bcc0*/  ISETP.LT.AND P6, PT, R199, c[0x0][0x178], !P1 ;  /* 0x00005e00c7007a0c */ /* 0x000fe40004fc1270 */
[----:B------:R-:W-:Y:S01]  /*7bcd0*/  ISETP.LT.AND P4, PT, R227, c[0x0][0x178], !P0 ;  /* 0x00005e00e3007a0c */ /* 0x000fe20004781270 */
[C---:B-1----:R-:W-:Y:S01]  /*7bce0*/  IMAD.WIDE R6, R3.reuse, 0x4, R96 ;  /* 0x0000000403067825 */ /* 0x042fe200078e0260 */
[----:B------:R-:W-:Y:S02]  /*7bcf0*/  IADD3 R3, R3, c[0x0][0x198], RZ ;  /* 0x0000660003037a10 */ /* 0x000fe40007ffe0ff */
[----:B------:R-:W-:Y:S02]  /*7bd00*/  ISETP.GE.AND P1, PT, R10, c[0x0][0x17c], PT ;  /* 0x00005f000a007a0c */ /* 0x000fe40003f26270 */
[----:B------:R-:W-:Y:S01]  /*7bd10*/  ISETP.LT.AND P5, PT, R210, c[0x0][0x178], !P0 ;  /* 0x00005e00d2007a0c */ /* 0x000fe200047a1270 */
[----:B------:R-:W-:Y:S01]  /*7bd20*/  IMAD.WIDE R12, R3, 0x4, R230 ;  /* 0x00000004030c7825 */ /* 0x000fe200078e02e6 */
[----:B------:R-:W-:-:S02]  /*7bd30*/  ISETP.LT.AND P3, PT, R211, c[0x0][0x178], !P0 ;  /* 0x00005e00d3007a0c */ /* 0x000fc40004761270 */
[----:B------:R-:W-:Y:S01]  /*7bd40*/  ISETP.LT.AND P0, PT, R199, c[0x0][0x178], !P0 ;  /* 0x00005e00c7007a0c */ /* 0x000fe20004701270 */
[----:B------:R1:W-:Y:S01]  /*7bd50*/  @P6 STG.E [R6.64], R105 ;  /* 0x0000006906006986 */ /* 0x0003e2000c101906 */
[----:B------:R-:W-:-:S03]  /*7bd60*/  ISETP.LT.AND P6, PT, R227, c[0x0][0x178], !P1 ;  /* 0x00005e00e3007a0c */ /* 0x000fc60004fc1270 */
[----:B------:R-:W-:Y:S01]  /*7bd70*/  @P4 STG.E [R12.64], R62 ;  /* 0x0000003e0c004986 */ /* 0x000fe2000c101906 */
[----:B------:R-:W-:Y:S01]  /*7bd80*/  ISETP.LT.AND P4, PT, R210, c[0x0][0x178], !P1 ;  /* 0x00005e00d2007a0c */ /* 0x000fe20004f81270 */
[C---:B------:R-:W-:Y:S01]  /*7bd90*/  IMAD.WIDE R10, R3.reuse, 0x4, R228 ;  /* 0x00000004030a7825 */ /* 0x040fe200078e02e4 */
[----:B------:R-:W-:-:S03]  /*7bda0*/  IADD3 R17, R3, c[0x0][0x198], RZ ;  /* 0x0000660003117a10 */ /* 0x000fc60007ffe0ff */
[C---:B----4-:R-:W-:Y:S01]  /*7bdb0*/  IMAD.WIDE R8, R3.reuse, 0x4, R98 ;  /* 0x0000000403087825 */ /* 0x050fe200078e0262 */
[----:B------:R-:W-:Y:S03]  /*7bdc0*/  @P5 STG.E [R10.64], R78 ;  /* 0x0000004e0a005986 */ /* 0x000fe6000c101906 */
[----:B-1----:R-:W-:Y:S01]  /*7bdd0*/  IMAD.WIDE R6, R3, 0x4, R96 ;  /* 0x0000000403067825 */ /* 0x002fe200078e0260 */
[----:B------:R1:W-:Y:S03]  /*7bde0*/  @P3 STG.E [R8.64], R94 ;  /* 0x0000005e08003986 */ /* 0x0003e6000c101906 */
[----:B------:R-:W-:Y:S01]  /*7bdf0*/  IMAD.WIDE R14, R17, 0x4, R230 ;  /* 0x00000004110e7825 */ /* 0x000fe200078e02e6 */
[----:B------:R-:W-:-:S03]  /*7be00*/  ISETP.LT.AND P3, PT, R211, c[0x0][0x178], !P1 ;  /* 0x00005e00d3007a0c */ /* 0x000fc60004f61270 */
[----:B------:R-:W-:Y:S01]  /*7be10*/  IMAD.WIDE R4, R17, 0x4, R228 ;  /* 0x0000000411047825 */ /* 0x000fe200078e02e4 */
[----:B------:R-:W-:Y:S01]  /*7be20*/  ISETP.LT.AND P1, PT, R199, c[0x0][0x178], !P1 ;  /* 0x00005e00c7007a0c */ /* 0x000fe20004f21270 */
[----:B------:R-:W-:Y:S01]  /*7be30*/  @P0 STG.E [R6.64], R118 ;  /* 0x0000007606000986 */ /* 0x000fe2000c101906 */
[----:B------:R-:W-:-:S03]  /*7be40*/  ISETP.LT.AND P5, PT, R227, c[0x0][0x178], !P2 ;  /* 0x00005e00e3007a0c */ /* 0x000fc600057a1270 */
[----:B------:R-:W-:Y:S01]  /*7be50*/  @P6 STG.E [R14.64], R63 ;  /* 0x0000003f0e006986 */ /* 0x000fe2000c101906 */
[----:B------:R-:W-:-:S03]  /*7be60*/  ISETP.LT.AND P6, PT, R210, c[0x0][0x178], !P2 ;  /* 0x00005e00d2007a0c */ /* 0x000fc600057c1270 */
[----:B------:R4:W-:Y:S01]  /*7be70*/  @P4 STG.E [R4.64], R79 ;  /* 0x0000004f04004986 */ /* 0x0009e2000c101906 */
[----:B------:R-:W-:Y:S02]  /*7be80*/  ISETP.LT.AND P4, PT, R211, c[0x0][0x178], !P2 ;  /* 0x00005e00d3007a0c */ /* 0x000fe40005781270 */
[C---:B------:R-:W-:Y:S01]  /*7be90*/  IADD3 R3, R17.reuse, c[0x0][0x198], RZ ;  /* 0x0000660011037a10 */ /* 0x040fe20007ffe0ff */
[----:B-1----:R-:W-:Y:S01]  /*7bea0*/  IMAD.WIDE R8, R17, 0x4, R98 ;  /* 0x0000000411087825 */ /* 0x002fe200078e0262 */
[----:B--2---:R-:W-:Y:S02]  /*7beb0*/  ISETP.GE.AND P0, PT, R19, c[0x0][0x17c], PT ;  /* 0x00005f0013007a0c */ /* 0x004fe40003f06270 */
[----:B------:R-:W2:Y:S01]  /*7bec0*/  LDL.LU R19, [R1+0x1fbc] ;  /* 0x001fbc0001137983 */ /* 0x000ea20000300800 */
[----:B------:R-:W-:-:S04]  /*7bed0*/  IMAD.WIDE R10, R17, 0x4, R96 ;  /* 0x00000004110a7825 */ /* 0x000fc800078e0260 */
[C---:B------:R-:W-:Y:S01]  /*7bee0*/  IMAD.WIDE R12, R3.reuse, 0x4, R230 ;  /* 0x00000004030c7825 */ /* 0x040fe200078e02e6 */
[----:B------:R1:W-:Y:S03]  /*7bef0*/  @P3 STG.E [R8.64], R95 ;  /* 0x0000005f08003986 */ /* 0x0003e6000c101906 */
[C---:B----4-:R-:W-:Y:S01]  /*7bf00*/  IMAD.WIDE R4, R3.reuse, 0x4, R228 ;  /* 0x0000000403047825 */ /* 0x050fe200078e02e4 */
[----:B------:R4:W-:Y:S03]  /*7bf10*/  @P1 STG.E [R10.64], R119 ;  /* 0x000000770a001986 */ /* 0x0009e6000c101906 */
[----:B------:R-:W-:Y:S01]  /*7bf20*/  IMAD.WIDE R6, R3, 0x4, R98 ;  /* 0x0000000403067825 */ /* 0x000fe200078e0262 */
[----:B------:R1:W-:Y:S01]  /*7bf30*/  @P5 STG.E [R12.64], R58 ;  /* 0x0000003a0c005986 */ /* 0x0003e2000c101906 */
[----:B------:R-:W-:-:S02]  /*7bf40*/  ISETP.LT.AND P2, PT, R199, c[0x0][0x178], !P2 ;  /* 0x00005e00c7007a0c */ /* 0x000fc40005741270 */
[----:B------:R-:W-:Y:S01]  /*7bf50*/  ISETP.LT.AND P5, PT, R227, c[0x0][0x178], !P0 ;  /* 0x00005e00e3007a0c */ /* 0x000fe200047a1270 */
[----:B------:R4:W-:Y:S01]  /*7bf60*/  @P6 STG.E [R4.64], R74 ;  /* 0x0000004a04006986 */ /* 0x0009e2000c101906 */
[----:B------:R-:W-:-:S03]  /*7bf70*/  ISETP.LT.AND P3, PT, R210, c[0x0][0x178], !P0 ;  /* 0x00005e00d2007a0c */ /* 0x000fc60004761270 */
[----:B------:R3:W-:Y:S01]  /*7bf80*/  @P4 STG.E [R6.64], R90 ;  /* 0x0000005a06004986 */ /* 0x0007e2000c101906 */
[----:B------:R-:W-:Y:S02]  /*7bf90*/  ISETP.LT.AND P4, PT, R211, c[0x0][0x178], !P0 ;  /* 0x00005e00d3007a0c */ /* 0x000fe40004781270 */
[C---:B------:R-:W-:Y:S01]  /*7bfa0*/  IADD3 R15, R3.reuse, c[0x0][0x198], RZ ;  /* 0x00006600030f7a10 */ /* 0x040fe20007ffe0ff */
[----:B-1----:R-:W-:-:S04]  /*7bfb0*/  IMAD.WIDE R8, R3, 0x4, R96 ;  /* 0x0000000403087825 */ /* 0x002fc800078e0260 */
[C---:B----4-:R-:W-:Y:S01]  /*7bfc0*/  IMAD.WIDE R10, R15.reuse, 0x4, R230 ;  /* 0x000000040f0a7825 */ /* 0x050fe200078e02e6 */
[----:B------:R1:W-:Y:S03]  /*7bfd0*/  @P2 STG.E [R8.64], R114 ;  /* 0x0000007208002986 */ /* 0x0003e6000c101906 */
[C---:B------:R-:W-:Y:S01]  /*7bfe0*/  IMAD.WIDE R12, R15.reuse, 0x4, R228 ;  /* 0x000000040f0c7825 */ /* 0x040fe200078e02e4 */
[----:B------:R4:W-:Y:S03]  /*7bff0*/  @P5 STG.E [R10.64], R59 ;  /* 0x0000003b0a005986 */ /* 0x0009e6000c101906 */
[----:B------:R-:W-:Y:S01]  /*7c000*/  IMAD.WIDE R4, R15, 0x4, R98 ;  /* 0x000000040f047825 */ /* 0x000fe200078e0262 */
[----:B------:R-:W-:Y:S01]  /*7c010*/  ISETP.GE.AND P1, PT, R18, c[0x0][0x17c], PT ;  /* 0x00005f0012007a0c */ /* 0x000fe20003f26270 */
[----:B------:R1:W-:Y:S01]  /*7c020*/  @P3 STG.E [R12.64], R75 ;  /* 0x0000004b0c003986 */ /* 0x0003e2000c101906 */
[----:B------:R-:W-:-:S02]  /*7c030*/  ISETP.LT.AND P6, PT, R199, c[0x0][0x178], !P0 ;  /* 0x00005e00c7007a0c */ /* 0x000fc400047c1270 */
[----:B------:R-:W-:Y:S01]  /*7c040*/  ISETP.GE.AND P0, PT, R16, c[0x0][0x17c], PT ;  /* 0x00005f0010007a0c */ /* 0x000fe20003f06270 */
[----:B------:R1:W-:Y:S04]  /*7c050*/  @P4 STG.E [R4.64], R91 ;  /* 0x0000005b04004986 */ /* 0x0003e8000c101906 */
[----:B------:R-:W2:Y:S04]  /*7c060*/  LDL.LU R18, [R1+0x2110] ;  /* 0x0021100001127983 */ /* 0x000ea80000300800 */
[----:B------:R-:W2:Y:S01]  /*7c070*/  LDL.LU R16, [R1+0x20f8] ;  /* 0x0020f80001107983 */ /* 0x000ea20000300800 */
[----:B---3--:R-:W-:-:S03]  /*7c080*/  ISETP.GE.AND P4, PT, R0, c[0x0][0x17c], PT ;  /* 0x00005f0000007a0c */ /* 0x008fc60003f86270 */
[----:B------:R-:W3:Y:S01]  /*7c090*/  LDL.LU R0, [R1+0x20d8] ;  /* 0x0020d80001007983 */ /* 0x000ee20000300800 */
[----:B------:R-:W-:Y:S01]  /*7c0a0*/  ISETP.LT.AND P3, PT, R227, c[0x0][0x178], !P1 ;  /* 0x00005e00e3007a0c */ /* 0x000fe20004f61270 */
[C---:B------:R-:W-:Y:S01]  /*7c0b0*/  IMAD.WIDE R6, R15.reuse, 0x4, R96 ;  /* 0x000000040f067825 */ /* 0x040fe200078e0260 */
[----:B------:R-:W-:Y:S02]  /*7c0c0*/  IADD3 R15, R15, c[0x0][0x198], RZ ;  /* 0x000066000f0f7a10 */ /* 0x000fe40007ffe0ff */
[----:B------:R-:W-:-:S03]  /*7c0d0*/  ISETP.LT.AND P5, PT, R210, c[0x0][0x178], !P1 ;  /* 0x00005e00d2007a0c */ /* 0x000fc60004fa1270 */
[----:B-1----:R-:W-:Y:S01]  /*7c0e0*/  IMAD.WIDE R8, R15, 0x4, R230 ;  /* 0x000000040f087825 */ /* 0x002fe200078e02e6 */
[----:B------:R-:W-:Y:S01]  /*7c0f0*/  ISETP.LT.AND P2, PT, R211, c[0x0][0x178], !P1 ;  /* 0x00005e00d3007a0c */ /* 0x000fe20004f41270 */
[----:B------:R1:W-:Y:S01]  /*7c100*/  @P6 STG.E [R6.64], R115 ;  /* 0x0000007306006986 */ /* 0x0003e2000c101906 */
[----:B------:R-:W-:Y:S02]  /*7c110*/  ISETP.LT.AND P1, PT, R199, c[0x0][0x178], !P1 ;  /* 0x00005e00c7007a0c */ /* 0x000fe40004f21270 */
[----:B------:R-:W-:Y:S01]  /*7c120*/  ISETP.LT.AND P6, PT, R227, c[0x0][0x178], !P0 ;  /* 0x00005e00e3007a0c */ /* 0x000fe200047c1270 */
[----:B------:R1:W-:Y:S01]  /*7c130*/  @P3 STG.E [R8.64], R54 ;  /* 0x0000003608003986 */ /* 0x0003e2000c101906 */
[----:B------:R-:W-:Y:S01]  /*7c140*/  ISETP.LT.AND P3, PT, R210, c[0x0][0x178], !P0 ;  /* 0x00005e00d2007a0c */ /* 0x000fe20004761270 */
[C---:B----4-:R-:W-:Y:S01]  /*7c150*/  IMAD.WIDE R10, R15.reuse, 0x4, R228 ;  /* 0x000000040f0a7825 */ /* 0x050fe200078e02e4 */
[----:B------:R-:W-:-:S03]  /*7c160*/  IADD3 R3, R15, c[0x0][0x198], RZ ;  /* 0x000066000f037a10 */ /* 0x000fc60007ffe0ff */
[C---:B------:R-:W-:Y:S01]  /*7c170*/  IMAD.WIDE R12, R15.reuse, 0x4, R98 ;  /* 0x000000040f0c7825 */ /* 0x040fe200078e0262 */
[----:B------:R4:W-:Y:S03]  /*7c180*/  @P5 STG.E [R10.64], R70 ;  /* 0x000000460a005986 */ /* 0x0009e6000c101906 */
[----:B------:R-:W-:Y:S01]  /*7c190*/  IMAD.WIDE R4, R15, 0x4, R96 ;  /* 0x000000040f047825 */ /* 0x000fe200078e0260 */
[----:B------:R4:W-:Y:S03]  /*7c1a0*/  @P2 STG.E [R12.64], R86 ;  /* 0x000000560c002986 */ /* 0x0009e6000c101906 */
[----:B-1----:R-:W-:Y:S01]  /*7c1b0*/  IMAD.WIDE R6, R3, 0x4, R230 ;  /* 0x0000000403067825 */ /* 0x002fe200078e02e6 */
[----:B------:R-:W-:-:S03]  /*7c1c0*/  ISETP.LT.AND P2, PT, R211, c[0x0][0x178], !P0 ;  /* 0x00005e00d3007a0c */ /* 0x000fc60004741270 */
[----:B------:R-:W-:Y:S01]  /*7c1d0*/  IMAD.WIDE R14, R3, 0x4, R228 ;  /* 0x00000004030e7825 */ /* 0x000fe200078e02e4 */
[----:B------:R-:W-:Y:S01]  /*7c1e0*/  ISETP.LT.AND P0, PT, R199, c[0x0][0x178], !P0 ;  /* 0x00005e00c7007a0c */ /* 0x000fe20004701270 */
[----:B------:R1:W-:Y:S01]  /*7c1f0*/  @P1 STG.E [R4.64], R110 ;  /* 0x0000006e04001986 */ /* 0x0003e2000c101906 */
[----:B------:R-:W-:-:S03]  /*7c200*/  ISETP.LT.AND P5, PT, R227, c[0x0][0x178], !P4 ;  /* 0x00005e00e3007a0c */ /* 0x000fc600067a1270 */
[----:B------:R1:W-:Y:S01]  /*7c210*/  @P6 STG.E [R6.64], R55 ;  /* 0x0000003706006986 */ /* 0x0003e2000c101906 */
[----:B------:R-:W-:-:S03]  /*7c220*/  ISETP.LT.AND P6, PT, R210, c[0x0][0x178], !P4 ;  /* 0x00005e00d2007a0c */ /* 0x000fc600067c1270 */
[----:B------:R-:W-:Y:S01]  /*7c230*/  @P3 STG.E [R14.64], R71 ;  /* 0x000000470e003986 */ /* 0x000fe2000c101906 */
[----:B------:R-:W-:Y:S02]  /*7c240*/  ISETP.LT.AND P3, PT, R211, c[0x0][0x178], !P4 ;  /* 0x00005e00d3007a0c */ /* 0x000fe40006761270 */
[C---:B------:R-:W-:Y:S01]  /*7c250*/  IADD3 R17, R3.reuse, c[0x0][0x198], RZ ;  /* 0x0000660003117a10 */ /* 0x040fe20007ffe0ff */
[----:B------:R-:W-:-:S04]  /*7c260*/  IMAD.WIDE R8, R3, 0x4, R98 ;  /* 0x0000000403087825 */ /* 0x000fc800078e0262 */
[----:B----4-:R-:W-:Y:S01]  /*7c270*/  IMAD.WIDE R10, R3, 0x4, R96 ;  /* 0x00000004030a7825 */ /* 0x010fe200078e0260 */
[----:B------:R4:W-:Y:S03]  /*7c280*/  @P2 STG.E [R8.64], R87 ;  /* 0x0000005708002986 */ /* 0x0009e6000c101906 */
[----:B------:R-:W-:Y:S01]  /*7c290*/  IMAD.WIDE R12, R17, 0x4, R230 ;  /* 0x00000004110c7825 */ /* 0x000fe200078e02e6 */
[----:B--2---:R-:W-:-:S03]  /*7c2a0*/  ISETP.GE.AND P1, PT, R19, c[0x0][0x17c], PT ;  /* 0x00005f0013007a0c */ /* 0x004fc60003f26270 */
[C---:B-1----:R-:W-:Y:S01]  /*7c2b0*/  IMAD.WIDE R4, R17.reuse, 0x4, R228 ;  /* 0x0000000411047825 */ /* 0x042fe200078e02e4 */
[----:B------:R1:W-:Y:S03]  /*7c2c0*/  @P0 STG.E [R10.64], R111 ;  /* 0x0000006f0a000986 */ /* 0x0003e6000c101906 */
[----:B------:R-:W-:Y:S01]  /*7c2d0*/  IMAD.WIDE R6, R17, 0x4, R98 ;  /* 0x0000000411067825 */ /* 0x000fe200078e0262 */
[----:B------:R2:W-:Y:S01]  /*7c2e0*/  @P5 STG.E [R12.64], R50 ;  /* 0x000000320c005986 */ /* 0x0005e2000c101906 */
[----:B------:R-:W-:Y:S02]  /*7c2f0*/  ISETP.LT.AND P4, PT, R199, c[0x0][0x178], !P4 ;  /* 0x00005e00c7007a0c */ /* 0x000fe40006781270 */
[----:B------:R-:W-:Y:S01]  /*7c300*/  ISETP.LT.AND P5, PT, R227, c[0x0][0x178], !P1 ;  /* 0x00005e00e3007a0c */ /* 0x000fe20004fa1270 */
[----:B------:R1:W-:Y:S01]  /*7c310*/  @P6 STG.E [R4.64], R66 ;  /* 0x0000004204006986 */ /* 0x0003e2000c101906 */
[----:B------:R-:W-:-:S03]  /*7c320*/  ISETP.LT.AND P2, PT, R210, c[0x0][0x178], !P1 ;  /* 0x00005e00d2007a0c */ /* 0x000fc60004f41270 */
[----:B------:R2:W-:Y:S01]  /*7c330*/  @P3 STG.E [R6.64], R82 ;  /* 0x0000005206003986 */ /* 0x0005e2000c101906 */
[----:B------:R-:W-:Y:S02]  /*7c340*/  ISETP.LT.AND P3, PT, R211, c[0x0][0x178], !P1 ;  /* 0x00005e00d3007a0c */ /* 0x000fe40004f61270 */
[C---:B------:R-:W-:Y:S01]  /*7c350*/  IADD3 R3, R17.reuse, c[0x0][0x198], RZ ;  /* 0x0000660011037a10 */ /* 0x040fe20007ffe0ff */
[----:B----4-:R-:W-:Y:S01]  /*7c360*/  IMAD.WIDE R8, R17, 0x4, R96 ;  /* 0x0000000411087825 */ /* 0x010fe200078e0260 */
[----:B------:R-:W4:Y:S03]  /*7c370*/  LDL.LU R19, [R1+0x20ac] ;  /* 0x0020ac0001137983 */ /* 0x000f260000300800 */
[C---:B-1----:R-:W-:Y:S01]  /*7c380*/  IMAD.WIDE R10, R3.reuse, 0x4, R230 ;  /* 0x00000004030a7825 */ /* 0x042fe200078e02e6 */
[----:B------:R1:W-:Y:S03]  /*7c390*/  @P4 STG.E [R8.64], R106 ;  /* 0x0000006a08004986 */ /* 0x0003e6000c101906 */
[C---:B--2---:R-:W-:Y:S01]  /*7c3a0*/  IMAD.WIDE R12, R3.reuse, 0x4, R228 ;  /* 0x00000004030c7825 */ /* 0x044fe200078e02e4 */
[----:B------:R2:W-:Y:S03]  /*7c3b0*/  @P5 STG.E [R10.64], R51 ;  /* 0x000000330a005986 */ /* 0x0005e6000c101906 */
[----:B------:R-:W-:Y:S01]  /*7c3c0*/  IMAD.WIDE R4, R3, 0x4, R98 ;  /* 0x0000000403047825 */ /* 0x000fe200078e0262 */
[----:B------:R1:W-:Y:S04]  /*7c3d0*/  @P2 STG.E [R12.64], R67 ;  /* 0x000000430c002986 */ /* 0x0003e8000c101906 */
[----:B------:R1:W-:Y:S01]  /*7c3e0*/  @P3 STG.E [R4.64], R83 ;  /* 0x0000005304003986 */ /* 0x0003e2000c101906 */
[----:B------:R-:W-:-:S03]  /*7c3f0*/  ISETP.GE.AND P0, PT, R18, c[0x0][0x17c], PT ;  /* 0x00005f0012007a0c */ /* 0x000fc60003f06270 */
[----:B------:R-:W4:Y:S01]  /*7c400*/  LDL.LU R18, [R1+0x2078] ;  /* 0x0020780001127983 */ /* 0x000f220000300800 */
[----:B---3--:R-:W-:-:S03]  /*7c410*/  ISETP.GE.AND P3, PT, R0, c[0x0][0x17c], PT ;  /* 0x00005f0000007a0c */ /* 0x008fc60003f66270 */
[----:B------:R-:W3:Y:S01]  /*7c420*/  LDL.LU R0, [R1+0x2040] ;  /* 0x0020400001007983 */ /* 0x000ee20000300800 */
[----:B------:R-:W-:Y:S02]  /*7c430*/  ISETP.LT.AND P6, PT, R199, c[0x0][0x178], !P1 ;  /* 0x00005e00c7007a0c */ /* 0x000fe40004fc1270 */
[----:B------:R-:W-:Y:S01]  /*7c440*/  ISETP.LT.AND P2, PT, R227, c[0x0][0x178], !P0 ;  /* 0x00005e00e3007a0c */ /* 0x000fe20004741270 */
[C---:B------:R-:W-:Y:S01]  /*7c450*/  IMAD.WIDE R6, R3.reuse, 0x4, R96 ;  /* 0x0000000403067825 */ /* 0x040fe200078e0260 */
[----:B------:R-:W-:Y:S02]  /*7c460*/  IADD3 R3, R3, c[0x0][0x198], RZ ;  /* 0x0000660003037a10 */ /* 0x000fe40007ffe0ff */
[----:B------:R-:W-:Y:S02]  /*7c470*/  ISETP.GE.AND P1, PT, R16, c[0x0][0x17c], PT ;  /* 0x00005f0010007a0c */ /* 0x000fe40003f26270 */
[----:B------:R-:W-:Y:S01]  /*7c480*/  ISETP.LT.AND P5, PT, R210, c[0x0][0x178], !P0 ;  /* 0x00005e00d2007a0c */ /* 0x000fe200047a1270 */
[----:B-1----:R-:W-:Y:S01]  /*7c490*/  IMAD.WIDE R8, R3, 0x4, R230 ;  /* 0x0000000403087825 */ /* 0x002fe200078e02e6 */
[----:B------:R-:W-:Y:S01]  /*7c4a0*/  ISETP.LT.AND P4, PT, R211, c[0x0][0x178], !P0 ;  /* 0x00005e00d3007a0c */ /* 0x000fe20004781270 */
[----:B------:R-:W3:Y:S01]  /*7c4b0*/  LDL.LU R16, [R1+0x1ffc] ;  /* 0x001ffc0001107983 */ /* 0x000ee20000300800 */
[----:B------:R-:W-:-:S03]  /*7c4c0*/  ISETP.LT.AND P0, PT, R199, c[0x0][0x178], !P0 ;  /* 0x00005e00c7007a0c */ /* 0x000fc60004701270 */
[----:B------:R1:W-:Y:S01]  /*7c4d0*/  @P6 STG.E [R6.64], R107 ;  /* 0x0000006b06006986 */ /* 0x0003e2000c101906 */
[----:B------:R-:W-:-:S03]  /*7c4e0*/  ISETP.LT.AND P6, PT, R227, c[0x0][0x178], !P1 ;  /* 0x00005e00e3007a0c */ /* 0x000fc60004fc1270 */
[----:B------:R1:W-:Y:S01]  /*7c4f0*/  @P2 STG.E [R8.64], R132 ;  /* 0x0000008408002986 */ /* 0x0003e2000c101906 */
[----:B------:R-:W-:Y:S01]  /*7c500*/  ISETP.LT.AND P2, PT, R210, c[0x0][0x178], !P1 ;  /* 0x00005e00d2007a0c */ /* 0x000fe20004f41270 */
[C---:B--2---:R-:W-:Y:S01]  /*7c510*/  IMAD.WIDE R10, R3.reuse, 0x4, R228 ;  /* 0x00000004030a7825 */ /* 0x044fe200078e02e4 */
        /* <DEDUP_REMOVED lines=13> */
[----:B------:R1:W-:Y:S01]  /*7c5f0*/  @P2 STG.E [R14.64], R149 ;  /* 0x000000950e002986 */ /* 0x0003e2000c101906 */
[----:B------:R-:W-:Y:S02]  /*7c600*/  ISETP.LT.AND P2, PT, R211, c[0x0][0x178], !P3 ;  /* 0x00005e00d3007a0c */ /* 0x000fe40005f41270 */
[C---:B------:R-:W-:Y:S01]  /*7c610*/  IADD3 R3, R17.reuse, c[0x0][0x198], RZ ;  /* 0x0000660011037a10 */ /* 0x040fe20007ffe0ff */
[----:B------:R-:W-:-:S04]  /*7c620*/  IMAD.WIDE R8, R17, 0x4, R98 ;  /* 0x0000000411087825 */ /* 0x000fc800078e0262 */
[----:B--2---:R-:W-:Y:S01]  /*7c630*/  IMAD.WIDE R10, R17, 0x4, R96 ;  /* 0x00000004110a7825 */ /* 0x004fe200078e0260 */
[----:B------:R2:W-:Y:S03]  /*7c640*/  @P4 STG.E [R8.64], R173 ;  /* 0x000000ad08004986 */ /* 0x0005e6000c101906 */
[C---:B------:R-:W-:Y:S01]  /*7c650*/  IMAD.WIDE R12, R3.reuse, 0x4, R230 ;  /* 0x00000004030c7825 */ /* 0x040fe200078e02e6 */
[----:B------:R2:W-:Y:S03]  /*7c660*/  @P1 STG.E [R10.64], R189 ;  /* 0x000000bd0a001986 */ /* 0x0005e6000c101906 */
[C---:B-1----:R-:W-:Y:S01]  /*7c670*/  IMAD.WIDE R4, R3.reuse, 0x4, R228 ;  /* 0x0000000403047825 */ /* 0x042fe200078e02e4 */
[----:B------:R1:W-:Y:S03]  /*7c680*/  @P5 STG.E [R12.64], R128 ;  /* 0x000000800c005986 */ /* 0x0003e6000c101906 */
[----:B------:R-:W-:Y:S01]  /*7c690*/  IMAD.WIDE R6, R3, 0x4, R98 ;  /* 0x0000000403067825 */ /* 0x000fe200078e0262 */
[----:B------:R1:W-:Y:S01]  /*7c6a0*/  @P6 STG.E [R4.64], R144 ;  /* 0x0000009004006986 */ /* 0x0003e2000c101906 */
[----:B----4-:R-:W-:-:S03]  /*7c6b0*/  ISETP.GE.AND P0, PT, R19, c[0x0][0x17c], PT ;  /* 0x00005f0013007a0c */ /* 0x010fc60003f06270 */
[----:B------:R4:W-:Y:S01]  /*7c6c0*/  @P2 STG.E [R6.64], R168 ;  /* 0x000000a806002986 */ /* 0x0009e2000c101906 */
[----:B------:R-:W-:Y:S02]  /*7c6d0*/  ISETP.LT.AND P5, PT, R227, c[0x0][0x178], !P0 ;  /* 0x00005e00e3007a0c */ /* 0x000fe400047a1270 */
[----:B------:R-:W-:Y:S02]  /*7c6e0*/  ISETP.LT.AND P4, PT, R210, c[0x0][0x178], !P0 ;  /* 0x00005e00d2007a0c */ /* 0x000fe40004781270 */
[----:B------:R-:W-:Y:S02]  /*7c6f0*/  ISETP.LT.AND P2, PT, R211, c[0x0][0x178], !P0 ;  /* 0x00005e00d3007a0c */ /* 0x000fe40004741270 */
[C---:B------:R-:W-:Y:S02]  /*7c700*/  ISETP.LT.AND P6, PT, R199.reuse, c[0x0][0x178], !P0 ;  /* 0x00005e00c7007a0c */ /* 0x040fe400047c1270 */
[----:B---3--:R-:W-:Y:S02]  /*7c710*/  ISETP.GE.AND P0, PT, R0, c[0x0][0x17c], PT ;  /* 0x00005f0000007a0c */ /* 0x008fe40003f06270 */
[----:B------:R-:W3:Y:S01]  /*7c720*/  LDL.LU R0, [R1+0x1fb4] ;  /* 0x001fb40001007983 */ /* 0x000ee20000300800 */
[----:B------:R-:W-:-:S02]  /*7c730*/  ISETP.LT.AND P3, PT, R199, c[0x0][0x178], !P3 ;  /* 0x00005e00c7007a0c */ /* 0x000fc40005f61270 */
[C---:B------:R-:W-:Y:S01]  /*7c740*/  IADD3 R15, R3.reuse, c[0x0][0x198], RZ ;  /* 0x00006600030f7a10 */ /* 0x040fe20007ffe0ff */
[----:B--2---:R-:W-:Y:S01]  /*7c750*/  IMAD.WIDE R8, R3, 0x4, R96 ;  /* 0x0000000403087825 */ /* 0x004fe200078e0260 */
[----:B------:R-:W-:Y:S02]  /*7c760*/  ISETP.GE.AND P1, PT, R18, c[0x0][0x17c], PT ;  /* 0x00005f0012007a0c */ /* 0x000fe40003f26270 */
[----:B------:R-:W2:Y:S01]  /*7c770*/  LDL.LU R18, [R1+0x210c] ;  /* 0x00210c0001127983 */ /* 0x000ea20000300800 */
[----:B------:R-:W-:-:S04]  /*7c780*/  IMAD.WIDE R10, R15, 0x4, R230 ;  /* 0x000000040f0a7825 */ /* 0x000fc800078e02e6 */
[C---:B-1----:R-:W-:Y:S02]  /*7c790*/  IMAD.WIDE R12, R15.reuse, 0x4, R228 ;  /* 0x000000040f0c7825 */ /* 0x042fe400078e02e4 */
[----:B------:R1:W-:Y:S04]  /*7c7a0*/  @P3 STG.E [R8.64], R184 ;  /* 0x000000b808003986 */ /* 0x0003e8000c101906 */
[----:B------:R1:W-:Y:S01]  /*7c7b0*/  @P5 STG.E [R10.64], R129 ;  /* 0x000000810a005986 */ /* 0x0003e2000c101906 */
[----:B------:R-:W-:Y:S01]  /*7c7c0*/  IMAD.WIDE R4, R15, 0x4, R98 ;  /* 0x000000040f047825 */ /* 0x000fe200078e0262 */
[----:B------:R-:W-:Y:S02]  /*7c7d0*/  ISETP.LT.AND P5, PT, R210, c[0x0][0x178], !P1 ;  /* 0x00005e00d2007a0c */ /* 0x000fe40004fa1270 */
[----:B------:R1:W-:Y:S01]  /*7c7e0*/  @P4 STG.E [R12.64], R145 ;  /* 0x000000910c004986 */ /* 0x0003e2000c101906 */
[----:B------:R-:W-:Y:S01]  /*7c7f0*/  ISETP.LT.AND P4, PT, R227, c[0x0][0x178], !P1 ;  /* 0x00005e00e3007a0c */ /* 0x000fe20004f81270 */
[----:B----4-:R-:W-:Y:S01]  /*7c800*/  IMAD.WIDE R6, R15, 0x4, R96 ;  /* 0x000000040f067825 */ /* 0x010fe200078e0260 */
[----:B------:R-:W-:-:S02]  /*7c810*/  ISETP.LT.AND P3, PT, R211, c[0x0][0x178], !P1 ;  /* 0x00005e00d3007a0c */ /* 0x000fc40004f61270 */
[----:B------:R-:W-:Y:S02]  /*7c820*/  IADD3 R15, R15, c[0x0][0x198], RZ ;  /* 0x000066000f0f7a10 */ /* 0x000fe40007ffe0ff */
[----:B------:R-:W-:Y:S01]  /*7c830*/  ISETP.LT.AND P1, PT, R199, c[0x0][0x178], !P1 ;  /* 0x00005e00c7007a0c */ /* 0x000fe20004f21270 */
[----:B------:R4:W-:Y:S01]  /*7c840*/  @P2 STG.E [R4.64], R169 ;  /* 0x000000a904002986 */ /* 0x0009e2000c101906 */
[----:B------:R-:W-:Y:S01]  /*7c850*/  ISETP.GE.AND P2, PT, R16, c[0x0][0x17c], PT ;  /* 0x00005f0010007a0c */ /* 0x000fe20003f46270 */
[C---:B-1----:R-:W-:Y:S02]  /*7c860*/  IMAD.WIDE R8, R15.reuse, 0x4, R230 ;  /* 0x000000040f087825 */ /* 0x042fe400078e02e6 */
[----:B------:R-:W2:Y:S02]  /*7c870*/  LDL.LU R16, [R1+0x20f4] ;  /* 0x0020f40001107983 */ /* 0x000ea40000300800 */
[C---:B------:R-:W-:Y:S02]  /*7c880*/  IMAD.WIDE R10, R15.reuse, 0x4, R228 ;  /* 0x000000040f0a7825 */ /* 0x040fe400078e02e4 */
[----:B------:R1:W-:Y:S02]  /*7c890*/  @P6 STG.E [R6.64], R185 ;  /* 0x000000b906006986 */ /* 0x0003e4000c101906 */
[----:B------:R-:W-:-:S02]  /*7c8a0*/  IMAD.WIDE R12, R15, 0x4, R98 ;  /* 0x000000040f0c7825 */ /* 0x000fc400078e0262 */
[----:B------:R1:W-:Y:S02]  /*7c8b0*/  @P4 STG.E [R8.64], R124 ;  /* 0x0000007c08004986 */ /* 0x0003e4000c101906 */
[----:B----4-:R-:W-:Y:S02]  /*7c8c0*/  IMAD.WIDE R4, R15, 0x4, R96 ;  /* 0x000000040f047825 */ /* 0x010fe400078e0260 */
[----:B------:R4:W-:Y:S04]  /*7c8d0*/  @P5 STG.E [R10.64], R140 ;  /* 0x0000008c0a005986 */ /* 0x0009e8000c101906 */
[----:B------:R1:W-:Y:S04]  /*7c8e0*/  @P3 STG.E [R12.64], R164 ;  /* 0x000000a40c003986 */ /* 0x0003e8000c101906 */
[----:B------:R-:W-:Y:S01]  /*7c8f0*/  @P1 STG.E [R4.64], R180 ;  /* 0x000000b404001986 */ /* 0x000fe2000c101906 */
[----:B---3--:R-:W-:-:S03]  /*7c900*/  ISETP.GE.AND P1, PT, R0, c[0x0][0x17c], PT ;  /* 0x00005f0000007a0c */ /* 0x008fc60003f26270 */
[----:B------:R-:W3:Y:S01]  /*7c910*/  LDL.LU R0, [R1+0x20cc] ;  /* 0x0020cc0001007983 */ /* 0x000ee20000300800 */
[----:B------:R-:W-:Y:S02]  /*7c920*/  ISETP.LT.AND P6, PT, R227, c[0x0][0x178], !P0 ;  /* 0x00005e00e3007a0c */ /* 0x000fe400047c1270 */
[----:B------:R-:W-:Y:S02]  /*7c930*/  ISETP.LT.AND P4, PT, R210, c[0x0][0x178], !P0 ;  /* 0x00005e00d2007a0c */ /* 0x000fe40004781270 */
[----:B------:R-:W-:Y:S02]  /*7c940*/  IADD3 R3, R15, c[0x0][0x198], RZ ;  /* 0x000066000f037a10 */ /* 0x000fe40007ffe0ff */
[----:B------:R-:W-:-:S03]  /*7c950*/  ISETP.LT.AND P3, PT, R211, c[0x0][0x178], !P0 ;  /* 0x00005e00d3007a0c */ /* 0x000fc60004761270 */
[----:B-1----:R-:W-:Y:S01]  /*7c960*/  IMAD.WIDE R6, R3, 0x4, R230 ;  /* 0x0000000403067825 */ /* 0x002fe200078e02e6 */
[----:B------:R-:W-:-:S03]  /*7c970*/  ISETP.LT.AND P0, PT, R199, c[0x0][0x178], !P0 ;  /* 0x00005e00c7007a0c */ /* 0x000fc60004701270 */
[----:B------:R-:W-:Y:S01]  /*7c980*/  IMAD.WIDE R14, R3, 0x4, R228 ;  /* 0x00000004030e7825 */ /* 0x000fe200078e02e4 */
[----:B------:R-:W-:Y:S01]  /*7c990*/  ISETP.LT.AND P5, PT, R227, c[0x0][0x178], !P2 ;  /* 0x00005e00e3007a0c */ /* 0x000fe200057a1270 */
[----:B------:R-:W-:Y:S01]  /*7c9a0*/  @P6 STG.E [R6.64], R125 ;  /* 0x0000007d06006986 */ /* 0x000fe2000c101906 */
[----:B------:R-:W-:-:S03]  /*7c9b0*/  ISETP.LT.AND P6, PT, R210, c[0x0][0x178], !P2 ;  /* 0x00005e00d2007a0c */ /* 0x000fc600057c1270 */
[----:B------:R1:W-:Y:S01]  /*7c9c0*/  @P4 STG.E [R14.64], R141 ;  /* 0x0000008d0e004986 */ /* 0x0003e2000c101906 */
[----:B------:R-:W-:Y:S02]  /*7c9d0*/  ISETP.LT.AND P4, PT, R211, c[0x0][0x178], !P2 ;  /* 0x00005e00d3007a0c */ /* 0x000fe40005781270 */
[C---:B------:R-:W-:Y:S01]  /*7c9e0*/  IADD3 R17, R3.reuse, c[0x0][0x198], RZ ;  /* 0x0000660003117a10 */ /* 0x040fe20007ffe0ff */
[----:B------:R-:W-:-:S04]  /*7c9f0*/  IMAD.WIDE R8, R3, 0x4, R98 ;  /* 0x0000000403087825 */ /* 0x000fc800078e0262 */
[----:B----4-:R-:W-:Y:S01]  /*7ca00*/  IMAD.WIDE R10, R3, 0x4, R96 ;  /* 0x00000004030a7825 */ /* 0x010fe200078e0260 */
[----:B------:R4:W-:Y:S03]  /*7ca10*/  @P3 STG.E [R8.64], R165 ;  /* 0x000000a508003986 */ /* 0x0009e6000c101906 */
[C---:B------:R-:W-:Y:S01]  /*7ca20*/  IMAD.WIDE R12, R17.reuse, 0x4, R230 ;  /* 0x00000004110c7825 */ /* 0x040fe200078e02e6 */
[----:B-1----:R-:W3:Y:S03]  /*7ca30*/  LDL.LU R14, [R1+0x20a8] ;  /* 0x0020a800010e7983 */ /* 0x002ee60000300800 */
[C---:B------:R-:W-:Y:S01]  /*7ca40*/  IMAD.WIDE R4, R17.reuse, 0x4, R228 ;  /* 0x0000000411047825 */ /* 0x040fe200078e02e4 */
        /* <DEDUP_REMOVED lines=9> */
[----:B------:R-:W-:Y:S02]  /*7cae0*/  IADD3 R3, R17, c[0x0][0x198], RZ ;  /* 0x0000660011037a10 */ /* 0x000fe40007ffe0ff */
[----:B------:R-:W-:Y:S01]  /*7caf0*/  ISETP.LT.AND P6, PT, R199, c[0x0][0x178], !P1 ;  /* 0x00005e00c7007a0c */ /* 0x000fe20004fc1270 */
[----:B----4-:R-:W-:Y:S01]  /*7cb00*/  IMAD.WIDE R8, R17, 0x4, R96 ;  /* 0x0000000411087825 */ /* 0x010fe200078e0260 */
[----:B--2---:R-:W-:Y:S02]  /*7cb10*/  ISETP.GE.AND P1, PT, R16, c[0x0][0x17c], PT ;  /* 0x00005f0010007a0c */ /* 0x004fe40003f26270 */
[----:B------:R-:W2:Y:S01]  /*7cb20*/  LDL.LU R16, [R1+0x2074] ;  /* 0x0020740001107983 */ /* 0x000ea20000300800 */
[----:B-1----:R-:W-:-:S04]  /*7cb30*/  IMAD.WIDE R10, R3, 0x4, R230 ;  /* 0x00000004030a7825 */ /* 0x002fc800078e02e6 */
[C---:B------:R-:W-:Y:S01]  /*7cb40*/  IMAD.WIDE R12, R3.reuse, 0x4, R228 ;  /* 0x00000004030c7825 */ /* 0x040fe200078e02e4 */
[----:B------:R1:W-:Y:S03]  /*7cb50*/  @P2 STG.E [R8.64], R176 ;  /* 0x000000b008002986 */ /* 0x0003e6000c101906 */
[----:B------:R-:W-:Y:S01]  /*7cb60*/  IMAD.WIDE R4, R3, 0x4, R98 ;  /* 0x0000000403047825 */ /* 0x000fe200078e0262 */
[----:B------:R4:W-:Y:S04]  /*7cb70*/  @P5 STG.E [R10.64], R121 ;  /* 0x000000790a005986 */ /* 0x0009e8000c101906 */
[----:B------:R1:W-:Y:S04]  /*7cb80*/  @P3 STG.E [R12.64], R137 ;  /* 0x000000890c003986 */ /* 0x0003e8000c101906 */
[----:B------:R1:W-:Y:S01]  /*7cb90*/  @P4 STG.E [R4.64], R161 ;  /* 0x000000a104004986 */ /* 0x0003e2000c101906 */
[----:B---3--:R-:W-:-:S03]  /*7cba0*/  ISETP.GE.AND P4, PT, R0, c[0x0][0x17c], PT ;  /* 0x00005f0000007a0c */ /* 0x008fc60003f86270 */
[----:B------:R-:W3:Y:S01]  /*7cbb0*/  LDL.LU R0, [R1+0x203c] ;  /* 0x00203c0001007983 */ /* 0x000ee20000300800 */
[----:B------:R-:W-:Y:S01]  /*7cbc0*/  ISETP.GE.AND P0, PT, R18, c[0x0][0x17c], PT ;  /* 0x00005f0012007a0c */ /* 0x000fe20003f06270 */
[----:B------:R-:W-:-:S03]  /*7cbd0*/  IMAD.WIDE R6, R3, 0x4, R96 ;  /* 0x0000000403067825 */ /* 0x000fc600078e0260 */
[----:B------:R-:W-:Y:S02]  /*7cbe0*/  ISETP.LT.AND P3, PT, R227, c[0x0][0x178], !P0 ;  /* 0x00005e00e3007a0c */ /* 0x000fe40004761270 */
[----:B------:R-:W-:Y:S02]  /*7cbf0*/  IADD3 R3, R3, c[0x0][0x198], RZ ;  /* 0x0000660003037a10 */ /* 0x000fe40007ffe0ff */
[C---:B------:R-:W-:Y:S02]  /*7cc00*/  ISETP.LT.AND P5, PT, R210.reuse, c[0x0][0x178], !P0 ;  /* 0x00005e00d2007a0c */ /* 0x040fe400047a1270 */
[----:B------:R-:W-:Y:S01]  /*7cc10*/  ISETP.LT.AND P2, PT, R211, c[0x0][0x178], !P0 ;  /* 0x00005e00d3007a0c */ /* 0x000fe20004741270 */
[----:B-1----:R-:W-:Y:S01]  /*7cc20*/  IMAD.WIDE R8, R3, 0x4, R230 ;  /* 0x0000000403087825 */ /* 0x002fe200078e02e6 */
[----:B------:R1:W-:Y:S01]  /*7cc30*/  @P6 STG.E [R6.64], R177 ;  /* 0x000000b106006986 */ /* 0x0003e2000c101906 */
[----:B------:R-:W-:Y:S02]  /*7cc40*/  ISETP.LT.AND P0, PT, R199, c[0x0][0x178], !P0 ;  /* 0x00005e00c7007a0c */ /* 0x000fe40004701270 */
[----:B------:R-:W-:Y:S01]  /*7cc50*/  ISETP.LT.AND P6, PT, R227, c[0x0][0x178], !P1 ;  /* 0x00005e00e3007a0c */ /* 0x000fe20004fc1270 */
[----:B----4-:R-:W-:Y:S01]  /*7cc60*/  IMAD.WIDE R10, R3, 0x4, R228 ;  /* 0x00000004030a7825 */ /* 0x010fe200078e02e4 */
[----:B------:R4:W-:Y:S01]  /*7cc70*/  @P3 STG.E [R8.64], R134 ;  /* 0x0000008608003986 */ /* 0x0009e2000c101906 */
[----:B------:R-:W-:-:S02]  /*7cc80*/  ISETP.LT.AND P3, PT, R210, c[0x0][0x178], !P1 ;  /* 0x00005e00d2007a0c */ /* 0x000fc40004f61270 */
[C---:B------:R-:W-:Y:S01]  /*7cc90*/  IMAD.WIDE R12, R3.reuse, 0x4, R98 ;  /* 0x00000004030c7825 */ /* 0x040fe200078e0262 */
[C---:B------:R-:W-:Y:S01]  /*7cca0*/  IADD3 R17, R3.reuse, c[0x0][0x198], RZ ;  /* 0x0000660003117a10 */ /* 0x040fe20007ffe0ff */
[----:B------:R4:W-:Y:S02]  /*7ccb0*/  @P5 STG.E [R10.64], R150 ;  /* 0x000000960a005986 */ /* 0x0009e4000c101906 */
[----:B------:R-:W-:Y:S02]  /*7ccc0*/  IMAD.WIDE R4, R3, 0x4, R96 ;  /* 0x0000000403047825 */ /* 0x000fe400078e0260 */
[----:B------:R2:W-:Y:S02]  /*7ccd0*/  @P2 STG.E [R12.64], R174 ;  /* 0x000000ae0c002986 */ /* 0x0005e4000c101906 */
[----:B-1----:R-:W-:Y:S01]  /*7cce0*/  IMAD.WIDE R6, R17, 0x4, R230 ;  /* 0x0000000411067825 */ /* 0x002fe200078e02e6 */
[----:B------:R-:W-:-:S03]  /*7ccf0*/  ISETP.GE.AND P2, PT, R14, c[0x0][0x17c], PT ;  /* 0x00005f000e007a0c */ /* 0x000fc60003f46270 */
        /* <DEDUP_REMOVED lines=9> */
[----:B----4-:R-:W-:-:S04]  /*7cd90*/  IMAD.WIDE R8, R17, 0x4, R98 ;  /* 0x0000000411087825 */ /* 0x010fc800078e0262 */
[----:B------:R-:W-:Y:S01]  /*7cda0*/  IMAD.WIDE R10, R17, 0x4, R96 ;  /* 0x00000004110a7825 */ /* 0x000fe200078e0260 */
[----:B--2---:R-:W-:Y:S02]  /*7cdb0*/  ISETP.GE.AND P0, PT, R16, c[0x0][0x17c], PT ;  /* 0x00005f0010007a0c */ /* 0x004fe40003f06270 */
[----:B------:R-:W2:Y:S01]  /*7cdc0*/  LDL.LU R16, [R1+0x1ff4] ;  /* 0x001ff40001107983 */ /* 0x000ea20000300800 */
[----:B------:R-:W-:-:S04]  /*7cdd0*/  IMAD.WIDE R12, R3, 0x4, R230 ;  /* 0x00000004030c7825 */ /* 0x000fc800078e02e6 */
[----:B-1----:R-:W-:Y:S01]  /*7cde0*/  IMAD.WIDE R4, R3, 0x4, R228 ;  /* 0x0000000403047825 */ /* 0x002fe200078e02e4 */
[----:B------:R1:W-:Y:S04]  /*7cdf0*/  @P5 STG.E [R8.64], R175 ;  /* 0x000000af08005986 */ /* 0x0003e8000c101906 */
[----:B------:R4:W-:Y:S04]  /*7ce00*/  @P1 STG.E [R10.64], R191 ;  /* 0x000000bf0a001986 */ /* 0x0009e8000c101906 */
[----:B------:R1:W-:Y:S04]  /*7ce10*/  @P6 STG.E [R12.64], R130 ;  /* 0x000000820c006986 */ /* 0x0003e8000c101906 */
[----:B------:R1:W-:Y:S01]  /*7ce20*/  @P3 STG.E [R4.64], R146 ;  /* 0x0000009204003986 */ /* 0x0003e2000c101906 */
[----:B---3--:R-:W-:-:S03]  /*7ce30*/  ISETP.GE.AND P3, PT, R0, c[0x0][0x17c], PT ;  /* 0x00005f0000007a0c */ /* 0x008fc60003f66270 */
[----:B------:R-:W3:Y:S01]  /*7ce40*/  LDL.LU R0, [R1+0x1fa8] ;  /* 0x001fa80001007983 */ /* 0x000ee20000300800 */
[----:B------:R-:W-:Y:S02]  /*7ce50*/  ISETP.LT.AND P5, PT, R211, c[0x0][0x178], !P4 ;  /* 0x00005e00d3007a0c */ /* 0x000fe400067a1270 */
[----:B------:R-:W-:Y:S01]  /*7ce60*/  ISETP.LT.AND P4, PT, R199, c[0x0][0x178], !P4 ;  /* 0x00005e00c7007a0c */ /* 0x000fe20006781270 */
[----:B------:R-:W-:Y:S01]  /*7ce70*/  IMAD.WIDE R6, R3, 0x4, R98 ;  /* 0x0000000403067825 */ /* 0x000fe200078e0262 */
[----:B------:R-:W-:Y:S01]  /*7ce80*/  ISETP.LT.AND P1, PT, R227, c[0x0][0x178], !P2 ;  /* 0x00005e00e3007a0c */ /* 0x000fe20005721270 */
[----:B------:R-:W3:Y:S01]  /*7ce90*/  LDL.LU R17, [R1+0x2108] ;  /* 0x0021080001117983 */ /* 0x000ee20000300800 */
[----:B------:R-:W-:Y:S02]  /*7cea0*/  ISETP.LT.AND P6, PT, R210, c[0x0][0x178], !P2 ;  /* 0x00005e00d2007a0c */ /* 0x000fe400057c1270 */
[C---:B------:R-:W-:Y:S01]  /*7ceb0*/  IADD3 R15, R3.reuse, c[0x0][0x198], RZ ;  /* 0x00006600030f7a10 */ /* 0x040fe20007ffe0ff */
[----:B-1----:R-:W-:-:S04]  /*7cec0*/  IMAD.WIDE R8, R3, 0x4, R96 ;  /* 0x0000000403087825 */ /* 0x002fc800078e0260 */
[----:B------:R1:W-:Y:S01]  /*7ced0*/  @P5 STG.E [R6.64], R170 ;  /* 0x000000aa06005986 */ /* 0x0003e2000c101906 */
[----:B------:R-:W-:Y:S01]  /*7cee0*/  ISETP.LT.AND P5, PT, R211, c[0x0][0x178], !P2 ;  /* 0x00005e00d3007a0c */ /* 0x000fe200057a1270 */
[----:B----4-:R-:W-:-:S04]  /*7cef0*/  IMAD.WIDE R10, R15, 0x4, R230 ;  /* 0x000000040f0a7825 */ /* 0x010fc800078e02e6 */
[----:B------:R-:W-:Y:S01]  /*7cf00*/  IMAD.WIDE R12, R15, 0x4, R228 ;  /* 0x000000040f0c7825 */ /* 0x000fe200078e02e4 */
[----:B------:R4:W-:Y:S01]  /*7cf10*/  @P4 STG.E [R8.64], R186 ;  /* 0x000000ba08004986 */ /* 0x0009e2000c101906 */
[----:B------:R-:W-:Y:S02]  /*7cf20*/  ISETP.LT.AND P2, PT, R199, c[0x0][0x178], !P2 ;  /* 0x00005e00c7007a0c */ /* 0x000fe40005741270 */
[----:B------:R-:W-:Y:S01]  /*7cf30*/  ISETP.LT.AND P4, PT, R227, c[0x0][0x178], !P0 ;  /* 0x00005e00e3007a0c */ /* 0x000fe20004781270 */
[----:B------:R4:W-:Y:S01]  /*7cf40*/  @P1 STG.E [R10.64], R131 ;  /* 0x000000830a001986 */ /* 0x0009e2000c101906 */
[----:B------:R-:W-:Y:S01]  /*7cf50*/  IMAD.WIDE R4, R15, 0x4, R98 ;  /* 0x000000040f047825 */ /* 0x000fe200078e0262 */
[----:B------:R-:W-:Y:S02]  /*7cf60*/  ISETP.LT.AND P1, PT, R211, c[0x0][0x178], !P0 ;  /* 0x00005e00d3007a0c */ /* 0x000fe40004721270 */
[----:B------:R4:W-:Y:S01]  /*7cf70*/  @P6 STG.E [R12.64], R147 ;  /* 0x000000930c006986 */ /* 0x0009e2000c101906 */
[----:B------:R-:W-:-:S02]  /*7cf80*/  ISETP.LT.AND P6, PT, R210, c[0x0][0x178], !P0 ;  /* 0x00005e00d2007a0c */ /* 0x000fc400047c1270 */
[----:B------:R-:W-:Y:S02]  /*7cf90*/  IADD3 R3, R15, c[0x0][0x198], RZ ;  /* 0x000066000f037a10 */ /* 0x000fe40007ffe0ff */
[----:B------:R-:W-:Y:S01]  /*7cfa0*/  ISETP.LT.AND P0, PT, R199, c[0x0][0x178], !P0 ;  /* 0x00005e00c7007a0c */ /* 0x000fe20004701270 */
[----:B------:R2:W-:Y:S01]  /*7cfb0*/  @P5 STG.E [R4.64], R171 ;  /* 0x000000ab04005986 */ /* 0x0005e2000c101906 */
[----:B-1----:R-:W-:-:S04]  /*7cfc0*/  IMAD.WIDE R6, R15, 0x4, R96 ;  /* 0x000000040f067825 */ /* 0x002fc800078e0260 */
[C---:B------:R-:W-:Y:S01]  /*7cfd0*/  IMAD.WIDE R14, R3.reuse, 0x4, R230 ;  /* 0x00000004030e7825 */ /* 0x040fe200078e02e6 */
[----:B------:R1:W-:Y:S03]  /*7cfe0*/  @P2 STG.E [R6.64], R187 ;  /* 0x000000bb06002986 */ /* 0x0003e6000c101906 */
[C---:B----4-:R-:W-:Y:S01]  /*7cff0*/  IMAD.WIDE R8, R3.reuse, 0x4, R228 ;  /* 0x0000000403087825 */ /* 0x050fe200078e02e4 */
[----:B------:R-:W-:Y:S03]  /*7d000*/  @P4 STG.E [R14.64], R126 ;  /* 0x0000007e0e004986 */ /* 0x000fe6000c101906 */
[C---:B------:R-:W-:Y:S01]  /*7d010*/  IMAD.WIDE R10, R3.reuse, 0x4, R98 ;  /* 0x00000004030a7825 */ /* 0x040fe200078e0262 */
[----:B------:R4:W-:Y:S03]  /*7d020*/  @P6 STG.E [R8.64], R142 ;  /* 0x0000008e08006986 */ /* 0x0009e6000c101906 */
[----:B------:R-:W-:Y:S01]  /*7d030*/  IMAD.WIDE R12, R3, 0x4, R96 ;  /* 0x00000004030c7825 */ /* 0x000fe200078e0260 */
[----:B--2---:R-:W-:-:S02]  /*7d040*/  ISETP.GE.AND P5, PT, R16, c[0x0][0x17c], PT ;  /* 0x00005f0010007a0c */ /* 0x004fc40003fa6270 */
[----:B------:R-:W2:Y:S04]  /*7d050*/  LDL.LU R16, [R1+0x20f0] ;  /* 0x0020f00001107983 */ /* 0x000ea80000300800 */
[----:B------:R1:W-:Y:S04]  /*7d060*/  @P1 STG.E [R10.64], R166 ;  /* 0x000000a60a001986 */ /* 0x0003e8000c101906 */
[----:B------:R1:W-:Y:S01]  /*7d070*/  @P0 STG.E [R12.64], R182 ;  /* 0x000000b60c000986 */ /* 0x0003e2000c101906 */
[----:B---3--:R-:W-:-:S03]  /*7d080*/  ISETP.GE.AND P0, PT, R0, c[0x0][0x17c], PT ;  /* 0x00005f0000007a0c */ /* 0x008fc60003f06270 */
[----:B------:R-:W3:Y:S01]  /*7d090*/  LDL.LU R0, [R1+0x20c8] ;  /* 0x0020c80001007983 */ /* 0x000ee20000300800 */
[----:B------:R-:W-:Y:S02]  /*7d0a0*/  ISETP.LT.AND P4, PT, R227, c[0x0][0x178], !P3 ;  /* 0x00005e00e3007a0c */ /* 0x000fe40005f81270 */
[----:B------:R-:W-:Y:S01]  /*7d0b0*/  IADD3 R3, R3, c[0x0][0x198], RZ ;  /* 0x0000660003037a10 */ /* 0x000fe20007ffe0ff */
[----:B------:R-:W3:Y:S01]  /*7d0c0*/  LDL.LU R20, [R1+0x20a4] ;  /* 0x0020a40001147983 */ /* 0x000ee20000300800 */
[----:B------:R-:W-:-:S03]  /*7d0d0*/  ISETP.LT.AND P2, PT, R210, c[0x0][0x178], !P3 ;  /* 0x00005e00d2007a0c */ /* 0x000fc60005f41270 */
[----:B------:R-:W-:Y:S01]  /*7d0e0*/  IMAD.WIDE R4, R3, 0x4, R230 ;  /* 0x0000000403047825 */ /* 0x000fe200078e02e6 */
[----:B------:R-:W-:Y:S02]  /*7d0f0*/  ISETP.LT.AND P1, PT, R211, c[0x0][0x178], !P3 ;  /* 0x00005e00d3007a0c */ /* 0x000fe40005f21270 */
[----:B------:R-:W-:Y:S02]  /*7d100*/  ISETP.LT.AND P3, PT, R199, c[0x0][0x178], !P3 ;  /* 0x00005e00c7007a0c */ /* 0x000fe40005f61270 */
[----:B------:R-:W-:Y:S01]  /*7d110*/  ISETP.LT.AND P6, PT, R227, c[0x0][0x178], !P5 ;  /* 0x00005e00e3007a0c */ /* 0x000fe20006fc1270 */
[----:B------:R-:W-:Y:S01]  /*7d120*/  @P4 STG.E [R4.64], R127 ;  /* 0x0000007f04004986 */ /* 0x000fe2000c101906 */
[----:B------:R-:W-:Y:S02]  /*7d130*/  ISETP.LT.AND P4, PT, R210, c[0x0][0x178], !P5 ;  /* 0x00005e00d2007a0c */ /* 0x000fe40006f81270 */
[C---:B------:R-:W-:Y:S01]  /*7d140*/  IADD3 R19, R3.reuse, c[0x0][0x198], RZ ;  /* 0x0000660003137a10 */ /* 0x040fe20007ffe0ff */
[----:B-1----:R-:W-:-:S04]  /*7d150*/  IMAD.WIDE R6, R3, 0x4, R228 ;  /* 0x0000000403067825 */ /* 0x002fc800078e02e4 */
[C---:B----4-:R-:W-:Y:S01]  /*7d160*/  IMAD.WIDE R8, R3.reuse, 0x4, R98 ;  /* 0x0000000403087825 */ /* 0x050fe200078e0262 */
[----:B------:R-:W-:Y:S03]  /*7d170*/  @P2 STG.E [R6.64], R143 ;  /* 0x0000008f06002986 */ /* 0x000fe6000c101906 */
[----:B------:R-:W-:Y:S01]  /*7d180*/  IMAD.WIDE R10, R3, 0x4, R96 ;  /* 0x00000004030a7825 */ /* 0x000fe200078e0260 */
[----:B------:R1:W-:Y:S03]  /*7d190*/  @P1 STG.E [R8.64], R167 ;  /* 0x000000a708001986 */ /* 0x0003e6000c101906 */
[C---:B------:R-:W-:Y:S01]  /*7d1a0*/  IMAD.WIDE R12, R19.reuse, 0x4, R230 ;  /* 0x00000004130c7825 */ /* 0x040fe200078e02e6 */
[----:B------:R4:W-:Y:S03]  /*7d1b0*/  @P3 STG.E [R10.64], R183 ;  /* 0x000000b70a003986 */ /* 0x0009e6000c101906 */
[----:B------:R-:W-:Y:S01]  /*7d1c0*/  IMAD.WIDE R14, R19, 0x4, R228 ;  /* 0x00000004130e7825 */ /* 0x000fe200078e02e4 */
[----:B------:R-:W-:Y:S01]  /*7d1d0*/  ISETP.LT.AND P1, PT, R211, c[0x0][0x178], !P5 ;  /* 0x00005e00d3007a0c */ /* 0x000fe20006f21270 */
[----:B------:R-:W-:Y:S01]  /*7d1e0*/  @P6 STG.E [R12.64], R122 ;  /* 0x0000007a0c006986 */ /* 0x000fe2000c101906 */
[----:B------:R-:W-:-:S02]  /*7d1f0*/  ISETP.LT.AND P5, PT, R199, c[0x0][0x178], !P5 ;  /* 0x00005e00c7007a0c */ /* 0x000fc40006fa1270 */
[----:B------:R-:W-:Y:S01]  /*7d200*/  ISETP.LT.AND P6, PT, R227, c[0x0][0x178], !P0 ;  /* 0x00005e00e3007a0c */ /* 0x000fe200047c1270 */
[----:B------:R-:W-:Y:S01]  /*7d210*/  @P4 STG.E [R14.64], R138 ;  /* 0x0000008a0e004986 */ /* 0x000fe2000c101906 */
[----:B------:R-:W-:Y:S02]  /*7d220*/  ISETP.LT.AND P4, PT, R210, c[0x0][0x178], !P0 ;  /* 0x00005e00d2007a0c */ /* 0x000fe40004781270 */
[----:B------:R-:W-:Y:S01]  /*7d230*/  IADD3 R21, R19, c[0x0][0x198], RZ ;  /* 0x0000660013157a10 */ /* 0x000fe20007ffe0ff */
[----:B------:R2:W3:Y:S01]  /*7d240*/  LDS.128 R4, [R2] ;  /* 0x0000000002047984 */ /* 0x0004e20000000c00 */
[----:B------:R-:W-:Y:S01]  /*7d250*/  ISETP.GE.AND P2, PT, R17, c[0x0][0x17c], PT ;  /* 0x00005f0011007a0c */ /* 0x000fe20003f46270 */
[----:B-1----:R-:W-:-:S04]  /*7d260*/  IMAD.WIDE R8, R19, 0x4, R96 ;  /* 0x0000000413087825 */ /* 0x002fc800078e0260 */
[----:B----4-:R-:W-:Y:S01]  /*7d270*/  IMAD.WIDE R10, R21, 0x4, R230 ;  /* 0x00000004150a7825 */ /* 0x010fe200078e02e6 */
[----:B--2---:R-:W-:-:S03]  /*7d280*/  ISETP.GE.AND P3, PT, R16, c[0x0][0x17c], PT ;  /* 0x00005f0010007a0c */ /* 0x004fc60003f66270 */
[----:B------:R-:W-:-:S04]  /*7d290*/  IMAD.WIDE R16, R19, 0x4, R98 ;  /* 0x0000000413107825 */ /* 0x000fc800078e0262 */
[----:B------:R-:W-:Y:S01]  /*7d2a0*/  IMAD.WIDE R2, R21, 0x4, R228 ;  /* 0x0000000415027825 */ /* 0x000fe200078e02e4 */
[----:B------:R1:W-:Y:S04]  /*7d2b0*/  @P1 STG.E [R16.64], R162 ;  /* 0x000000a210001986 */ /* 0x0003e8000c101906 */
[----:B------:R-:W-:Y:S04]  /*7d2c0*/  @P5 STG.E [R8.64], R178 ;  /* 0x000000b208005986 */ /* 0x000fe8000c101906 */
[----:B------:R-:W-:Y:S04]  /*7d2d0*/  @P6 STG.E [R10.64], R123 ;  /* 0x0000007b0a006986 */ /* 0x000fe8000c101906 */
[----:B------:R2:W-:Y:S01]  /*7d2e0*/  @P4 STG.E [R2.64], R139 ;  /* 0x0000008b02004986 */ /* 0x0005e2000c101906 */
[----:B---3--:R-:W-:-:S03]  /*7d2f0*/  ISETP.GE.AND P4, PT, R0, c[0x0][0x17c], PT ;  /* 0x00005f0000007a0c */ /* 0x008fc60003f86270 */
[----:B------:R-:W3:Y:S01]  /*7d300*/  LDL.LU R0, [R1+0x206c] ;  /* 0x00206c0001007983 */ /* 0x000ee20000300800 */
[----:B------:R-:W-:Y:S02]  /*7d310*/  ISETP.LT.AND P1, PT, R211, c[0x0][0x178], !P0 ;  /* 0x00005e00d3007a0c */ /* 0x000fe40004721270 */
[----:B------:R-:W-:Y:S01]  /*7d320*/  ISETP.LT.AND P0, PT, R199, c[0x0][0x178], !P0 ;  /* 0x00005e00c7007a0c */ /* 0x000fe20004701270 */
[----:B------:R-:W4:Y:S01]  /*7d330*/  LDL.LU R26, [R1+0x2034] ;  /* 0x00203400011a7983 */ /* 0x000f220000300800 */
[----:B------:R-:W-:-:S04]  /*7d340*/  IMAD.WIDE R12, R21, 0x4, R98 ;  /* 0x00000004150c7825 */ /* 0x000fc800078e0262 */
[----:B------:R-:W-:Y:S01]  /*7d350*/  IMAD.WIDE R14, R21, 0x4, R96 ;  /* 0x00000004150e7825 */ /* 0x000fe200078e0260 */
[----:B------:R-:W-:Y:S01]  /*7d360*/  ISETP.LT.AND P6, PT, R227, c[0x0][0x178], !P2 ;  /* 0x00005e00e3007a0c */ /* 0x000fe200057c1270 */
[----:B------:R-:W4:Y:S01]  /*7d370*/  LDL.LU R24, [R1+0x1fec] ;  /* 0x001fec0001187983 */ /* 0x000f220000300800 */
[----:B------:R-:W-:-:S03]  /*7d380*/  ISETP.LT.AND P5, PT, R210, c[0x0][0x178], !P2 ;  /* 0x00005e00d2007a0c */ /* 0x000fc600057a1270 */
[----:B------:R2:W-:Y:S01]  /*7d390*/  @P1 STG.E [R12.64], R163 ;  /* 0x000000a30c001986 */ /* 0x0005e2000c101906 */
[----:B------:R-:W-:-:S03]  /*7d3a0*/  IADD3 R23, R21, c[0x0][0x198], RZ ;  /* 0x0000660015177a10 */ /* 0x000fc60007ffe0ff */
[----:B------:R2:W-:Y:S01]  /*7d3b0*/  @P0 STG.E [R14.64], R179 ;  /* 0x000000b30e000986 */ /* 0x0005e2000c101906 */
[----:B------:R-:W-:Y:S02]  /*7d3c0*/  ISETP.LT.AND P0, PT, R211, c[0x0][0x178], !P2 ;  /* 0x00005e00d3007a0c */ /* 0x000fe40005701270 */
[----:B------:R-:W-:Y:S02]  /*7d3d0*/  ISETP.LT.AND P2, PT, R199, c[0x0][0x178], !P2 ;  /* 0x00005e00c7007a0c */ /* 0x000fe40005741270 */
[----:B------:R-:W-:Y:S01]  /*7d3e0*/  ISETP.LT.AND P1, PT, R227, c[0x0][0x178], !P3 ;  /* 0x00005e00e3007a0c */ /* 0x000fe20005f21270 */
[C---:B-1----:R-:W-:Y:S01]  /*7d3f0*/  IMAD.WIDE R16, R23.reuse, 0x4, R230 ;  /* 0x0000000417107825 */ /* 0x042fe200078e02e6 */
[----:B------:R-:W-:-:S03]  /*7d400*/  IADD3 R25, R23, c[0x0][0x198], RZ ;  /* 0x0000660017197a10 */ /* 0x000fc60007ffe0ff */
[C---:B------:R-:W-:Y:S01]  /*7d410*/  IMAD.WIDE R18, R23.reuse, 0x4, R228 ;  /* 0x0000000417127825 */ /* 0x040fe200078e02e4 */
[----:B------:R1:W-:Y:S03]  /*7d420*/  @P6 STG.E [R16.64], R200 ;  /* 0x000000c810006986 */ /* 0x0003e6000c101906 */
[C---:B--2---:R-:W-:Y:S01]  /*7d430*/  IMAD.WIDE R2, R23.reuse, 0x4, R98 ;  /* 0x0000000417027825 */ /* 0x044fe200078e0262 */
[----:B------:R2:W-:Y:S03]  /*7d440*/  @P5 STG.E [R18.64], R152 ;  /* 0x0000009812005986 */ /* 0x0005e6000c101906 */
[----:B------:R-:W-:Y:S01]  /*7d450*/  IMAD.WIDE R12, R23, 0x4, R96 ;  /* 0x00000004170c7825 */ /* 0x000fe200078e0260 */
[----:B------:R1:W-:Y:S03]  /*7d460*/  @P0 STG.E [R2.64], R212 ;  /* 0x000000d402000986 */ /* 0x0003e6000c101906 */
[----:B------:R-:W-:Y:S01]  /*7d470*/  IMAD.WIDE R14, R25, 0x4, R230 ;  /* 0x00000004190e7825 */ /* 0x000fe200078e02e6 */
[----:B------:R-:W-:Y:S04]  /*7d480*/  @P2 STG.E [R12.64], R4 ;  /* 0x000000040c002986 */ /* 0x000fe8000c101906 */
[----:B------:R-:W-:Y:S04]  /*7d490*/  @P1 STG.E [R14.64], R201 ;  /* 0x000000c90e001986 */ /* 0x000fe8000c101906 */
[----:B------:R-:W1:Y:S01]  /*7d4a0*/  S2R R242, SR_TID.X ;  /* 0x0000000000f27919 */ /* 0x000e620000002100 */
[----:B------:R-:W-:-:S02]  /*7d4b0*/  ISETP.LT.AND P5, PT, R210, c[0x0][0x178], !P3 ;  /* 0x00005e00d2007a0c */ /* 0x000fc40005fa1270 */
[----:B------:R-:W-:Y:S02]  /*7d4c0*/  ISETP.LT.AND P6, PT, R211, c[0x0][0x178], !P3 ;  /* 0x00005e00d3007a0c */ /* 0x000fe40005fc1270 */
[C---:B-1----:R-:W-:Y:S01]  /*7d4d0*/  LOP3.LUT R243, R242.reuse, 0x7f, RZ, 0xc0, !PT ;  /* 0x0000007ff2f37812 */ /* 0x042fe200078ec0ff */
[----:B------:R-:W-:Y:S01]  /*7d4e0*/  IMAD.SHL.U32 R242, R242, 0x400, RZ ;  /* 0x00000400f2f27824 */ /* 0x000fe200078e00ff */
[----:B---3--:R-:W-:Y:S02]  /*7d4f0*/  ISETP.GE.AND P1, PT, R0, c[0x0][0x17c], PT ;  /* 0x00005f0000007a0c */ /* 0x008fe40003f26270 */
[----:B------:R-:W3:Y:S02]  /*7d500*/  LDL.LU R0, [R1+0x1fa4] ;  /* 0x001fa40001007983 */ /* 0x000ee40000300800 */
[----:B------:R-:W-:Y:S02]  /*7d510*/  LOP3.LUT R242, R242, 0x1800, RZ, 0xc0, !PT ;  /* 0x00001800f2f27812 */ /* 0x000fe400078ec0ff */
[----:B------:R-:W-:Y:S01]  /*7d520*/  ISETP.LT.AND P3, PT, R199, c[0x0][0x178], !P3 ;  /* 0x00005e00c7007a0c */ /* 0x000fe20005f61270 */
[----:B------:R-:W-:Y:S01]  /*7d530*/  IMAD.WIDE R16, R25, 0x4, R228 ;  /* 0x0000000419107825 */ /* 0x000fe200078e02e4 */
[----:B------:R-:W-:Y:S01]  /*7d540*/  ISETP.GE.AND P0, PT, R20, c[0x0][0x17c], PT ;  /* 0x00005f0014007a0c */ /* 0x000fe20003f06270 */
[----:B------:R-:W3:Y:S02]  /*7d550*/  LDL.LU R30, [R1+0x2104] ;  /* 0x00210400011e7983 */ /* 0x000ee40000300800 */
[----:B------:R-:W-:-:S02]  /*7d560*/  IMAD R242, R243, 0x10, R242 ;  /* 0x00000010f3f27824 */ /* 0x000fc400078e02f2 */
[C---:B--2---:R-:W-:Y:S01]  /*7d570*/  IMAD.WIDE R18, R25.reuse, 0x4, R98 ;  /* 0x0000000419127825 */ /* 0x044fe200078e0262 */
[----:B------:R-:W-:Y:S02]  /*7d580*/  @P5 STG.E [R16.64], R153 ;  /* 0x0000009910005986 */ /* 0x000fe4000c101906 */
[----:B------:R-:W-:Y:S01]  /*7d590*/  LOP3.LUT R242, R242, 0x20, RZ, 0x3c, !PT ;  /* 0x00000020f2f27812 */ /* 0x000fe200078e3cff */
[----:B------:R-:W-:Y:S01]  /*7d5a0*/  IMAD.WIDE R20, R25, 0x4, R96 ;  /* 0x0000000419147825 */ /* 0x000fe200078e0260 */
[----:B------:R-:W-:Y:S01]  /*7d5b0*/  ISETP.LT.AND P2, PT, R227, c[0x0][0x178], !P4 ;  /* 0x00005e00e3007a0c */ /* 0x000fe20006741270 */
[----:B------:R-:W2:Y:S04]  /*7d5c0*/  LDL.LU R28, [R1+0x20ec] ;  /* 0x0020ec00011c7983 */ /* 0x000ea80000300800 */
[----:B------:R-:W1:Y:S01]  /*7d5d0*/  LDS.128 R8, [R242] ;  /* 0x00000000f2087984 */ /* 0x000e620000000c00 */
[----:B------:R-:W-:-:S03]  /*7d5e0*/  ISETP.LT.AND P5, PT, R210, c[0x0][0x178], !P4 ;  /* 0x00005e00d2007a0c */ /* 0x000fc600067a1270 */
[----:B------:R-:W-:Y:S01]  /*7d5f0*/  @P6 STG.E [R18.64], R213 ;  /* 0x000000d512006986 */ /* 0x000fe2000c101906 */
[----:B------:R-:W-:-:S03]  /*7d600*/  IADD3 R25, R25, c[0x0][0x198], RZ ;  /* 0x0000660019197a10 */ /* 0x000fc60007ffe0ff */
[----:B------:R4:W-:Y:S01]  /*7d610*/  @P3 STG.E [R20.64], R5 ;  /* 0x0000000514003986 */ /* 0x0009e2000c101906 */
[----:B------:R-:W-:Y:S01]  /*7d620*/  ISETP.LT.AND P3, PT, R211, c[0x0][0x178], !P4 ;  /* 0x00005e00d3007a0c */ /* 0x000fe20006761270 */
[----:B------:R-:W-:-:S04]  /*7d630*/  IMAD.WIDE R2, R25, 0x4, R230 ;  /* 0x0000000419027825 */ /* 0x000fc800078e02e6 */
[----:B------:R-:W-:Y:S01]  /*7d640*/  IMAD.WIDE R22, R25, 0x4, R228 ;  /* 0x0000000419167825 */ /* 0x000fe200078e02e4 */
[----:B------:R1:W-:Y:S01]  /*7d650*/  @P2 STG.E [R2.64], R192 ;  /* 0x000000c002002986 */ /* 0x0003e2000c101906 */
[----:B------:R-:W-:Y:S02]  /*7d660*/  ISETP.LT.AND P4, PT, R199, c[0x0][0x178], !P4 ;  /* 0x00005e00c7007a0c */ /* 0x000fe40006781270 */
[----:B----4-:R-:W-:Y:S01]  /*7d670*/  IMAD.WIDE R4, R25, 0x4, R98 ;  /* 0x0000000419047825 */ /* 0x010fe200078e0262 */
[----:B------:R-:W-:Y:S01]  /*7d680*/  @P5 STG.E [R22.64], R100 ;  /* 0x0000006416005986 */ /* 0x000fe2000c101906 */
[----:B------:R-:W-:Y:S02]  /*7d690*/  ISETP.LT.AND P6, PT, R227, c[0x0][0x178], !P0 ;  /* 0x00005e00e3007a0c */ /* 0x000fe400047c1270 */
[----:B------:R-:W-:Y:S01]  /*7d6a0*/  ISETP.LT.AND P5, PT, R210, c[0x0][0x178], !P0 ;  /* 0x00005e00d2007a0c */ /* 0x000fe200047a1270 */
[----:B------:R4:W-:Y:S01]  /*7d6b0*/  @P3 STG.E [R4.64], R216 ;  /* 0x000000d804003986 */ /* 0x0009e2000c101906 */
[----:B------:R-:W-:-:S02]  /*7d6c0*/  ISETP.GE.AND P3, PT, R26, c[0x0][0x17c], PT ;  /* 0x00005f001a007a0c */ /* 0x000fc40003f66270 */
[----:B------:R-:W-:Y:S01]  /*7d6d0*/  ISETP.LT.AND P2, PT, R211, c[0x0][0x178], !P0 ;  /* 0x00005e00d3007a0c */ /* 0x000fe20004741270 */
[----:B------:R-:W2:Y:S01]  /*7d6e0*/  LDL.LU R26, [R1+0x20c4] ;  /* 0x0020c400011a7983 */ /* 0x000ea20000300800 */
[C---:B------:R-:W-:Y:S01]  /*7d6f0*/  IADD3 R27, R25.reuse, c[0x0][0x198], RZ ;  /* 0x00006600191b7a10 */ /* 0x040fe20007ffe0ff */
[----:B------:R-:W-:-:S04]  /*7d700*/  IMAD.WIDE R16, R25, 0x4, R96 ;  /* 0x0000000419107825 */ /* 0x000fc800078e0260 */
[----:B------:R-:W-:-:S04]  /*7d710*/  IMAD.WIDE R18, R27, 0x4, R230 ;  /* 0x000000041b127825 */ /* 0x000fc800078e02e6 */
[C---:B-1----:R-:W-:Y:S01]  /*7d720*/  IMAD.WIDE R2, R27.reuse, 0x4, R228 ;  /* 0x000000041b027825 */ /* 0x042fe200078e02e4 */
[----:B------:R-:W-:Y:S03]  /*7d730*/  @P4 STG.E [R16.64], R8 ;  /* 0x0000000810004986 */ /* 0x000fe6000c101906 */
[----:B------:R-:W-:Y:S01]  /*7d740*/  IMAD.WIDE R20, R27, 0x4, R98 ;  /* 0x000000041b147825 */ /* 0x000fe200078e0262 */
[----:B------:R-:W-:Y:S01]  /*7d750*/  @P6 STG.E [R18.64], R193 ;  /* 0x000000c112006986 */ /* 0x000fe2000c101906 */
        /* <DEDUP_REMOVED lines=8> */
[----:B------:R-:W-:Y:S01]  /*7d7e0*/  ISETP.GE.AND P5, PT, R24, c[0x0][0x17c], PT ;  /* 0x00005f0018007a0c */ /* 0x000fe20003fa6270 */
[----:B------:R-:W4:Y:S02]  /*7d7f0*/  S2R R242, SR_TID.X ;  /* 0x0000000000f27919 */ /* 0x000f240000002100 */
[C---:B------:R-:W-:Y:S02]  /*7d800*/  IMAD.WIDE R22, R29.reuse, 0x4, R230 ;  /* 0x000000041d167825 */ /* 0x040fe400078e02e6 */
[----:B------:R-:W-:Y:S02]  /*7d810*/  LDS.128 R16, [R252] ;  /* 0x00000000fc107984 */ /* 0x000fe40000000c00 */
[----:B------:R-:W-:-:S02]  /*7d820*/  IMAD.WIDE R24, R29, 0x4, R228 ;  /* 0x000000041d187825 */ /* 0x000fc400078e02e4 */
[----:B------:R3:W-:Y:S02]  /*7d830*/  @P0 STG.E [R4.64], R9 ;  /* 0x0000000904000986 */ /* 0x0007e4000c101906 */
[----:B-1----:R-:W-:Y:S02]  /*7d840*/  IMAD.WIDE R2, R29, 0x4, R98 ;  /* 0x000000041d027825 */ /* 0x002fe400078e0262 */
[----:B------:R1:W-:Y:S04]  /*7d850*/  @P6 STG.E [R22.64], R156 ;  /* 0x0000009c16006986 */ /* 0x0003e8000c101906 */
[----:B------:R-:W-:Y:S04]  /*7d860*/  @P4 STG.E [R24.64], R204 ;  /* 0x000000cc18004986 */ /* 0x000fe8000c101906 */
[----:B------:R1:W-:Y:S01]  /*7d870*/  @P2 STG.E [R2.64], R220 ;  /* 0x000000dc02002986 */ /* 0x0003e2000c101906 */
[----:B----4-:R-:W-:-:S02]  /*7d880*/  LOP3.LUT R243, R242, 0x7f, RZ, 0xc0, !PT ;  /* 0x0000007ff2f37812 */ /* 0x010fc400078ec0ff */
[----:B------:R-:W-:-:S04]  /*7d890*/  SHF.L.U32 R242, R242, 0xa, RZ ;  /* 0x0000000af2f27819 */ /* 0x000fc800000006ff */
[----:B------:R-:W-:Y:S02]  /*7d8a0*/  LOP3.LUT R242, R242, 0x1800, RZ, 0xc0, !PT ;  /* 0x00001800f2f27812 */ /* 0x000fe400078ec0ff */
[----:B---3--:R-:W-:Y:S02]  /*7d8b0*/  ISETP.GE.AND P2, PT, R0, c[0x0][0x17c], PT ;  /* 0x00005f0000007a0c */ /* 0x008fe40003f46270 */
[----:B------:R-:W3:Y:S01]  /*7d8c0*/  LDL.LU R0, [R1+0x209c] ;  /* 0x00209c0001007983 */ /* 0x000ee20000300800 */
[----:B------:R-:W-:-:S05]  /*7d8d0*/  IMAD R242, R243, 0x10, R242 ;  /* 0x00000010f3f27824 */ /* 0x000fca00078e02f2 */
[----:B------:R-:W-:-:S05]  /*7d8e0*/  LOP3.LUT R242, R242, 0x40, RZ, 0x3c, !PT ;  /* 0x00000040f2f27812 */ /* 0x000fca00078e3cff */
[----:B------:R-:W4:Y:S01]  /*7d8f0*/  LDS.128 R12, [R242] ;  /* 0x00000000f20c7984 */ /* 0x000f220000000c00 */
[----:B------:R-:W-:Y:S02]  /*7d900*/  ISETP.LT.AND P1, PT, R199, c[0x0][0x178], !P1 ;  /* 0x00005e00c7007a0c */ /* 0x000fe40004f21270 */
[----:B------:R-:W-:Y:S01]  /*7d910*/  ISETP.LT.AND P4, PT, R227, c[0x0][0x178], !P3 ;  /* 0x00005e00e3007a0c */ /* 0x000fe20005f81270 */
[C---:B------:R-:W-:Y:S01]  /*7d920*/  IMAD.WIDE R20, R29.reuse, 0x4, R96 ;  /* 0x000000041d147825 */ /* 0x040fe200078e0260 */
[----:B------:R-:W-:Y:S02]  /*7d930*/  IADD3 R29, R29, c[0x0][0x198], RZ ;  /* 0x000066001d1d7a10 */ /* 0x000fe40007ffe0ff */
[----:B------:R-:W-:-:S03]  /*7d940*/  ISETP.LT.AND P6, PT, R210, c[0x0][0x178], !P3 ;  /* 0x00005e00d2007a0c */ /* 0x000fc60005fc1270 */
[----:B------:R-:W-:Y:S01]  /*7d950*/  IMAD.WIDE R4, R29, 0x4, R230 ;  /* 0x000000041d047825 */ /* 0x000fe200078e02e6 */
[----:B------:R-:W-:Y:S02]  /*7d960*/  ISETP.LT.AND P0, PT, R211, c[0x0][0x178], !P3 ;  /* 0x00005e00d3007a0c */ /* 0x000fe40005f01270 */
[----:B------:R-:W-:Y:S02]  /*7d970*/  ISETP.LT.AND P3, PT, R199, c[0x0][0x178], !P3 ;  /* 0x00005e00c7007a0c */ /* 0x000fe40005f61270 */
[C---:B------:R-:W-:Y:S01]  /*7d980*/  IADD3 R27, R29.reuse, c[0x0][0x198], RZ ;  /* 0x000066001d1b7a10 */ /* 0x040fe20007ffe0ff */
[----:B------:R-:W-:-:S04]  /*7d990*/  IMAD.WIDE R8, R29, 0x4, R228 ;  /* 0x000000041d087825 */ /* 0x000fc800078e02e4 */
[----:B-1----:R-:W-:-:S04]  /*7d9a0*/  IMAD.WIDE R22, R29, 0x4, R98 ;  /* 0x000000041d167825 */ /* 0x002fc800078e0262 */
[----:B------:R-:W-:-:S04]  /*7d9b0*/  IMAD.WIDE R2, R29, 0x4, R96 ;  /* 0x000000041d027825 */ /* 0x000fc800078e0260 */
[----:B------:R-:W-:Y:S01]  /*7d9c0*/  IMAD.WIDE R24, R27, 0x4, R228 ;  /* 0x000000041b187825 */ /* 0x000fe200078e02e4 */
[----:B----4-:R1:W-:Y:S01]  /*7d9d0*/  @P1 STG.E [R20.64], R12 ;  /* 0x0000000c14001986 */ /* 0x0103e2000c101906 */
[----:B------:R-:W-:-:S03]  /*7d9e0*/  ISETP.LT.AND P1, PT, R227, c[0x0][0x178], !P5 ;  /* 0x00005e00e3007a0c */ /* 0x000fc60006f21270 */
[----:B------:R4:W-:Y:S01]  /*7d9f0*/  @P4 STG.E [R4.64], R157 ;  /* 0x0000009d04004986 */ /* 0x0009e2000c101906 */
[----:B------:R-:W-:-:S03]  /*7da00*/  ISETP.LT.AND P4, PT, R210, c[0x0][0x178], !P5 ;  /* 0x00005e00d2007a0c */ /* 0x000fc60006f81270 */
[----:B------:R2:W-:Y:S01]  /*7da10*/  @P6 STG.E [R8.64], R205 ;  /* 0x000000cd08006986 */ /* 0x0005e2000c101906 */
[----:B-1----:R-:W-:-:S03]  /*7da20*/  IMAD.WIDE R20, R27, 0x4, R230 ;  /* 0x000000041b147825 */ /* 0x002fc600078e02e6 */
[----:B------:R1:W-:Y:S01]  /*7da30*/  @P0 STG.E [R22.64], R221 ;  /* 0x000000dd16000986 */ /* 0x0003e2000c101906 */
[----:B------:R-:W-:Y:S02]  /*7da40*/  ISETP.LT.AND P0, PT, R211, c[0x0][0x178], !P5 ;  /* 0x00005e00d3007a0c */ /* 0x000fe40006f01270 */
[----:B------:R-:W-:Y:S01]  /*7da50*/  ISETP.LT.AND P5, PT, R199, c[0x0][0x178], !P5 ;  /* 0x00005e00c7007a0c */ /* 0x000fe20006fa1270 */
[----:B------:R1:W-:Y:S01]  /*7da60*/  @P3 STG.E [R2.64], R13 ;  /* 0x0000000d02003986 */ /* 0x0003e2000c101906 */
[----:B------:R-:W-:-:S03]  /*7da70*/  ISETP.LT.AND P6, PT, R227, c[0x0][0x178], !P2 ;  /* 0x00005e00e3007a0c */ /* 0x000fc600057c1270 */
[----:B------:R-:W-:Y:S01]  /*7da80*/  @P1 STG.E [R20.64], R196 ;  /* 0x000000c414001986 */ /* 0x000fe2000c101906 */
[----:B------:R-:W-:-:S03]  /*7da90*/  ISETP.LT.AND P3, PT, R211, c[0x0][0x178], !P2 ;  /* 0x00005e00d3007a0c */ /* 0x000fc60005761270 */
[----:B------:R1:W-:Y:S01]  /*7daa0*/  @P4 STG.E [R24.64], R208 ;  /* 0x000000d018004986 */ /* 0x0003e2000c101906 */
[----:B------:R-:W-:Y:S02]  /*7dab0*/  ISETP.LT.AND P4, PT, R210, c[0x0][0x178], !P2 ;  /* 0x00005e00d2007a0c */ /* 0x000fe40005781270 */
[C---:B------:R-:W-:Y:S01]  /*7dac0*/  IADD3 R29, R27.reuse, c[0x0][0x198], RZ ;  /* 0x000066001b1d7a10 */ /* 0x040fe20007ffe0ff */
[----:B----4-:R-:W-:-:S04]  /*7dad0*/  IMAD.WIDE R4, R27, 0x4, R98 ;  /* 0x000000041b047825 */ /* 0x010fc800078e0262 */
[----:B--2---:R-:W-:Y:S01]  /*7dae0*/  IMAD.WIDE R8, R27, 0x4, R96 ;  /* 0x000000041b087825 */ /* 0x004fe200078e0260 */
[----:B------:R2:W-:Y:S03]  /*7daf0*/  @P0 STG.E [R4.64], R224 ;  /* 0x000000e004000986 */ /* 0x0005e6000c101906 */
[----:B-1----:R-:W-:Y:S01]  /*7db00*/  IMAD.WIDE R22, R29, 0x4, R230 ;  /* 0x000000041d167825 */ /* 0x002fe200078e02e6 */
[----:B------:R-:W-:-:S03]  /*7db10*/  ISETP.GE.AND P1, PT, R30, c[0x0][0x17c], PT ;  /* 0x00005f001e007a0c */ /* 0x000fc60003f26270 */
[C---:B------:R-:W-:Y:S01]  /*7db20*/  IMAD.WIDE R2, R29.reuse, 0x4, R228 ;  /* 0x000000041d027825 */ /* 0x040fe200078e02e4 */
[----:B------:R-:W-:Y:S03]  /*7db30*/  @P5 STG.E [R8.64], R16 ;  /* 0x0000001008005986 */ /* 0x000fe6000c101906 */
[----:B------:R-:W-:Y:S01]  /*7db40*/  IMAD.WIDE R12, R29, 0x4, R98 ;  /* 0x000000041d0c7825 */ /* 0x000fe200078e0262 */
[----:B------:R1:W-:Y:S01]  /*7db50*/  @P6 STG.E [R22.64], R197 ;  /* 0x000000c516006986 */ /* 0x0003e2000c101906 */
[----:B------:R-:W-:-:S03]  /*7db60*/  ISETP.LT.AND P6, PT, R227, c[0x0][0x178], !P1 ;  /* 0x00005e00e3007a0c */ /* 0x000fc60004fc1270 */
[----:B------:R4:W-:Y:S01]  /*7db70*/  @P4 STG.E [R2.64], R209 ;  /* 0x000000d102004986 */ /* 0x0009e2000c101906 */
[----:B------:R-:W-:Y:S02]  /*7db80*/  ISETP.LT.AND P5, PT, R210, c[0x0][0x178], !P1 ;  /* 0x00005e00d2007a0c */ /* 0x000fe40004fa1270 */
[----:B------:R-:W-:Y:S01]  /*7db90*/  ISETP.LT.AND P4, PT, R199, c[0x0][0x178], !P1 ;  /* 0x00005e00c7007a0c */ /* 0x000fe20004f81270 */
[----:B------:R1:W-:Y:S01]  /*7dba0*/  @P3 STG.E [R12.64], R225 ;  /* 0x000000e10c003986 */ /* 0x0003e2000c101906 */
[----:B------:R-:W-:Y:S02]  /*7dbb0*/  ISETP.LT.AND P3, PT, R211, c[0x0][0x178], !P1 ;  /* 0x00005e00d3007a0c */ /* 0x000fe40004f61270 */
[----:B------:R-:W-:Y:S02]  /*7dbc0*/  ISETP.GE.AND P1, PT, R26, c[0x0][0x17c], PT ;  /* 0x00005f001a007a0c */ /* 0x000fe40003f26270 */
[----:B------:R-:W3:Y:S01]  /*7dbd0*/  LDL.LU R26, [R1+0x2064] ;  /* 0x00206400011a7983 */ /* 0x000ee20000300800 */
[----:B------:R-:W-:-:S02]  /*7dbe0*/  ISETP.LT.AND P2, PT, R199, c[0x0][0x178], !P2 ;  /* 0x00005e00c7007a0c */ /* 0x000fc40005741270 */
[C---:B------:R-:W-:Y:S01]  /*7dbf0*/  IADD3 R25, R29.reuse, c[0x0][0x198], RZ ;  /* 0x000066001d197a10 */ /* 0x040fe20007ffe0ff */
[----:B------:R-:W3:Y:S01]  /*7dc00*/  LDL.LU R24, [R1+0x202c] ;  /* 0x00202c0001187983 */ /* 0x000ee20000300800 */
[----:B--2---:R-:W-:-:S03]  /*7dc10*/  IMAD.WIDE R4, R29, 0x4, R96 ;  /* 0x000000041d047825 */ /* 0x004fc600078e0260 */
[----:B-1----:R-:W2:Y:S01]  /*7dc20*/  LDL.LU R22, [R1+0x1fe8] ;  /* 0x001fe80001167983 */ /* 0x002ea20000300800 */
[----:B------:R-:W-:-:S04]  /*7dc30*/  IMAD.WIDE R8, R25, 0x4, R230 ;  /* 0x0000000419087825 */ /* 0x000fc800078e02e6 */
[C---:B------:R-:W-:Y:S01]  /*7dc40*/  IMAD.WIDE R20, R25.reuse, 0x4, R228 ;  /* 0x0000000419147825 */ /* 0x040fe200078e02e4 */
[----:B------:R1:W-:Y:S03]  /*7dc50*/  @P2 STG.E [R4.64], R17 ;  /* 0x0000001104002986 */ /* 0x0003e6000c101906 */
[----:B----4-:R-:W-:Y:S01]  /*7dc60*/  IMAD.WIDE R2, R25, 0x4, R98 ;  /* 0x0000000419027825 */ /* 0x010fe200078e0262 */
[----:B------:R4:W-:Y:S04]  /*7dc70*/  @P6 STG.E [R8.64], R202 ;  /* 0x000000ca08006986 */ /* 0x0009e8000c101906 */
[----:B------:R-:W-:Y:S04]  /*7dc80*/  @P5 STG.E [R20.64], R154 ;  /* 0x0000009a14005986 */ /* 0x000fe8000c101906 */
[----:B------:R1:W-:Y:S01]  /*7dc90*/  @P3 STG.E [R2.64], R214 ;  /* 0x000000d602003986 */ /* 0x0003e2000c101906 */
[----:B---3--:R-:W-:-:S03]  /*7dca0*/  ISETP.GE.AND P3, PT, R0, c[0x0][0x17c], PT ;  /* 0x00005f0000007a0c */ /* 0x008fc60003f66270 */
[----:B------:R-:W3:Y:S01]  /*7dcb0*/  LDL.LU R0, [R1+0x2118] ;  /* 0x0021180001007983 */ /* 0x000ee20000300800 */
[----:B------:R-:W-:Y:S01]  /*7dcc0*/  ISETP.GE.AND P0, PT, R28, c[0x0][0x17c], PT ;  /* 0x00005f001c007a0c */ /* 0x000fe20003f06270 */
[----:B------:R-:W-:-:S03]  /*7dcd0*/  IMAD.WIDE R12, R25, 0x4, R96 ;  /* 0x00000004190c7825 */ /* 0x000fc600078e0260 */
[----:B------:R-:W-:Y:S02]  /*7dce0*/  ISETP.LT.AND P5, PT, R227, c[0x0][0x178], !P0 ;  /* 0x00005e00e3007a0c */ /* 0x000fe400047a1270 */
        /* <DEDUP_REMOVED lines=21> */
[----:B------:R-:W-:Y:S01]  /*7de40*/  @P4 STG.E [R12.64], R194 ;  /* 0x000000c20c004986 */ /* 0x000fe2000c101906 */
[----:B------:R-:W-:-:S03]  /*7de50*/  IADD3 R25, R23, c[0x0][0x198], RZ ;  /* 0x0000660017197a10 */ /* 0x000fc60007ffe0ff */
[----:B------:R1:W-:Y:S01]  /*7de60*/  @P5 STG.E [R20.64], R102 ;  /* 0x0000006614005986 */ /* 0x0003e2000c101906 */
[----:B------:R-:W-:Y:S01]  /*7de70*/  ISETP.LT.AND P5, PT, R210, c[0x0][0x178], !P3 ;  /* 0x00005e00d2007a0c */ /* 0x000fe20005fa1270 */
[----:B------:R-:W-:-:S04]  /*7de80*/  IMAD.WIDE R4, R23, 0x4, R98 ;  /* 0x0000000417047825 */ /* 0x000fc800078e0262 */
[----:B----4-:R-:W-:Y:S01]  /*7de90*/  IMAD.WIDE R8, R23, 0x4, R96 ;  /* 0x0000000417087825 */ /* 0x010fe200078e0260 */
[----:B------:R4:W-:Y:S03]  /*7dea0*/  @P2 STG.E [R4.64], R218 ;  /* 0x000000da04002986 */ /* 0x0009e6000c101906 */
[----:B------:R-:W-:Y:S01]  /*7deb0*/  IMAD.WIDE R16, R25, 0x4, R230 ;  /* 0x0000000419107825 */ /* 0x000fe200078e02e6 */
[----:B------:R-:W-:Y:S01]  /*7dec0*/  ISETP.LT.AND P4, PT, R211, c[0x0][0x178], !P3 ;  /* 0x00005e00d3007a0c */ /* 0x000fe20005f81270 */
[----:B------:R4:W-:Y:S02]  /*7ded0*/  @P1 STG.E [R8.64], R10 ;  /* 0x0000000a08001986 */ /* 0x0009e4000c101906 */
[----:B-1----:R-:W-:Y:S01]  /*7dee0*/  IMAD.WIDE R2, R25, 0x4, R228 ;  /* 0x0000000419027825 */ /* 0x002fe200078e02e4 */
[----:B------:R-:W-:Y:S01]  /*7def0*/  ISETP.LT.AND P3, PT, R199, c[0x0][0x178], !P3 ;  /* 0x00005e00c7007a0c */ /* 0x000fe20005f61270 */
[----:B------:R-:W-:Y:S01]  /*7df00*/  @P6 STG.E [R16.64], R195 ;  /* 0x000000c310006986 */ /* 0x000fe2000c101906 */
[----:B------:R-:W-:-:S03]  /*7df10*/  IADD3 R21, R25, c[0x0][0x198], RZ ;  /* 0x0000660019157a10 */ /* 0x000fc60007ffe0ff */
[----:B------:R1:W-:Y:S01]  /*7df20*/  @P5 STG.E [R2.64], R103 ;  /* 0x0000006702005986 */ /* 0x0003e2000c101906 */
[----:B------:R-:W-:-:S04]  /*7df30*/  IMAD.WIDE R6, R25, 0x4, R98 ;  /* 0x0000000419067825 */ /* 0x000fc800078e0262 */
[----:B----4-:R-:W-:Y:S01]  /*7df40*/  IMAD.WIDE R4, R25, 0x4, R96 ;  /* 0x0000000419047825 */ /* 0x010fe200078e0260 */
[----:B------:R4:W-:Y:S03]  /*7df50*/  @P4 STG.E [R6.64], R219 ;  /* 0x000000db06004986 */ /* 0x0009e6000c101906 */
[C---:B------:R-:W-:Y:S01]  /*7df60*/  IMAD.WIDE R8, R21.reuse, 0x4, R230 ;  /* 0x0000000415087825 */ /* 0x040fe200078e02e6 */
[----:B------:R2:W-:Y:S03]  /*7df70*/  @P3 STG.E [R4.64], R11 ;  /* 0x0000000b04003986 */ /* 0x0005e6000c101906 */
[----:B------:R-:W-:-:S04]  /*7df80*/  IMAD.WIDE R12, R21, 0x4, R228 ;  /* 0x00000004150c7825 */ /* 0x000fc800078e02e4 */
[----:B-1----:R-:W-:-:S04]  /*7df90*/  IMAD.WIDE R2, R21, 0x4, R98 ;  /* 0x0000000415027825 */ /* 0x002fc800078e0262 */
[----:B----4-:R-:W-:Y:S01]  /*7dfa0*/  IMAD.WIDE R6, R21, 0x4, R96 ;  /* 0x0000000415067825 */ /* 0x010fe200078e0260 */
[----:B------:R-:W-:-:S04]  /*7dfb0*/  ISETP.GE.AND P0, PT, R26, c[0x0][0x17c], PT ;  /* 0x00005f001a007a0c */ /* 0x000fc80003f06270 */
[----:B------:R-:W-:Y:S02]  /*7dfc0*/  ISETP.LT.AND P6, PT, R227, c[0x0][0x178], !P0 ;  /* 0x00005e00e3007a0c */ /* 0x000fe400047c1270 */
[----:B------:R-:W-:Y:S02]  /*7dfd0*/  ISETP.LT.AND P2, PT, R210, c[0x0][0x178], !P0 ;  /* 0x00005e00d2007a0c */ /* 0x000fe40004741270 */
[----:B------:R-:W-:Y:S02]  /*7dfe0*/  ISETP.LT.AND P5, PT, R211, c[0x0][0x178], !P0 ;  /* 0x00005e00d3007a0c */ /* 0x000fe400047a1270 */
[----:B------:R-:W-:Y:S02]  /*7dff0*/  ISETP.LT.AND P0, PT, R199, c[0x0][0x178], !P0 ;  /* 0x00005e00c7007a0c */ /* 0x000fe40004701270 */
[----:B------:R-:W-:Y:S02]  /*7e000*/  ISETP.GE.AND P1, PT, R24, c[0x0][0x17c], PT ;  /* 0x00005f0018007a0c */ /* 0x000fe40003f26270 */
[----:B--2---:R-:W-:-:S02]  /*7e010*/  ISETP.GE.AND P4, PT, R22, c[0x0][0x17c], PT ;  /* 0x00005f0016007a0c */ /* 0x004fc40003f86270 */
[----:B------:R-:W-:Y:S01]  /*7e020*/  ISETP.LT.AND P3, PT, R227, c[0x0][0x178], !P1 ;  /* 0x00005e00e3007a0c */ /* 0x000fe20004f61270 */
[----:B------:R1:W-:Y:S01]  /*7e030*/  @P6 STG.E [R8.64], R158 ;  /* 0x0000009e08006986 */ /* 0x0003e2000c101906 */
[----:B------:R-:W-:-:S03]  /*7e040*/  ISETP.LT.AND P6, PT, R210, c[0x0][0x178], !P1 ;  /* 0x00005e00d2007a0c */ /* 0x000fc60004fc1270 */
[----:B------:R-:W-:Y:S01]  /*7e050*/  @P2 STG.E [R12.64], R206 ;  /* 0x000000ce0c002986 */ /* 0x000fe2000c101906 */
[----:B------:R-:W-:-:S03]  /*7e060*/  IADD3 R17, R21, c[0x0][0x198], RZ ;  /* 0x0000660015117a10 */ /* 0x000fc60007ffe0ff */
[----:B------:R2:W-:Y:S01]  /*7e070*/  @P5 STG.E [R2.64], R222 ;  /* 0x000000de02005986 */ /* 0x0005e2000c101906 */
[----:B------:R-:W-:Y:S02]  /*7e080*/  ISETP.LT.AND P5, PT, R211, c[0x0][0x178], !P1 ;  /* 0x00005e00d3007a0c */ /* 0x000fe40004fa1270 */
[----:B------:R-:W-:Y:S01]  /*7e090*/  ISETP.LT.AND P1, PT, R199, c[0x0][0x178], !P1 ;  /* 0x00005e00c7007a0c */ /* 0x000fe20004f21270 */
[----:B------:R-:W-:Y:S01]  /*7e0a0*/  @P0 STG.E [R6.64], R14 ;  /* 0x0000000e06000986 */ /* 0x000fe2000c101906 */
[----:B------:R-:W-:Y:S01]  /*7e0b0*/  ISETP.LT.AND P0, PT, R227, c[0x0][0x178], !P4 ;  /* 0x00005e00e3007a0c */ /* 0x000fe20006701270 */
[C---:B------:R-:W-:Y:S01]  /*7e0c0*/  IMAD.WIDE R4, R17.reuse, 0x4, R230 ;  /* 0x0000000411047825 */ /* 0x040fe200078e02e6 */
[----:B------:R-:W-:-:S03]  /*7e0d0*/  IADD3 R21, R17, c[0x0][0x198], RZ ;  /* 0x0000660011157a10 */ /* 0x000fc60007ffe0ff */
[C---:B-1----:R-:W-:Y:S01]  /*7e0e0*/  IMAD.WIDE R8, R17.reuse, 0x4, R228 ;  /* 0x0000000411087825 */ /* 0x042fe200078e02e4 */
[----:B------:R1:W-:Y:S03]  /*7e0f0*/  @P3 STG.E [R4.64], R159 ;  /* 0x0000009f04003986 */ /* 0x0003e6000c101906 */
[C---:B------:R-:W-:Y:S01]  /*7e100*/  IMAD.WIDE R10, R17.reuse, 0x4, R98 ;  /* 0x00000004110a7825 */ /* 0x040fe200078e0262 */
[----:B------:R4:W-:Y:S03]  /*7e110*/  @P6 STG.E [R8.64], R207 ;  /* 0x000000cf08006986 */ /* 0x0009e6000c101906 */
[----:B--2---:R-:W-:Y:S01]  /*7e120*/  IMAD.WIDE R2, R17, 0x4, R96 ;  /* 0x0000000411027825 */ /* 0x004fe200078e0260 */
[----:B------:R2:W-:Y:S03]  /*7e130*/  @P5 STG.E [R10.64], R223 ;  /* 0x000000df0a005986 */ /* 0x0005e6000c101906 */
[----:B------:R-:W-:Y:S01]  /*7e140*/  IMAD.WIDE R12, R21, 0x4, R230 ;  /* 0x00000004150c7825 */ /* 0x000fe200078e02e6 */
[----:B------:R-:W-:Y:S01]  /*7e150*/  ISETP.LT.AND P5, PT, R210, c[0x0][0x178], !P4 ;  /* 0x00005e00d2007a0c */ /* 0x000fe200067a1270 */
[----:B------:R2:W-:Y:S04]  /*7e160*/  @P1 STG.E [R2.64], R15 ;  /* 0x0000000f02001986 */ /* 0x0005e8000c101906 */
[----:B------:R2:W-:Y:S01]  /*7e170*/  @P0 STG.E [R12.64], R198 ;  /* 0x000000c60c000986 */ /* 0x0005e2000c101906 */
[----:B------:R-:W-:-:S02]  /*7e180*/  ISETP.LT.AND P0, PT, R211, c[0x0][0x178], !P4 ;  /* 0x00005e00d3007a0c */ /* 0x000fc40006701270 */
[----:B------:R-:W-:Y:S02]  /*7e190*/  ISETP.LT.AND P4, PT, R199, c[0x0][0x178], !P4 ;  /* 0x00005e00c7007a0c */ /* 0x000fe40006781270 */
[----:B---3--:R-:W-:-:S04]  /*7e1a0*/  ISETP.GE.AND P2, PT, R0, c[0x0][0x17c], PT ;  /* 0x00005f0000007a0c */ /* 0x008fc80003f46270 */
[----:B------:R-:W-:Y:S02]  /*7e1b0*/  ISETP.LT.AND P3, PT, R227, c[0x0][0x178], !P2 ;  /* 0x00005e00e3007a0c */ /* 0x000fe40005761270 */
[----:B------:R-:W3:Y:S01]  /*7e1c0*/  LDL.LU R227, [R1+0x2128] ;  /* 0x0021280001e37983 */ /* 0x000ee20000300800 */
[----:B------:R-:W-:Y:S02]  /*7e1d0*/  ISETP.LT.AND P6, PT, R210, c[0x0][0x178], !P2 ;  /* 0x00005e00d2007a0c */ /* 0x000fe400057c1270 */
[----:B------:R-:W-:Y:S01]  /*7e1e0*/  ISETP.LT.AND P1, PT, R211, c[0x0][0x178], !P2 ;  /* 0x00005e00d3007a0c */ /* 0x000fe20005721270 */
[----:B------:R-:W2:Y:S01]  /*7e1f0*/  LDL.LU R210, [R1+0x2124] ;  /* 0x0021240001d27983 */ /* 0x000ea20000300800 */
[----:B------:R-:W-:-:S03]  /*7e200*/  ISETP.LT.AND P2, PT, R199, c[0x0][0x178], !P2 ;  /* 0x00005e00c7007a0c */ /* 0x000fc60005741270 */
[----:B------:R-:W3:Y:S04]  /*7e210*/  LDL.LU R211, [R1+0x2120] ;  /* 0x0021200001d37983 */ /* 0x000ee80000300800 */
[----:B------:R-:W3:Y:S01]  /*7e220*/  LDL.LU R199, [R1+0x211c] ;  /* 0x00211c0001c77983 */ /* 0x000ee20000300800 */
[C---:B------:R-:W-:Y:S01]  /*7e230*/  IADD3 R17, R21.reuse, c[0x0][0x198], RZ ;  /* 0x0000660015117a10 */ /* 0x040fe20007ffe0ff */
[----:B-1----:R-:W-:-:S04]  /*7e240*/  IMAD.WIDE R4, R21, 0x4, R228 ;  /* 0x0000000415047825 */ /* 0x002fc800078e02e4 */
[----:B------:R-:W-:-:S04]  /*7e250*/  IMAD.WIDE R6, R21, 0x4, R98 ;  /* 0x0000000415067825 */ /* 0x000fc800078e0262 */
[----:B----4-:R-:W-:-:S04]  /*7e260*/  IMAD.WIDE R8, R21, 0x4, R96 ;  /* 0x0000000415087825 */ /* 0x010fc800078e0260 */
[----:B------:R-:W-:-:S04]  /*7e270*/  IMAD.WIDE R230, R17, 0x4, R230 ;  /* 0x0000000411e67825 */ /* 0x000fc800078e02e6 */
[----:B------:R-:W-:-:S04]  /*7e280*/  IMAD.WIDE R228, R17, 0x4, R228 ;  /* 0x0000000411e47825 */ /* 0x000fc800078e02e4 */
[----:B------:R-:W-:-:S04]  /*7e290*/  IMAD.WIDE R98, R17, 0x4, R98 ;  /* 0x0000000411627825 */ /* 0x000fc800078e0262 */
[----:B------:R-:W-:Y:S01]  /*7e2a0*/  IMAD.WIDE R96, R17, 0x4, R96 ;  /* 0x0000000411607825 */ /* 0x000fe200078e0260 */
[----:B--2---:R1:W-:Y:S04]  /*7e2b0*/  @P5 STG.E [R4.64], R210 ;  /* 0x000000d204005986 */ /* 0x0043e8000c101906 */
[----:B------:R1:W-:Y:S04]  /*7e2c0*/  @P0 STG.E [R6.64], R226 ;  /* 0x000000e206000986 */ /* 0x0003e8000c101906 */
[----:B------:R1:W-:Y:S04]  /*7e2d0*/  @P4 STG.E [R8.64], R18 ;  /* 0x0000001208004986 */ /* 0x0003e8000c101906 */
[----:B---3--:R1:W-:Y:S04]  /*7e2e0*/  @P3 STG.E [R230.64], R199 ;  /* 0x000000c7e6003986 */ /* 0x0083e8000c101906 */
[----:B------:R1:W-:Y:S04]  /*7e2f0*/  @P6 STG.E [R228.64], R211 ;  /* 0x000000d3e4006986 */ /* 0x0003e8000c101906 */
[----:B------:R1:W-:Y:S01]  /*7e300*/  @P1 STG.E [R98.64], R227 ;  /* 0x000000e362001986 */ /* 0x0003e2000c101906 */
[----:B------:R-:W-:Y:S05]  /*7e310*/  @!P2 EXIT ;  /* 0x000000000000a94d */ /* 0x000fea0003800000 */
[----:B------:R-:W-:Y:S01]  /*7e320*/  STG.E [R96.64], R19 ;  /* 0x0000001360007986 */ /* 0x000fe2000c101906 */
[----:B------:R-:W-:Y:S05]  /*7e330*/  EXIT ;  /* 0x000000000000794d */ /* 0x000fea0003800000 */
.L_x_2:
[----:B------:R-:W-:-:S00]  /*7e340*/  BRA `(.L_x_2) ;  /* 0xfffffff000007947 */ /* 0x000fc0000383ffff */
[----:B------:R-:W-:-:S00]  /*7e350*/  NOP ;  /* 0x0000000000007918 */ /* 0x000fc00000000000 */
        /* <DEDUP_REMOVED lines=10> */
.L_x_3:


//--------------------- .nv.shared.matmul_kernel  --------------------------
	.section	.nv.shared.matmul_kernel,"aw",@nobits
	.sectionflags	@""
	.align	16
